	.target	sm_90

	.elftype	@"ET_EXEC"


//--------------------- .note.nv.tkinfo           --------------------------
	.section	.note.nv.tkinfo,"",@"SHT_NOTE"
	.sectionflags	@"SHF_NOTE_NV_TKINFO"
	.tkinfo
        /*0018*/ 	.word	0x00000002
        /*0030*/ 	.string	""
        /*0030*/ 	.string	"ptxas"
        /*0030*/ 	.string	"Cuda compilation tools, release 13.0, V13.0.88"
        /*0030*/ 	.string	"Build cuda_13.0.r13.0/compiler.36424714_0"
        /*0030*/ 	.string	"-arch sm_90 -m 64 "



//--------------------- .note.nv.cuinfo           --------------------------
	.section	.note.nv.cuinfo,"",@"SHT_NOTE"
	.sectionflags	@"SHF_NOTE_NV_CUINFO"
        /*0018*/ 	.short	0x0002
        /*001a*/ 	.short	0x005a
        /*001c*/ 	.short	0x0082
	.zero		2


//--------------------- .nv.info                  --------------------------
	.section	.nv.info,"",@"SHT_CUDA_INFO"
	.align	4


	//----- nvinfo : EIATTR_REGCOUNT
	.align		4
        /*0000*/ 	.byte	0x04, 0x2f
        /*0002*/ 	.short	(.L_52 - .L_51)
	.align		4
.L_51:
        /*0004*/ 	.word	index@(_ZN2at6native29vectorized_elementwise_kernelILi8ENS0_11FillFunctorIhEESt5arrayIPcLm1EEEEviT0_T1_)
        /*0008*/ 	.word	0x0000000a


	//----- nvinfo : EIATTR_FRAME_SIZE
	.align		4
.L_52:
        /*000c*/ 	.byte	0x04, 0x11
        /*000e*/ 	.short	(.L_54 - .L_53)
	.align		4
.L_53:
        /*0010*/ 	.word	index@(_ZN2at6native29vectorized_elementwise_kernelILi8ENS0_11FillFunctorIhEESt5arrayIPcLm1EEEEviT0_T1_)
        /*0014*/ 	.word	0x00000000


	//----- nvinfo : EIATTR_REGCOUNT
	.align		4
.L_54:
        /*0018*/ 	.byte	0x04, 0x2f
        /*001a*/ 	.short	(.L_56 - .L_55)
	.align		4
.L_55:
        /*001c*/ 	.word	index@(_ZN2at6native29vectorized_elementwise_kernelILi4ENS0_11FillFunctorIhEESt5arrayIPcLm1EEEEviT0_T1_)
        /*0020*/ 	.word	0x0000000a


	//----- nvinfo : EIATTR_FRAME_SIZE
	.align		4
.L_56:
        /*0024*/ 	.byte	0x04, 0x11
        /*0026*/ 	.short	(.L_58 - .L_57)
	.align		4
.L_57:
        /*0028*/ 	.word	index@(_ZN2at6native29vectorized_elementwise_kernelILi4ENS0_11FillFunctorIhEESt5arrayIPcLm1EEEEviT0_T1_)
        /*002c*/ 	.word	0x00000000


	//----- nvinfo : EIATTR_REGCOUNT
	.align		4
.L_58:
        /*0030*/ 	.byte	0x04, 0x2f
        /*0032*/ 	.short	(.L_60 - .L_59)
	.align		4
.L_59:
        /*0034*/ 	.word	index@(_ZN2at6native29vectorized_elementwise_kernelILi2ENS0_11FillFunctorIhEESt5arrayIPcLm1EEEEviT0_T1_)
        /*0038*/ 	.word	0x0000000a


	//----- nvinfo : EIATTR_FRAME_SIZE
	.align		4
.L_60:
        /*003c*/ 	.byte	0x04, 0x11
        /*003e*/ 	.short	(.L_62 - .L_61)
	.align		4
.L_61:
        /*0040*/ 	.word	index@(_ZN2at6native29vectorized_elementwise_kernelILi2ENS0_11FillFunctorIhEESt5arrayIPcLm1EEEEviT0_T1_)
        /*0044*/ 	.word	0x00000000


	//----- nvinfo : EIATTR_REGCOUNT
	.align		4
.L_62:
        /*0048*/ 	.byte	0x04, 0x2f
        /*004a*/ 	.short	(.L_64 - .L_63)
	.align		4
.L_63:
        /*004c*/ 	.word	index@(_ZN2at6native27unrolled_elementwise_kernelINS0_11FillFunctorIhEESt5arrayIPcLm1EELi4E23TrivialOffsetCalculatorILi0EjES7_ILi1EjENS0_6memory15LoadWithoutCastENSA_16StoreWithoutCastEEEviT_T0_T2_T3_T4_T5_)
        /*0050*/ 	.word	0x0000000c


	//----- nvinfo : EIATTR_FRAME_SIZE
	.align		4
.L_64:
        /*0054*/ 	.byte	0x04, 0x11
        /*0056*/ 	.short	(.L_66 - .L_65)
	.align		4
.L_65:
        /*0058*/ 	.word	index@(_ZN2at6native27unrolled_elementwise_kernelINS0_11FillFunctorIhEESt5arrayIPcLm1EELi4E23TrivialOffsetCalculatorILi0EjES7_ILi1EjENS0_6memory15LoadWithoutCastENSA_16StoreWithoutCastEEEviT_T0_T2_T3_T4_T5_)
        /*005c*/ 	.word	0x00000000


	//----- nvinfo : EIATTR_REGCOUNT
	.align		4
.L_66:
        /*0060*/ 	.byte	0x04, 0x2f
        /*0062*/ 	.short	(.L_68 - .L_67)
	.align		4
.L_67:
        /*0064*/ 	.word	index@(_ZN2at6native18elementwise_kernelILi128ELi4EZNS0_22gpu_kernel_impl_nocastINS0_11FillFunctorIhEEEEvRNS_18TensorIteratorBaseERKT_EUliE_EEviT1_)
        /*0068*/ 	.word	0x0000000b


	//----- nvinfo : EIATTR_FRAME_SIZE
	.align		4
.L_68:
        /*006c*/ 	.byte	0x04, 0x11
        /*006e*/ 	.short	(.L_70 - .L_69)
	.align		4
.L_69:
        /*0070*/ 	.word	index@(_ZN2at6native18elementwise_kernelILi128ELi4EZNS0_22gpu_kernel_impl_nocastINS0_11FillFunctorIhEEEEvRNS_18TensorIteratorBaseERKT_EUliE_EEviT1_)
        /*0074*/ 	.word	0x00000000


	//----- nvinfo : EIATTR_REGCOUNT
	.align		4
.L_70:
        /*0078*/ 	.byte	0x04, 0x2f
        /*007a*/ 	.short	(.L_72 - .L_71)
	.align		4
.L_71:
        /*007c*/ 	.word	index@(_ZN2at6native27unrolled_elementwise_kernelINS0_11FillFunctorIhEESt5arrayIPcLm1EELi4E23TrivialOffsetCalculatorILi0EjES7_ILi1EjENS0_6memory12LoadWithCastILi0EEENSA_13StoreWithCastILi1EEEEEviT_T0_T2_T3_T4_T5_)
        /*0080*/ 	.word	0x00000019


	//----- nvinfo : EIATTR_FRAME_SIZE
	.align		4
.L_72:
        /*0084*/ 	.byte	0x04, 0x11
        /*0086*/ 	.short	(.L_74 - .L_73)
	.align		4
.L_73:
        /*0088*/ 	.word	index@(_ZN2at6native27unrolled_elementwise_kernelINS0_11FillFunctorIhEESt5arrayIPcLm1EELi4E23TrivialOffsetCalculatorILi0EjES7_ILi1EjENS0_6memory12LoadWithCastILi0EEENSA_13StoreWithCastILi1EEEEEviT_T0_T2_T3_T4_T5_)
        /*008c*/ 	.word	0x00000000


	//----- nvinfo : EIATTR_REGCOUNT
	.align		4
.L_74:
        /*0090*/ 	.byte	0x04, 0x2f
        /*0092*/ 	.short	(.L_76 - .L_75)
	.align		4
.L_75:
        /*0094*/ 	.word	index@(_ZN2at6native18elementwise_kernelILi128ELi4EZNS0_15gpu_kernel_implINS0_11FillFunctorIhEEEEvRNS_18TensorIteratorBaseERKT_EUliE_EEviT1_)
        /*0098*/ 	.word	0x00000018


	//----- nvinfo : EIATTR_FRAME_SIZE
	.align		4
.L_76:
        /*009c*/ 	.byte	0x04, 0x11
        /*009e*/ 	.short	(.L_78 - .L_77)
	.align		4
.L_77:
        /*00a0*/ 	.word	index@(_ZN2at6native18elementwise_kernelILi128ELi4EZNS0_15gpu_kernel_implINS0_11FillFunctorIhEEEEvRNS_18TensorIteratorBaseERKT_EUliE_EEviT1_)
        /*00a4*/ 	.word	0x00000000


	//----- nvinfo : EIATTR_REGCOUNT
	.align		4
.L_78:
        /*00a8*/ 	.byte	0x04, 0x2f
        /*00aa*/ 	.short	(.L_80 - .L_79)
	.align		4
.L_79:
        /*00ac*/ 	.word	index@(_ZN2at6native29vectorized_elementwise_kernelILi8ENS0_11FillFunctorIaEESt5arrayIPcLm1EEEEviT0_T1_)
        /*00b0*/ 	.word	0x0000000a


	//----- nvinfo : EIATTR_FRAME_SIZE
	.align		4
.L_80:
        /*00b4*/ 	.byte	0x04, 0x11
        /*00b6*/ 	.short	(.L_82 - .L_81)
	.align		4
.L_81:
        /*00b8*/ 	.word	index@(_ZN2at6native29vectorized_elementwise_kernelILi8ENS0_11FillFunctorIaEESt5arrayIPcLm1EEEEviT0_T1_)
        /*00bc*/ 	.word	0x00000000


	//----- nvinfo : EIATTR_REGCOUNT
	.align		4
.L_82:
        /*00c0*/ 	.byte	0x04, 0x2f
        /*00c2*/ 	.short	(.L_84 - .L_83)
	.align		4
.L_83:
        /*00c4*/ 	.word	index@(_ZN2at6native29vectorized_elementwise_kernelILi4ENS0_11FillFunctorIaEESt5arrayIPcLm1EEEEviT0_T1_)
        /*00c8*/ 	.word	0x0000000a


	//----- nvinfo : EIATTR_FRAME_SIZE
	.align		4
.L_84:
        /*00cc*/ 	.byte	0x04, 0x11
        /*00ce*/ 	.short	(.L_86 - .L_85)
	.align		4
.L_85:
        /*00d0*/ 	.word	index@(_ZN2at6native29vectorized_elementwise_kernelILi4ENS0_11FillFunctorIaEESt5arrayIPcLm1EEEEviT0_T1_)
        /*00d4*/ 	.word	0x00000000


	//----- nvinfo : EIATTR_REGCOUNT
	.align		4
.L_86:
        /*00d8*/ 	.byte	0x04, 0x2f
        /*00da*/ 	.short	(.L_88 - .L_87)
	.align		4
.L_87:
        /*00dc*/ 	.word	index@(_ZN2at6native29vectorized_elementwise_kernelILi2ENS0_11FillFunctorIaEESt5arrayIPcLm1EEEEviT0_T1_)
        /*00e0*/ 	.word	0x0000000a


	//----- nvinfo : EIATTR_FRAME_SIZE
	.align		4
.L_88:
        /*00e4*/ 	.byte	0x04, 0x11
        /*00e6*/ 	.short	(.L_90 - .L_89)
	.align		4
.L_89:
        /*00e8*/ 	.word	index@(_ZN2at6native29vectorized_elementwise_kernelILi2ENS0_11FillFunctorIaEESt5arrayIPcLm1EEEEviT0_T1_)
        /*00ec*/ 	.word	0x00000000


	//----- nvinfo : EIATTR_REGCOUNT
	.align		4
.L_90:
        /*00f0*/ 	.byte	0x04, 0x2f
        /*00f2*/ 	.short	(.L_92 - .L_91)
	.align		4
.L_91:
        /*00f4*/ 	.word	index@(_ZN2at6native27unrolled_elementwise_kernelINS0_11FillFunctorIaEESt5arrayIPcLm1EELi4E23TrivialOffsetCalculatorILi0EjES7_ILi1EjENS0_6memory15LoadWithoutCastENSA_16StoreWithoutCastEEEviT_T0_T2_T3_T4_T5_)
        /*00f8*/ 	.word	0x0000000c


	//----- nvinfo : EIATTR_FRAME_SIZE
	.align		4
.L_92:
        /*00fc*/ 	.byte	0x04, 0x11
        /*00fe*/ 	.short	(.L_94 - .L_93)
	.align		4
.L_93:
        /*0100*/ 	.word	index@(_ZN2at6native27unrolled_elementwise_kernelINS0_11FillFunctorIaEESt5arrayIPcLm1EELi4E23TrivialOffsetCalculatorILi0EjES7_ILi1EjENS0_6memory15LoadWithoutCastENSA_16StoreWithoutCastEEEviT_T0_T2_T3_T4_T5_)
        /*0104*/ 	.word	0x00000000


	//----- nvinfo : EIATTR_REGCOUNT
	.align		4
.L_94:
        /*0108*/ 	.byte	0x04, 0x2f
        /*010a*/ 	.short	(.L_96 - .L_95)
	.align		4
.L_95:
        /*010c*/ 	.word	index@(_ZN2at6native18elementwise_kernelILi128ELi4EZNS0_22gpu_kernel_impl_nocastINS0_11FillFunctorIaEEEEvRNS_18TensorIteratorBaseERKT_EUliE_EEviT1_)
        /*0110*/ 	.word	0x0000000b


	//----- nvinfo : EIATTR_FRAME_SIZE
	.align		4
.L_96:
        /*0114*/ 	.byte	0x04, 0x11
        /*0116*/ 	.short	(.L_98 - .L_97)
	.align		4
.L_97:
        /*0118*/ 	.word	index@(_ZN2at6native18elementwise_kernelILi128ELi4EZNS0_22gpu_kernel_impl_nocastINS0_11FillFunctorIaEEEEvRNS_18TensorIteratorBaseERKT_EUliE_EEviT1_)
        /*011c*/ 	.word	0x00000000


	//----- nvinfo : EIATTR_REGCOUNT
	.align		4
.L_98:
        /*0120*/ 	.byte	0x04, 0x2f
        /*0122*/ 	.short	(.L_100 - .L_99)
	.align		4
.L_99:
        /*0124*/ 	.word	index@(_ZN2at6native27unrolled_elementwise_kernelINS0_11FillFunctorIaEESt5arrayIPcLm1EELi4E23TrivialOffsetCalculatorILi0EjES7_ILi1EjENS0_6memory12LoadWithCastILi0EEENSA_13StoreWithCastILi1EEEEEviT_T0_T2_T3_T4_T5_)
        /*0128*/ 	.word	0x00000019


	//----- nvinfo : EIATTR_FRAME_SIZE
	.align		4
.L_100:
        /*012c*/ 	.byte	0x04, 0x11
        /*012e*/ 	.short	(.L_102 - .L_101)
	.align		4
.L_101:
        /*0130*/ 	.word	index@(_ZN2at6native27unrolled_elementwise_kernelINS0_11FillFunctorIaEESt5arrayIPcLm1EELi4E23TrivialOffsetCalculatorILi0EjES7_ILi1EjENS0_6memory12LoadWithCastILi0EEENSA_13StoreWithCastILi1EEEEEviT_T0_T2_T3_T4_T5_)
        /*0134*/ 	.word	0x00000000


	//----- nvinfo : EIATTR_REGCOUNT
	.align		4
.L_102:
        /*0138*/ 	.byte	0x04, 0x2f
        /*013a*/ 	.short	(.L_104 - .L_103)
	.align		4
.L_103:
        /*013c*/ 	.word	index@(_ZN2at6native18elementwise_kernelILi128ELi4EZNS0_15gpu_kernel_implINS0_11FillFunctorIaEEEEvRNS_18TensorIteratorBaseERKT_EUliE_EEviT1_)
        /*0140*/ 	.word	0x00000018


	//----- nvinfo : EIATTR_FRAME_SIZE
	.align		4
.L_104:
        /*0144*/ 	.byte	0x04, 0x11
        /*0146*/ 	.short	(.L_106 - .L_105)
	.align		4
.L_105:
        /*0148*/ 	.word	index@(_ZN2at6native18elementwise_kernelILi128ELi4EZNS0_15gpu_kernel_implINS0_11FillFunctorIaEEEEvRNS_18TensorIteratorBaseERKT_EUliE_EEviT1_)
        /*014c*/ 	.word	0x00000000


	//----- nvinfo : EIATTR_REGCOUNT
	.align		4
.L_106:
        /*0150*/ 	.byte	0x04, 0x2f
        /*0152*/ 	.short	(.L_108 - .L_107)
	.align		4
.L_107:
        /*0154*/ 	.word	index@(_ZN2at6native29vectorized_elementwise_kernelILi8ENS0_11FillFunctorIiEESt5arrayIPcLm1EEEEviT0_T1_)
        /*0158*/ 	.word	0x0000000e


	//----- nvinfo : EIATTR_FRAME_SIZE
	.align		4
.L_108:
        /*015c*/ 	.byte	0x04, 0x11
        /*015e*/ 	.short	(.L_110 - .L_109)
	.align		4
.L_109:
        /*0160*/ 	.word	index@(_ZN2at6native29vectorized_elementwise_kernelILi8ENS0_11FillFunctorIiEESt5arrayIPcLm1EEEEviT0_T1_)
        /*0164*/ 	.word	0x00000000


	//----- nvinfo : EIATTR_REGCOUNT
	.align		4
.L_110:
        /*0168*/ 	.byte	0x04, 0x2f
        /*016a*/ 	.short	(.L_112 - .L_111)
	.align		4
.L_111:
        /*016c*/ 	.word	index@(_ZN2at6native29vectorized_elementwise_kernelILi4ENS0_11FillFunctorIiEESt5arrayIPcLm1EEEEviT0_T1_)
        /*0170*/ 	.word	0x0000000e


	//----- nvinfo : EIATTR_FRAME_SIZE
	.align		4
.L_112:
        /*0174*/ 	.byte	0x04, 0x11
        /*0176*/ 	.short	(.L_114 - .L_113)
	.align		4
.L_113:
        /*0178*/ 	.word	index@(_ZN2at6native29vectorized_elementwise_kernelILi4ENS0_11FillFunctorIiEESt5arrayIPcLm1EEEEviT0_T1_)
        /*017c*/ 	.word	0x00000000


	//----- nvinfo : EIATTR_REGCOUNT
	.align		4
.L_114:
        /*0180*/ 	.byte	0x04, 0x2f
        /*0182*/ 	.short	(.L_116 - .L_115)
	.align		4
.L_115:
        /*0184*/ 	.word	index@(_ZN2at6native29vectorized_elementwise_kernelILi2ENS0_11FillFunctorIiEESt5arrayIPcLm1EEEEviT0_T1_)
        /*0188*/ 	.word	0x0000000e


	//----- nvinfo : EIATTR_FRAME_SIZE
	.align		4
.L_116:
        /*018c*/ 	.byte	0x04, 0x11
        /*018e*/ 	.short	(.L_118 - .L_117)
	.align		4
.L_117:
        /*0190*/ 	.word	index@(_ZN2at6native29vectorized_elementwise_kernelILi2ENS0_11FillFunctorIiEESt5arrayIPcLm1EEEEviT0_T1_)
        /*0194*/ 	.word	0x00000000


	//----- nvinfo : EIATTR_REGCOUNT
	.align		4
.L_118:
        /*0198*/ 	.byte	0x04, 0x2f
        /*019a*/ 	.short	(.L_120 - .L_119)
	.align		4
.L_119:
        /*019c*/ 	.word	index@(_ZN2at6native27unrolled_elementwise_kernelINS0_11FillFunctorIiEESt5arrayIPcLm1EELi4E23TrivialOffsetCalculatorILi0EjES7_ILi1EjENS0_6memory15LoadWithoutCastENSA_16StoreWithoutCastEEEviT_T0_T2_T3_T4_T5_)
        /*01a0*/ 	.word	0x0000000e


	//----- nvinfo : EIATTR_FRAME_SIZE
	.align		4
.L_120:
        /*01a4*/ 	.byte	0x04, 0x11
        /*01a6*/ 	.short	(.L_122 - .L_121)
	.align		4
.L_121:
        /*01a8*/ 	.word	index@(_ZN2at6native27unrolled_elementwise_kernelINS0_11FillFunctorIiEESt5arrayIPcLm1EELi4E23TrivialOffsetCalculatorILi0EjES7_ILi1EjENS0_6memory15LoadWithoutCastENSA_16StoreWithoutCastEEEviT_T0_T2_T3_T4_T5_)
        /*01ac*/ 	.word	0x00000000


	//----- nvinfo : EIATTR_REGCOUNT
	.align		4
.L_122:
        /*01b0*/ 	.byte	0x04, 0x2f
        /*01b2*/ 	.short	(.L_124 - .L_123)
	.align		4
.L_123:
        /*01b4*/ 	.word	index@(_ZN2at6native18elementwise_kernelILi128ELi2EZNS0_22gpu_kernel_impl_nocastINS0_11FillFunctorIiEEEEvRNS_18TensorIteratorBaseERKT_EUliE_EEviT1_)
        /*01b8*/ 	.word	0x0000000b


	//----- nvinfo : EIATTR_FRAME_SIZE
	.align		4
.L_124:
        /*01bc*/ 	.byte	0x04, 0x11
        /*01be*/ 	.short	(.L_126 - .L_125)
	.align		4
.L_125:
        /*01c0*/ 	.word	index@(_ZN2at6native18elementwise_kernelILi128ELi2EZNS0_22gpu_kernel_impl_nocastINS0_11FillFunctorIiEEEEvRNS_18TensorIteratorBaseERKT_EUliE_EEviT1_)
        /*01c4*/ 	.word	0x00000000


	//----- nvinfo : EIATTR_REGCOUNT
	.align		4
.L_126:
        /*01c8*/ 	.byte	0x04, 0x2f
        /*01ca*/ 	.short	(.L_128 - .L_127)
	.align		4
.L_127:
        /*01cc*/ 	.word	index@(_ZN2at6native27unrolled_elementwise_kernelINS0_11FillFunctorIiEESt5arrayIPcLm1EELi4E23TrivialOffsetCalculatorILi0EjES7_ILi1EjENS0_6memory12LoadWithCastILi0EEENSA_13StoreWithCastILi1EEEEEviT_T0_T2_T3_T4_T5_)
        /*01d0*/ 	.word	0x00000018


	//----- nvinfo : EIATTR_FRAME_SIZE
	.align		4
.L_128:
        /*01d4*/ 	.byte	0x04, 0x11
        /*01d6*/ 	.short	(.L_130 - .L_129)
	.align		4
.L_129:
        /*01d8*/ 	.word	index@(_ZN2at6native27unrolled_elementwise_kernelINS0_11FillFunctorIiEESt5arrayIPcLm1EELi4E23TrivialOffsetCalculatorILi0EjES7_ILi1EjENS0_6memory12LoadWithCastILi0EEENSA_13StoreWithCastILi1EEEEEviT_T0_T2_T3_T4_T5_)
        /*01dc*/ 	.word	0x00000000


	//----- nvinfo : EIATTR_REGCOUNT
	.align		4
.L_130:
        /*01e0*/ 	.byte	0x04, 0x2f
        /*01e2*/ 	.short	(.L_132 - .L_131)
	.align		4
.L_131:
        /*01e4*/ 	.word	index@(_ZN2at6native18elementwise_kernelILi128ELi4EZNS0_15gpu_kernel_implINS0_11FillFunctorIiEEEEvRNS_18TensorIteratorBaseERKT_EUliE_EEviT1_)
        /*01e8*/ 	.word	0x00000018


	//----- nvinfo : EIATTR_FRAME_SIZE
	.align		4
.L_132:
        /*01ec*/ 	.byte	0x04, 0x11
        /*01ee*/ 	.short	(.L_134 - .L_133)
	.align		4
.L_133:
        /*01f0*/ 	.word	index@(_ZN2at6native18elementwise_kernelILi128ELi4EZNS0_15gpu_kernel_implINS0_11FillFunctorIiEEEEvRNS_18TensorIteratorBaseERKT_EUliE_EEviT1_)
        /*01f4*/ 	.word	0x00000000


	//----- nvinfo : EIATTR_REGCOUNT
	.align		4
.L_134:
        /*01f8*/ 	.byte	0x04, 0x2f
        /*01fa*/ 	.short	(.L_136 - .L_135)
	.align		4
.L_135:
        /*01fc*/ 	.word	index@(_ZN2at6native29vectorized_elementwise_kernelILi8ENS0_11FillFunctorIlEESt5arrayIPcLm1EEEEviT0_T1_)
        /*0200*/ 	.word	0x00000016


	//----- nvinfo : EIATTR_FRAME_SIZE
	.align		4
.L_136:
        /*0204*/ 	.byte	0x04, 0x11
        /*0206*/ 	.short	(.L_138 - .L_137)
	.align		4
.L_137:
        /*0208*/ 	.word	index@(_ZN2at6native29vectorized_elementwise_kernelILi8ENS0_11FillFunctorIlEESt5arrayIPcLm1EEEEviT0_T1_)
        /*020c*/ 	.word	0x00000000


	//----- nvinfo : EIATTR_REGCOUNT
	.align		4
.L_138:
        /*0210*/ 	.byte	0x04, 0x2f
        /*0212*/ 	.short	(.L_140 - .L_139)
	.align		4
.L_139:
        /*0214*/ 	.word	index@(_ZN2at6native29vectorized_elementwise_kernelILi4ENS0_11FillFunctorIlEESt5arrayIPcLm1EEEEviT0_T1_)
        /*0218*/ 	.word	0x00000016


	//----- nvinfo : EIATTR_FRAME_SIZE
	.align		4
.L_140:
        /*021c*/ 	.byte	0x04, 0x11
        /*021e*/ 	.short	(.L_142 - .L_141)
	.align		4
.L_141:
        /*0220*/ 	.word	index@(_ZN2at6native29vectorized_elementwise_kernelILi4ENS0_11FillFunctorIlEESt5arrayIPcLm1EEEEviT0_T1_)
        /*0224*/ 	.word	0x00000000


	//----- nvinfo : EIATTR_REGCOUNT
	.align		4
.L_142:
        /*0228*/ 	.byte	0x04, 0x2f
        /*022a*/ 	.short	(.L_144 - .L_143)
	.align		4
.L_143:
        /*022c*/ 	.word	index@(_ZN2at6native29vectorized_elementwise_kernelILi2ENS0_11FillFunctorIlEESt5arrayIPcLm1EEEEviT0_T1_)
        /*0230*/ 	.word	0x00000016


	//----- nvinfo : EIATTR_FRAME_SIZE
	.align		4
.L_144:
        /*0234*/ 	.byte	0x04, 0x11
        /*0236*/ 	.short	(.L_146 - .L_145)
	.align		4
.L_145:
        /*0238*/ 	.word	index@(_ZN2at6native29vectorized_elementwise_kernelILi2ENS0_11FillFunctorIlEESt5arrayIPcLm1EEEEviT0_T1_)
        /*023c*/ 	.word	0x00000000


	//----- nvinfo : EIATTR_REGCOUNT
	.align		4
.L_146:
        /*0240*/ 	.byte	0x04, 0x2f
        /*0242*/ 	.short	(.L_148 - .L_147)
	.align		4
.L_147:
        /*0244*/ 	.word	index@(_ZN2at6native27unrolled_elementwise_kernelINS0_11FillFunctorIlEESt5arrayIPcLm1EELi4E23TrivialOffsetCalculatorILi0EjES7_ILi1EjENS0_6memory15LoadWithoutCastENSA_16StoreWithoutCastEEEviT_T0_T2_T3_T4_T5_)
        /*0248*/ 	.word	0x0000000e


	//----- nvinfo : EIATTR_FRAME_SIZE
	.align		4
.L_148:
        /*024c*/ 	.byte	0x04, 0x11
        /*024e*/ 	.short	(.L_150 - .L_149)
	.align		4
.L_149:
        /*0250*/ 	.word	index@(_ZN2at6native27unrolled_elementwise_kernelINS0_11FillFunctorIlEESt5arrayIPcLm1EELi4E23TrivialOffsetCalculatorILi0EjES7_ILi1EjENS0_6memory15LoadWithoutCastENSA_16StoreWithoutCastEEEviT_T0_T2_T3_T4_T5_)
        /*0254*/ 	.word	0x00000000


	//----- nvinfo : EIATTR_REGCOUNT
	.align		4
.L_150:
        /*0258*/ 	.byte	0x04, 0x2f
        /*025a*/ 	.short	(.L_152 - .L_151)
	.align		4
.L_151:
        /*025c*/ 	.word	index@(_ZN2at6native18elementwise_kernelILi128ELi2EZNS0_22gpu_kernel_impl_nocastINS0_11FillFunctorIlEEEEvRNS_18TensorIteratorBaseERKT_EUliE_EEviT1_)
        /*0260*/ 	.word	0x0000000b


	//----- nvinfo : EIATTR_FRAME_SIZE
	.align		4
.L_152:
        /*0264*/ 	.byte	0x04, 0x11
        /*0266*/ 	.short	(.L_154 - .L_153)
	.align		4
.L_153:
        /*0268*/ 	.word	index@(_ZN2at6native18elementwise_kernelILi128ELi2EZNS0_22gpu_kernel_impl_nocastINS0_11FillFunctorIlEEEEvRNS_18TensorIteratorBaseERKT_EUliE_EEviT1_)
        /*026c*/ 	.word	0x00000000


	//----- nvinfo : EIATTR_REGCOUNT
	.align		4
.L_154:
        /*0270*/ 	.byte	0x04, 0x2f
        /*0272*/ 	.short	(.L_156 - .L_155)
	.align		4
.L_155:
        /*0274*/ 	.word	index@(_ZN2at6native27unrolled_elementwise_kernelINS0_11FillFunctorIlEESt5arrayIPcLm1EELi4E23TrivialOffsetCalculatorILi0EjES7_ILi1EjENS0_6memory12LoadWithCastILi0EEENSA_13StoreWithCastILi1EEEEEviT_T0_T2_T3_T4_T5_)
        /*0278*/ 	.word	0x00000018


	//----- nvinfo : EIATTR_FRAME_SIZE
	.align		4
.L_156:
        /*027c*/ 	.byte	0x04, 0x11
        /*027e*/ 	.short	(.L_158 - .L_157)
	.align		4
.L_157:
        /*0280*/ 	.word	index@(_ZN2at6native27unrolled_elementwise_kernelINS0_11FillFunctorIlEESt5arrayIPcLm1EELi4E23TrivialOffsetCalculatorILi0EjES7_ILi1EjENS0_6memory12LoadWithCastILi0EEENSA_13StoreWithCastILi1EEEEEviT_T0_T2_T3_T4_T5_)
        /*0284*/ 	.word	0x00000000


	//----- nvinfo : EIATTR_REGCOUNT
	.align		4
.L_158:
        /*0288*/ 	.byte	0x04, 0x2f
        /*028a*/ 	.short	(.L_160 - .L_159)
	.align		4
.L_159:
        /*028c*/ 	.word	index@(_ZN2at6native18elementwise_kernelILi128ELi4EZNS0_15gpu_kernel_implINS0_11FillFunctorIlEEEEvRNS_18TensorIteratorBaseERKT_EUliE_EEviT1_)
        /*0290*/ 	.word	0x00000018


	//----- nvinfo : EIATTR_FRAME_SIZE
	.align		4
.L_160:
        /*0294*/ 	.byte	0x04, 0x11
        /*0296*/ 	.short	(.L_162 - .L_161)
	.align		4
.L_161:
        /*0298*/ 	.word	index@(_ZN2at6native18elementwise_kernelILi128ELi4EZNS0_15gpu_kernel_implINS0_11FillFunctorIlEEEEvRNS_18TensorIteratorBaseERKT_EUliE_EEviT1_)
        /*029c*/ 	.word	0x00000000


	//----- nvinfo : EIATTR_REGCOUNT
	.align		4
.L_162:
        /*02a0*/ 	.byte	0x04, 0x2f
        /*02a2*/ 	.short	(.L_164 - .L_163)
	.align		4
.L_163:
        /*02a4*/ 	.word	index@(_ZN2at6native29vectorized_elementwise_kernelILi8ENS0_11FillFunctorIsEESt5arrayIPcLm1EEEEviT0_T1_)
        /*02a8*/ 	.word	0x0000000c


	//----- nvinfo : EIATTR_FRAME_SIZE
	.align		4
.L_164:
        /*02ac*/ 	.byte	0x04, 0x11
        /*02ae*/ 	.short	(.L_166 - .L_165)
	.align		4
.L_165:
        /*02b0*/ 	.word	index@(_ZN2at6native29vectorized_elementwise_kernelILi8ENS0_11FillFunctorIsEESt5arrayIPcLm1EEEEviT0_T1_)
        /*02b4*/ 	.word	0x00000000


	//----- nvinfo : EIATTR_REGCOUNT
	.align		4
.L_166:
        /*02b8*/ 	.byte	0x04, 0x2f
        /*02ba*/ 	.short	(.L_168 - .L_167)
	.align		4
.L_167:
        /*02bc*/ 	.word	index@(_ZN2at6native29vectorized_elementwise_kernelILi4ENS0_11FillFunctorIsEESt5arrayIPcLm1EEEEviT0_T1_)
        /*02c0*/ 	.word	0x0000000c


	//----- nvinfo : EIATTR_FRAME_SIZE
	.align		4
.L_168:
        /*02c4*/ 	.byte	0x04, 0x11
        /*02c6*/ 	.short	(.L_170 - .L_169)
	.align		4
.L_169:
        /*02c8*/ 	.word	index@(_ZN2at6native29vectorized_elementwise_kernelILi4ENS0_11FillFunctorIsEESt5arrayIPcLm1EEEEviT0_T1_)
        /*02cc*/ 	.word	0x00000000


	//----- nvinfo : EIATTR_REGCOUNT
	.align		4
.L_170:
        /*02d0*/ 	.byte	0x04, 0x2f
        /*02d2*/ 	.short	(.L_172 - .L_171)
	.align		4
.L_171:
        /*02d4*/ 	.word	index@(_ZN2at6native29vectorized_elementwise_kernelILi2ENS0_11FillFunctorIsEESt5arrayIPcLm1EEEEviT0_T1_)
        /*02d8*/ 	.word	0x0000000c


	//----- nvinfo : EIATTR_FRAME_SIZE
	.align		4
.L_172:
        /*02dc*/ 	.byte	0x04, 0x11
        /*02de*/ 	.short	(.L_174 - .L_173)
	.align		4
.L_173:
        /*02e0*/ 	.word	index@(_ZN2at6native29vectorized_elementwise_kernelILi2ENS0_11FillFunctorIsEESt5arrayIPcLm1EEEEviT0_T1_)
        /*02e4*/ 	.word	0x00000000


	//----- nvinfo : EIATTR_REGCOUNT
	.align		4
.L_174:
        /*02e8*/ 	.byte	0x04, 0x2f
        /*02ea*/ 	.short	(.L_176 - .L_175)
	.align		4
.L_175:
        /*02ec*/ 	.word	index@(_ZN2at6native27unrolled_elementwise_kernelINS0_11FillFunctorIsEESt5arrayIPcLm1EELi4E23TrivialOffsetCalculatorILi0EjES7_ILi1EjENS0_6memory15LoadWithoutCastENSA_16StoreWithoutCastEEEviT_T0_T2_T3_T4_T5_)
        /*02f0*/ 	.word	0x0000000e


	//----- nvinfo : EIATTR_FRAME_SIZE
	.align		4
.L_176:
        /*02f4*/ 	.byte	0x04, 0x11
        /*02f6*/ 	.short	(.L_178 - .L_177)
	.align		4
.L_177:
        /*02f8*/ 	.word	index@(_ZN2at6native27unrolled_elementwise_kernelINS0_11FillFunctorIsEESt5arrayIPcLm1EELi4E23TrivialOffsetCalculatorILi0EjES7_ILi1EjENS0_6memory15LoadWithoutCastENSA_16StoreWithoutCastEEEviT_T0_T2_T3_T4_T5_)
        /*02fc*/ 	.word	0x00000000


	//----- nvinfo : EIATTR_REGCOUNT
	.align		4
.L_178:
        /*0300*/ 	.byte	0x04, 0x2f
        /*0302*/ 	.short	(.L_180 - .L_179)
	.align		4
.L_179:
        /*0304*/ 	.word	index@(_ZN2at6native18elementwise_kernelILi128ELi4EZNS0_22gpu_kernel_impl_nocastINS0_11FillFunctorIsEEEEvRNS_18TensorIteratorBaseERKT_EUliE_EEviT1_)
        /*0308*/ 	.word	0x0000000b


	//----- nvinfo : EIATTR_FRAME_SIZE
	.align		4
.L_180:
        /*030c*/ 	.byte	0x04, 0x11
        /*030e*/ 	.short	(.L_182 - .L_181)
	.align		4
.L_181:
        /*0310*/ 	.word	index@(_ZN2at6native18elementwise_kernelILi128ELi4EZNS0_22gpu_kernel_impl_nocastINS0_11FillFunctorIsEEEEvRNS_18TensorIteratorBaseERKT_EUliE_EEviT1_)
        /*0314*/ 	.word	0x00000000


	//----- nvinfo : EIATTR_REGCOUNT
	.align		4
.L_182:
        /*0318*/ 	.byte	0x04, 0x2f
        /*031a*/ 	.short	(.L_184 - .L_183)
	.align		4
.L_183:
        /*031c*/ 	.word	index@(_ZN2at6native27unrolled_elementwise_kernelINS0_11FillFunctorIsEESt5arrayIPcLm1EELi4E23TrivialOffsetCalculatorILi0EjES7_ILi1EjENS0_6memory12LoadWithCastILi0EEENSA_13StoreWithCastILi1EEEEEviT_T0_T2_T3_T4_T5_)
        /*0320*/ 	.word	0x00000018


	//----- nvinfo : EIATTR_FRAME_SIZE
	.align		4
.L_184:
        /*0324*/ 	.byte	0x04, 0x11
        /*0326*/ 	.short	(.L_186 - .L_185)
	.align		4
.L_185:
        /*0328*/ 	.word	index@(_ZN2at6native27unrolled_elementwise_kernelINS0_11FillFunctorIsEESt5arrayIPcLm1EELi4E23TrivialOffsetCalculatorILi0EjES7_ILi1EjENS0_6memory12LoadWithCastILi0EEENSA_13StoreWithCastILi1EEEEEviT_T0_T2_T3_T4_T5_)
        /*032c*/ 	.word	0x00000000


	//----- nvinfo : EIATTR_REGCOUNT
	.align		4
.L_186:
        /*0330*/ 	.byte	0x04, 0x2f
        /*0332*/ 	.short	(.L_188 - .L_187)
	.align		4
.L_187:
        /*0334*/ 	.word	index@(_ZN2at6native18elementwise_kernelILi128ELi4EZNS0_15gpu_kernel_implINS0_11FillFunctorIsEEEEvRNS_18TensorIteratorBaseERKT_EUliE_EEviT1_)
        /*0338*/ 	.word	0x00000018


	//----- nvinfo : EIATTR_FRAME_SIZE
	.align		4
.L_188:
        /*033c*/ 	.byte	0x04, 0x11
        /*033e*/ 	.short	(.L_190 - .L_189)
	.align		4
.L_189:
        /*0340*/ 	.word	index@(_ZN2at6native18elementwise_kernelILi128ELi4EZNS0_15gpu_kernel_implINS0_11FillFunctorIsEEEEvRNS_18TensorIteratorBaseERKT_EUliE_EEviT1_)
        /*0344*/ 	.word	0x00000000


	//----- nvinfo : EIATTR_REGCOUNT
	.align		4
.L_190:
        /*0348*/ 	.byte	0x04, 0x2f
        /*034a*/ 	.short	(.L_192 - .L_191)
	.align		4
.L_191:
        /*034c*/ 	.word	index@(_ZN2at6native29vectorized_elementwise_kernelILi8ENS0_11FillFunctorIdEESt5arrayIPcLm1EEEEviT0_T1_)
        /*0350*/ 	.word	0x00000016


	//----- nvinfo : EIATTR_FRAME_SIZE
	.align		4
.L_192:
        /*0354*/ 	.byte	0x04, 0x11
        /*0356*/ 	.short	(.L_194 - .L_193)
	.align		4
.L_193:
        /*0358*/ 	.word	index@(_ZN2at6native29vectorized_elementwise_kernelILi8ENS0_11FillFunctorIdEESt5arrayIPcLm1EEEEviT0_T1_)
        /*035c*/ 	.word	0x00000000


	//----- nvinfo : EIATTR_REGCOUNT
	.align		4
.L_194:
        /*0360*/ 	.byte	0x04, 0x2f
        /*0362*/ 	.short	(.L_196 - .L_195)
	.align		4
.L_195:
        /*0364*/ 	.word	index@(_ZN2at6native29vectorized_elementwise_kernelILi4ENS0_11FillFunctorIdEESt5arrayIPcLm1EEEEviT0_T1_)
        /*0368*/ 	.word	0x00000016


	//----- nvinfo : EIATTR_FRAME_SIZE
	.align		4
.L_196:
        /*036c*/ 	.byte	0x04, 0x11
        /*036e*/ 	.short	(.L_198 - .L_197)
	.align		4
.L_197:
        /*0370*/ 	.word	index@(_ZN2at6native29vectorized_elementwise_kernelILi4ENS0_11FillFunctorIdEESt5arrayIPcLm1EEEEviT0_T1_)
        /*0374*/ 	.word	0x00000000


	//----- nvinfo : EIATTR_REGCOUNT
	.align		4
.L_198:
        /*0378*/ 	.byte	0x04, 0x2f
        /*037a*/ 	.short	(.L_200 - .L_199)
	.align		4
.L_199:
        /*037c*/ 	.word	index@(_ZN2at6native29vectorized_elementwise_kernelILi2ENS0_11FillFunctorIdEESt5arrayIPcLm1EEEEviT0_T1_)
        /*0380*/ 	.word	0x00000016


	//----- nvinfo : EIATTR_FRAME_SIZE
	.align		4
.L_200:
        /*0384*/ 	.byte	0x04, 0x11
        /*0386*/ 	.short	(.L_202 - .L_201)
	.align		4
.L_201:
        /*0388*/ 	.word	index@(_ZN2at6native29vectorized_elementwise_kernelILi2ENS0_11FillFunctorIdEESt5arrayIPcLm1EEEEviT0_T1_)
        /*038c*/ 	.word	0x00000000


	//----- nvinfo : EIATTR_REGCOUNT
	.align		4
.L_202:
        /*0390*/ 	.byte	0x04, 0x2f
        /*0392*/ 	.short	(.L_204 - .L_203)
	.align		4
.L_203:
        /*0394*/ 	.word	index@(_ZN2at6native27unrolled_elementwise_kernelINS0_11FillFunctorIdEESt5arrayIPcLm1EELi4E23TrivialOffsetCalculatorILi0EjES7_ILi1EjENS0_6memory15LoadWithoutCastENSA_16StoreWithoutCastEEEviT_T0_T2_T3_T4_T5_)
        /*0398*/ 	.word	0x0000000e


	//----- nvinfo : EIATTR_FRAME_SIZE
	.align		4
.L_204:
        /*039c*/ 	.byte	0x04, 0x11
        /*039e*/ 	.short	(.L_206 - .L_205)
	.align		4
.L_205:
        /*03a0*/ 	.word	index@(_ZN2at6native27unrolled_elementwise_kernelINS0_11FillFunctorIdEESt5arrayIPcLm1EELi4E23TrivialOffsetCalculatorILi0EjES7_ILi1EjENS0_6memory15LoadWithoutCastENSA_16StoreWithoutCastEEEviT_T0_T2_T3_T4_T5_)
        /*03a4*/ 	.word	0x00000000


	//----- nvinfo : EIATTR_REGCOUNT
	.align		4
.L_206:
        /*03a8*/ 	.byte	0x04, 0x2f
        /*03aa*/ 	.short	(.L_208 - .L_207)
	.align		4
.L_207:
        /*03ac*/ 	.word	index@(_ZN2at6native18elementwise_kernelILi128ELi2EZNS0_22gpu_kernel_impl_nocastINS0_11FillFunctorIdEEEEvRNS_18TensorIteratorBaseERKT_EUliE_EEviT1_)
        /*03b0*/ 	.word	0x0000000b


	//----- nvinfo : EIATTR_FRAME_SIZE
	.align		4
.L_208:
        /*03b4*/ 	.byte	0x04, 0x11
        /*03b6*/ 	.short	(.L_210 - .L_209)
	.align		4
.L_209:
        /*03b8*/ 	.word	index@(_ZN2at6native18elementwise_kernelILi128ELi2EZNS0_22gpu_kernel_impl_nocastINS0_11FillFunctorIdEEEEvRNS_18TensorIteratorBaseERKT_EUliE_EEviT1_)
        /*03bc*/ 	.word	0x00000000


	//----- nvinfo : EIATTR_REGCOUNT
	.align		4
.L_210:
        /*03c0*/ 	.byte	0x04, 0x2f
        /*03c2*/ 	.short	(.L_212 - .L_211)
	.align		4
.L_211:
        /*03c4*/ 	.word	index@(_ZN2at6native27unrolled_elementwise_kernelINS0_11FillFunctorIdEESt5arrayIPcLm1EELi4E23TrivialOffsetCalculatorILi0EjES7_ILi1EjENS0_6memory12LoadWithCastILi0EEENSA_13StoreWithCastILi1EEEEEviT_T0_T2_T3_T4_T5_)
        /*03c8*/ 	.word	0x00000018


	//----- nvinfo : EIATTR_FRAME_SIZE
	.align		4
.L_212:
        /*03cc*/ 	.byte	0x04, 0x11
        /*03ce*/ 	.short	(.L_214 - .L_213)
	.align		4
.L_213:
        /*03d0*/ 	.word	index@(_ZN2at6native27unrolled_elementwise_kernelINS0_11FillFunctorIdEESt5arrayIPcLm1EELi4E23TrivialOffsetCalculatorILi0EjES7_ILi1EjENS0_6memory12LoadWithCastILi0EEENSA_13StoreWithCastILi1EEEEEviT_T0_T2_T3_T4_T5_)
        /*03d4*/ 	.word	0x00000000


	//----- nvinfo : EIATTR_REGCOUNT
	.align		4
.L_214:
        /*03d8*/ 	.byte	0x04, 0x2f
        /*03da*/ 	.short	(.L_216 - .L_215)
	.align		4
.L_215:
        /*03dc*/ 	.word	index@(_ZN2at6native18elementwise_kernelILi128ELi4EZNS0_15gpu_kernel_implINS0_11FillFunctorIdEEEEvRNS_18TensorIteratorBaseERKT_EUliE_EEviT1_)
        /*03e0*/ 	.word	0x00000018


	//----- nvinfo : EIATTR_FRAME_SIZE
	.align		4
.L_216:
        /*03e4*/ 	.byte	0x04, 0x11
        /*03e6*/ 	.short	(.L_218 - .L_217)
	.align		4
.L_217:
        /*03e8*/ 	.word	index@(_ZN2at6native18elementwise_kernelILi128ELi4EZNS0_15gpu_kernel_implINS0_11FillFunctorIdEEEEvRNS_18TensorIteratorBaseERKT_EUliE_EEviT1_)
        /*03ec*/ 	.word	0x00000000


	//----- nvinfo : EIATTR_REGCOUNT
	.align		4
.L_218:
        /*03f0*/ 	.byte	0x04, 0x2f
        /*03f2*/ 	.short	(.L_220 - .L_219)
	.align		4
.L_219:
        /*03f4*/ 	.word	index@(_ZN2at6native29vectorized_elementwise_kernelILi8ENS0_11FillFunctorIfEESt5arrayIPcLm1EEEEviT0_T1_)
        /*03f8*/ 	.word	0x0000000e


	//----- nvinfo : EIATTR_FRAME_SIZE
	.align		4
.L_220:
        /*03fc*/ 	.byte	0x04, 0x11
        /*03fe*/ 	.short	(.L_222 - .L_221)
	.align		4
.L_221:
        /*0400*/ 	.word	index@(_ZN2at6native29vectorized_elementwise_kernelILi8ENS0_11FillFunctorIfEESt5arrayIPcLm1EEEEviT0_T1_)
        /*0404*/ 	.word	0x00000000


	//----- nvinfo : EIATTR_REGCOUNT
	.align		4
.L_222:
        /*0408*/ 	.byte	0x04, 0x2f
        /*040a*/ 	.short	(.L_224 - .L_223)
	.align		4
.L_223:
        /*040c*/ 	.word	index@(_ZN2at6native29vectorized_elementwise_kernelILi4ENS0_11FillFunctorIfEESt5arrayIPcLm1EEEEviT0_T1_)
        /*0410*/ 	.word	0x0000000e


	//----- nvinfo : EIATTR_FRAME_SIZE
	.align		4
.L_224:
        /*0414*/ 	.byte	0x04, 0x11
        /*0416*/ 	.short	(.L_226 - .L_225)
	.align		4
.L_225:
        /*0418*/ 	.word	index@(_ZN2at6native29vectorized_elementwise_kernelILi4ENS0_11FillFunctorIfEESt5arrayIPcLm1EEEEviT0_T1_)
        /*041c*/ 	.word	0x00000000


	//----- nvinfo : EIATTR_REGCOUNT
	.align		4
.L_226:
        /*0420*/ 	.byte	0x04, 0x2f
        /*0422*/ 	.short	(.L_228 - .L_227)
	.align		4
.L_227:
        /*0424*/ 	.word	index@(_ZN2at6native29vectorized_elementwise_kernelILi2ENS0_11FillFunctorIfEESt5arrayIPcLm1EEEEviT0_T1_)
        /*0428*/ 	.word	0x0000000e


	//----- nvinfo : EIATTR_FRAME_SIZE
	.align		4
.L_228:
        /*042c*/ 	.byte	0x04, 0x11
        /*042e*/ 	.short	(.L_230 - .L_229)
	.align		4
.L_229:
        /*0430*/ 	.word	index@(_ZN2at6native29vectorized_elementwise_kernelILi2ENS0_11FillFunctorIfEESt5arrayIPcLm1EEEEviT0_T1_)
        /*0434*/ 	.word	0x00000000


	//----- nvinfo : EIATTR_REGCOUNT
	.align		4
.L_230:
        /*0438*/ 	.byte	0x04, 0x2f
        /*043a*/ 	.short	(.L_232 - .L_231)
	.align		4
.L_231:
        /*043c*/ 	.word	index@(_ZN2at6native27unrolled_elementwise_kernelINS0_11FillFunctorIfEESt5arrayIPcLm1EELi4E23TrivialOffsetCalculatorILi0EjES7_ILi1EjENS0_6memory15LoadWithoutCastENSA_16StoreWithoutCastEEEviT_T0_T2_T3_T4_T5_)
        /*0440*/ 	.word	0x0000000e


	//----- nvinfo : EIATTR_FRAME_SIZE
	.align		4
.L_232:
        /*0444*/ 	.byte	0x04, 0x11
        /*0446*/ 	.short	(.L_234 - .L_233)
	.align		4
.L_233:
        /*0448*/ 	.word	index@(_ZN2at6native27unrolled_elementwise_kernelINS0_11FillFunctorIfEESt5arrayIPcLm1EELi4E23TrivialOffsetCalculatorILi0EjES7_ILi1EjENS0_6memory15LoadWithoutCastENSA_16StoreWithoutCastEEEviT_T0_T2_T3_T4_T5_)
        /*044c*/ 	.word	0x00000000


	//----- nvinfo : EIATTR_REGCOUNT
	.align		4
.L_234:
        /*0450*/ 	.byte	0x04, 0x2f
        /*0452*/ 	.short	(.L_236 - .L_235)
	.align		4
.L_235:
        /*0454*/ 	.word	index@(_ZN2at6native18elementwise_kernelILi128ELi2EZNS0_22gpu_kernel_impl_nocastINS0_11FillFunctorIfEEEEvRNS_18TensorIteratorBaseERKT_EUliE_EEviT1_)
        /*0458*/ 	.word	0x0000000b


	//----- nvinfo : EIATTR_FRAME_SIZE
	.align		4
.L_236:
        /*045c*/ 	.byte	0x04, 0x11
        /*045e*/ 	.short	(.L_238 - .L_237)
	.align		4
.L_237:
        /*0460*/ 	.word	index@(_ZN2at6native18elementwise_kernelILi128ELi2EZNS0_22gpu_kernel_impl_nocastINS0_11FillFunctorIfEEEEvRNS_18TensorIteratorBaseERKT_EUliE_EEviT1_)
        /*0464*/ 	.word	0x00000000


	//----- nvinfo : EIATTR_REGCOUNT
	.align		4
.L_238:
        /*0468*/ 	.byte	0x04, 0x2f
        /*046a*/ 	.short	(.L_240 - .L_239)
	.align		4
.L_239:
        /*046c*/ 	.word	index@(_ZN2at6native27unrolled_elementwise_kernelINS0_11FillFunctorIfEESt5arrayIPcLm1EELi4E23TrivialOffsetCalculatorILi0EjES7_ILi1EjENS0_6memory12LoadWithCastILi0EEENSA_13StoreWithCastILi1EEEEEviT_T0_T2_T3_T4_T5_)
        /*0470*/ 	.word	0x00000018


	//----- nvinfo : EIATTR_FRAME_SIZE
	.align		4
.L_240:
        /*0474*/ 	.byte	0x04, 0x11
        /*0476*/ 	.short	(.L_242 - .L_241)
	.align		4
.L_241:
        /*0478*/ 	.word	index@(_ZN2at6native27unrolled_elementwise_kernelINS0_11FillFunctorIfEESt5arrayIPcLm1EELi4E23TrivialOffsetCalculatorILi0EjES7_ILi1EjENS0_6memory12LoadWithCastILi0EEENSA_13StoreWithCastILi1EEEEEviT_T0_T2_T3_T4_T5_)
        /*047c*/ 	.word	0x00000000


	//----- nvinfo : EIATTR_REGCOUNT
	.align		4
.L_242:
        /*0480*/ 	.byte	0x04, 0x2f
        /*0482*/ 	.short	(.L_244 - .L_243)
	.align		4
.L_243:
        /*0484*/ 	.word	index@(_ZN2at6native18elementwise_kernelILi128ELi4EZNS0_15gpu_kernel_implINS0_11FillFunctorIfEEEEvRNS_18TensorIteratorBaseERKT_EUliE_EEviT1_)
        /*0488*/ 	.word	0x00000018


	//----- nvinfo : EIATTR_FRAME_SIZE
	.align		4
.L_244:
        /*048c*/ 	.byte	0x04, 0x11
        /*048e*/ 	.short	(.L_246 - .L_245)
	.align		4
.L_245:
        /*0490*/ 	.word	index@(_ZN2at6native18elementwise_kernelILi128ELi4EZNS0_15gpu_kernel_implINS0_11FillFunctorIfEEEEvRNS_18TensorIteratorBaseERKT_EUliE_EEviT1_)
        /*0494*/ 	.word	0x00000000


	//----- nvinfo : EIATTR_REGCOUNT
	.align		4
.L_246:
        /*0498*/ 	.byte	0x04, 0x2f
        /*049a*/ 	.short	(.L_248 - .L_247)
	.align		4
.L_247:
        /*049c*/ 	.word	index@(_ZN2at6native29vectorized_elementwise_kernelILi8ENS0_11FillFunctorIN3c107complexIdEEEESt5arrayIPcLm1EEEEviT0_T1_)
        /*04a0*/ 	.word	0x00000012


	//----- nvinfo : EIATTR_FRAME_SIZE
	.align		4
.L_248:
        /*04a4*/ 	.byte	0x04, 0x11
        /*04a6*/ 	.short	(.L_250 - .L_249)
	.align		4
.L_249:
        /*04a8*/ 	.word	index@(_ZN2at6native29vectorized_elementwise_kernelILi8ENS0_11FillFunctorIN3c107complexIdEEEESt5arrayIPcLm1EEEEviT0_T1_)
        /*04ac*/ 	.word	0x00000000


	//----- nvinfo : EIATTR_REGCOUNT
	.align		4
.L_250:
        /*04b0*/ 	.byte	0x04, 0x2f
        /*04b2*/ 	.short	(.L_252 - .L_251)
	.align		4
.L_251:
        /*04b4*/ 	.word	index@(_ZN2at6native29vectorized_elementwise_kernelILi4ENS0_11FillFunctorIN3c107complexIdEEEESt5arrayIPcLm1EEEEviT0_T1_)
        /*04b8*/ 	.word	0x00000012


	//----- nvinfo : EIATTR_FRAME_SIZE
	.align		4
.L_252:
        /*04bc*/ 	.byte	0x04, 0x11
        /*04be*/ 	.short	(.L_254 - .L_253)
	.align		4
.L_253:
        /*04c0*/ 	.word	index@(_ZN2at6native29vectorized_elementwise_kernelILi4ENS0_11FillFunctorIN3c107complexIdEEEESt5arrayIPcLm1EEEEviT0_T1_)
        /*04c4*/ 	.word	0x00000000


	//----- nvinfo : EIATTR_REGCOUNT
	.align		4
.L_254:
        /*04c8*/ 	.byte	0x04, 0x2f
        /*04ca*/ 	.short	(.L_256 - .L_255)
	.align		4
.L_255:
        /*04cc*/ 	.word	index@(_ZN2at6native29vectorized_elementwise_kernelILi2ENS0_11FillFunctorIN3c107complexIdEEEESt5arrayIPcLm1EEEEviT0_T1_)
        /*04d0*/ 	.word	0x00000012


	//----- nvinfo : EIATTR_FRAME_SIZE
	.align		4
.L_256:
        /*04d4*/ 	.byte	0x04, 0x11
        /*04d6*/ 	.short	(.L_258 - .L_257)
	.align		4
.L_257:
        /*04d8*/ 	.word	index@(_ZN2at6native29vectorized_elementwise_kernelILi2ENS0_11FillFunctorIN3c107complexIdEEEESt5arrayIPcLm1EEEEviT0_T1_)
        /*04dc*/ 	.word	0x00000000


	//----- nvinfo : EIATTR_REGCOUNT
	.align		4
.L_258:
        /*04e0*/ 	.byte	0x04, 0x2f
        /*04e2*/ 	.short	(.L_260 - .L_259)
	.align		4
.L_259:
        /*04e4*/ 	.word	index@(_ZN2at6native27unrolled_elementwise_kernelINS0_11FillFunctorIN3c107complexIdEEEESt5arrayIPcLm1EELi4E23TrivialOffsetCalculatorILi0EjESA_ILi1EjENS0_6memory15LoadWithoutCastENSD_16StoreWithoutCastEEEviT_T0_T2_T3_T4_T5_)
        /*04e8*/ 	.word	0x00000012


	//----- nvinfo : EIATTR_FRAME_SIZE
	.align		4
.L_260:
        /*04ec*/ 	.byte	0x04, 0x11
        /*04ee*/ 	.short	(.L_262 - .L_261)
	.align		4
.L_261:
        /*04f0*/ 	.word	index@(_ZN2at6native27unrolled_elementwise_kernelINS0_11FillFunctorIN3c107complexIdEEEESt5arrayIPcLm1EELi4E23TrivialOffsetCalculatorILi0EjESA_ILi1EjENS0_6memory15LoadWithoutCastENSD_16StoreWithoutCastEEEviT_T0_T2_T3_T4_T5_)
        /*04f4*/ 	.word	0x00000000


	//----- nvinfo : EIATTR_REGCOUNT
	.align		4
.L_262:
        /*04f8*/ 	.byte	0x04, 0x2f
        /*04fa*/ 	.short	(.L_264 - .L_263)
	.align		4
.L_263:
        /*04fc*/ 	.word	index@(_ZN2at6native18elementwise_kernelILi128ELi2EZNS0_22gpu_kernel_impl_nocastINS0_11FillFunctorIN3c107complexIdEEEEEEvRNS_18TensorIteratorBaseERKT_EUliE_EEviT1_)
        /*0500*/ 	.word	0x00000012


	//----- nvinfo : EIATTR_FRAME_SIZE
	.align		4
.L_264:
        /*0504*/ 	.byte	0x04, 0x11
        /*0506*/ 	.short	(.L_266 - .L_265)
	.align		4
.L_265:
        /*0508*/ 	.word	index@(_ZN2at6native18elementwise_kernelILi128ELi2EZNS0_22gpu_kernel_impl_nocastINS0_11FillFunctorIN3c107complexIdEEEEEEvRNS_18TensorIteratorBaseERKT_EUliE_EEviT1_)
        /*050c*/ 	.word	0x00000000


	//----- nvinfo : EIATTR_REGCOUNT
	.align		4
.L_266:
        /*0510*/ 	.byte	0x04, 0x2f
        /*0512*/ 	.short	(.L_268 - .L_267)
	.align		4
.L_267:
        /*0514*/ 	.word	index@(_ZN2at6native27unrolled_elementwise_kernelINS0_11FillFunctorIN3c107complexIdEEEESt5arrayIPcLm1EELi4E23TrivialOffsetCalculatorILi0EjESA_ILi1EjENS0_6memory12LoadWithCastILi0EEENSD_13StoreWithCastILi1EEEEEviT_T0_T2_T3_T4_T5_)
        /*0518*/ 	.word	0x00000018


	//----- nvinfo : EIATTR_FRAME_SIZE
	.align		4
.L_268:
        /*051c*/ 	.byte	0x04, 0x11
        /*051e*/ 	.short	(.L_270 - .L_269)
	.align		4
.L_269:
        /*0520*/ 	.word	index@(_ZN2at6native27unrolled_elementwise_kernelINS0_11FillFunctorIN3c107complexIdEEEESt5arrayIPcLm1EELi4E23TrivialOffsetCalculatorILi0EjESA_ILi1EjENS0_6memory12LoadWithCastILi0EEENSD_13StoreWithCastILi1EEEEEviT_T0_T2_T3_T4_T5_)
        /*0524*/ 	.word	0x00000000


	//----- nvinfo : EIATTR_REGCOUNT
	.align		4
.L_270:
        /*0528*/ 	.byte	0x04, 0x2f
        /*052a*/ 	.short	(.L_272 - .L_271)
	.align		4
.L_271:
        /*052c*/ 	.word	index@(_ZN2at6native18elementwise_kernelILi128ELi4EZNS0_15gpu_kernel_implINS0_11FillFunctorIN3c107complexIdEEEEEEvRNS_18TensorIteratorBaseERKT_EUliE_EEviT1_)
        /*0530*/ 	.word	0x00000018


	//----- nvinfo : EIATTR_FRAME_SIZE
	.align		4
.L_272:
        /*0534*/ 	.byte	0x04, 0x11
        /*0536*/ 	.short	(.L_274 - .L_273)
	.align		4
.L_273:
        /*0538*/ 	.word	index@(_ZN2at6native18elementwise_kernelILi128ELi4EZNS0_15gpu_kernel_implINS0_11FillFunctorIN3c107complexIdEEEEEEvRNS_18TensorIteratorBaseERKT_EUliE_EEviT1_)
        /*053c*/ 	.word	0x00000000


	//----- nvinfo : EIATTR_REGCOUNT
	.align		4
.L_274:
        /*0540*/ 	.byte	0x04, 0x2f
        /*0542*/ 	.short	(.L_276 - .L_275)
	.align		4
.L_275:
        /*0544*/ 	.word	index@(_ZN2at6native29vectorized_elementwise_kernelILi8ENS0_11FillFunctorIN3c107complexIfEEEESt5arrayIPcLm1EEEEviT0_T1_)
        /*0548*/ 	.word	0x00000016


	//----- nvinfo : EIATTR_FRAME_SIZE
	.align		4
.L_276:
        /*054c*/ 	.byte	0x04, 0x11
        /*054e*/ 	.short	(.L_278 - .L_277)
	.align		4
.L_277:
        /*0550*/ 	.word	index@(_ZN2at6native29vectorized_elementwise_kernelILi8ENS0_11FillFunctorIN3c107complexIfEEEESt5arrayIPcLm1EEEEviT0_T1_)
        /*0554*/ 	.word	0x00000000


	//----- nvinfo : EIATTR_REGCOUNT
	.align		4
.L_278:
        /*0558*/ 	.byte	0x04, 0x2f
        /*055a*/ 	.short	(.L_280 - .L_279)
	.align		4
.L_279:
        /*055c*/ 	.word	index@(_ZN2at6native29vectorized_elementwise_kernelILi4ENS0_11FillFunctorIN3c107complexIfEEEESt5arrayIPcLm1EEEEviT0_T1_)
        /*0560*/ 	.word	0x00000016


	//----- nvinfo : EIATTR_FRAME_SIZE
	.align		4
.L_280:
        /*0564*/ 	.byte	0x04, 0x11
        /*0566*/ 	.short	(.L_282 - .L_281)
	.align		4
.L_281:
        /*0568*/ 	.word	index@(_ZN2at6native29vectorized_elementwise_kernelILi4ENS0_11FillFunctorIN3c107complexIfEEEESt5arrayIPcLm1EEEEviT0_T1_)
        /*056c*/ 	.word	0x00000000


	//----- nvinfo : EIATTR_REGCOUNT
	.align		4
.L_282:
        /*0570*/ 	.byte	0x04, 0x2f
        /*0572*/ 	.short	(.L_284 - .L_283)
	.align		4
.L_283:
        /*0574*/ 	.word	index@(_ZN2at6native29vectorized_elementwise_kernelILi2ENS0_11FillFunctorIN3c107complexIfEEEESt5arrayIPcLm1EEEEviT0_T1_)
        /*0578*/ 	.word	0x00000016


	//----- nvinfo : EIATTR_FRAME_SIZE
	.align		4
.L_284:
        /*057c*/ 	.byte	0x04, 0x11
        /*057e*/ 	.short	(.L_286 - .L_285)
	.align		4
.L_285:
        /*0580*/ 	.word	index@(_ZN2at6native29vectorized_elementwise_kernelILi2ENS0_11FillFunctorIN3c107complexIfEEEESt5arrayIPcLm1EEEEviT0_T1_)
        /*0584*/ 	.word	0x00000000


	//----- nvinfo : EIATTR_REGCOUNT
	.align		4
.L_286:
        /*0588*/ 	.byte	0x04, 0x2f
        /*058a*/ 	.short	(.L_288 - .L_287)
	.align		4
.L_287:
        /*058c*/ 	.word	index@(_ZN2at6native27unrolled_elementwise_kernelINS0_11FillFunctorIN3c107complexIfEEEESt5arrayIPcLm1EELi4E23TrivialOffsetCalculatorILi0EjESA_ILi1EjENS0_6memory15LoadWithoutCastENSD_16StoreWithoutCastEEEviT_T0_T2_T3_T4_T5_)
        /*0590*/ 	.word	0x00000010


	//----- nvinfo : EIATTR_FRAME_SIZE
	.align		4
.L_288:
        /*0594*/ 	.byte	0x04, 0x11
        /*0596*/ 	.short	(.L_290 - .L_289)
	.align		4
.L_289:
        /*0598*/ 	.word	index@(_ZN2at6native27unrolled_elementwise_kernelINS0_11FillFunctorIN3c107complexIfEEEESt5arrayIPcLm1EELi4E23TrivialOffsetCalculatorILi0EjESA_ILi1EjENS0_6memory15LoadWithoutCastENSD_16StoreWithoutCastEEEviT_T0_T2_T3_T4_T5_)
        /*059c*/ 	.word	0x00000000


	//----- nvinfo : EIATTR_REGCOUNT
	.align		4
.L_290:
        /*05a0*/ 	.byte	0x04, 0x2f
        /*05a2*/ 	.short	(.L_292 - .L_291)
	.align		4
.L_291:
        /*05a4*/ 	.word	index@(_ZN2at6native18elementwise_kernelILi128ELi2EZNS0_22gpu_kernel_impl_nocastINS0_11FillFunctorIN3c107complexIfEEEEEEvRNS_18TensorIteratorBaseERKT_EUliE_EEviT1_)
        /*05a8*/ 	.word	0x0000000b


	//----- nvinfo : EIATTR_FRAME_SIZE
	.align		4
.L_292:
        /*05ac*/ 	.byte	0x04, 0x11
        /*05ae*/ 	.short	(.L_294 - .L_293)
	.align		4
.L_293:
        /*05b0*/ 	.word	index@(_ZN2at6native18elementwise_kernelILi128ELi2EZNS0_22gpu_kernel_impl_nocastINS0_11FillFunctorIN3c107complexIfEEEEEEvRNS_18TensorIteratorBaseERKT_EUliE_EEviT1_)
        /*05b4*/ 	.word	0x00000000


	//----- nvinfo : EIATTR_REGCOUNT
	.align		4
.L_294:
        /*05b8*/ 	.byte	0x04, 0x2f
        /*05ba*/ 	.short	(.L_296 - .L_295)
	.align		4
.L_295:
        /*05bc*/ 	.word	index@(_ZN2at6native27unrolled_elementwise_kernelINS0_11FillFunctorIN3c107complexIfEEEESt5arrayIPcLm1EELi4E23TrivialOffsetCalculatorILi0EjESA_ILi1EjENS0_6memory12LoadWithCastILi0EEENSD_13StoreWithCastILi1EEEEEviT_T0_T2_T3_T4_T5_)
        /*05c0*/ 	.word	0x00000018


	//----- nvinfo : EIATTR_FRAME_SIZE
	.align		4
.L_296:
        /*05c4*/ 	.byte	0x04, 0x11
        /*05c6*/ 	.short	(.L_298 - .L_297)
	.align		4
.L_297:
        /*05c8*/ 	.word	index@(_ZN2at6native27unrolled_elementwise_kernelINS0_11FillFunctorIN3c107complexIfEEEESt5arrayIPcLm1EELi4E23TrivialOffsetCalculatorILi0EjESA_ILi1EjENS0_6memory12LoadWithCastILi0EEENSD_13StoreWithCastILi1EEEEEviT_T0_T2_T3_T4_T5_)
        /*05cc*/ 	.word	0x00000000


	//----- nvinfo : EIATTR_REGCOUNT
	.align		4
.L_298:
        /*05d0*/ 	.byte	0x04, 0x2f
        /*05d2*/ 	.short	(.L_300 - .L_299)
	.align		4
.L_299:
        /*05d4*/ 	.word	index@(_ZN2at6native18elementwise_kernelILi128ELi4EZNS0_15gpu_kernel_implINS0_11FillFunctorIN3c107complexIfEEEEEEvRNS_18TensorIteratorBaseERKT_EUliE_EEviT1_)
        /*05d8*/ 	.word	0x00000018


	//----- nvinfo : EIATTR_FRAME_SIZE
	.align		4
.L_300:
        /*05dc*/ 	.byte	0x04, 0x11
        /*05de*/ 	.short	(.L_302 - .L_301)
	.align		4
.L_301:
        /*05e0*/ 	.word	index@(_ZN2at6native18elementwise_kernelILi128ELi4EZNS0_15gpu_kernel_implINS0_11FillFunctorIN3c107complexIfEEEEEEvRNS_18TensorIteratorBaseERKT_EUliE_EEviT1_)
        /*05e4*/ 	.word	0x00000000


	//----- nvinfo : EIATTR_REGCOUNT
	.align		4
.L_302:
        /*05e8*/ 	.byte	0x04, 0x2f
        /*05ea*/ 	.short	(.L_304 - .L_303)
	.align		4
.L_303:
        /*05ec*/ 	.word	index@(_ZN2at6native29vectorized_elementwise_kernelILi8ENS0_11FillFunctorIN3c107complexINS3_4HalfEEEEESt5arrayIPcLm1EEEEviT0_T1_)
        /*05f0*/ 	.word	0x0000000e


	//----- nvinfo : EIATTR_FRAME_SIZE
	.align		4
.L_304:
        /*05f4*/ 	.byte	0x04, 0x11
        /*05f6*/ 	.short	(.L_306 - .L_305)
	.align		4
.L_305:
        /*05f8*/ 	.word	index@(_ZN2at6native29vectorized_elementwise_kernelILi8ENS0_11FillFunctorIN3c107complexINS3_4HalfEEEEESt5arrayIPcLm1EEEEviT0_T1_)
        /*05fc*/ 	.word	0x00000000


	//----- nvinfo : EIATTR_REGCOUNT
	.align		4
.L_306:
        /*0600*/ 	.byte	0x04, 0x2f
        /*0602*/ 	.short	(.L_308 - .L_307)
	.align		4
.L_307:
        /*0604*/ 	.word	index@(_ZN2at6native29vectorized_elementwise_kernelILi4ENS0_11FillFunctorIN3c107complexINS3_4HalfEEEEESt5arrayIPcLm1EEEEviT0_T1_)
        /*0608*/ 	.word	0x0000000e


	//----- nvinfo : EIATTR_FRAME_SIZE
	.align		4
.L_308:
        /*060c*/ 	.byte	0x04, 0x11
        /*060e*/ 	.short	(.L_310 - .L_309)
	.align		4
.L_309:
        /*0610*/ 	.word	index@(_ZN2at6native29vectorized_elementwise_kernelILi4ENS0_11FillFunctorIN3c107complexINS3_4HalfEEEEESt5arrayIPcLm1EEEEviT0_T1_)
        /*0614*/ 	.word	0x00000000


	//----- nvinfo : EIATTR_REGCOUNT
	.align		4
.L_310:
        /*0618*/ 	.byte	0x04, 0x2f
        /*061a*/ 	.short	(.L_312 - .L_311)
	.align		4
.L_311:
        /*061c*/ 	.word	index@(_ZN2at6native29vectorized_elementwise_kernelILi2ENS0_11FillFunctorIN3c107complexINS3_4HalfEEEEESt5arrayIPcLm1EEEEviT0_T1_)
        /*0620*/ 	.word	0x0000000e


	//----- nvinfo : EIATTR_FRAME_SIZE
	.align		4
.L_312:
        /*0624*/ 	.byte	0x04, 0x11
        /*0626*/ 	.short	(.L_314 - .L_313)
	.align		4
.L_313:
        /*0628*/ 	.word	index@(_ZN2at6native29vectorized_elementwise_kernelILi2ENS0_11FillFunctorIN3c107complexINS3_4HalfEEEEESt5arrayIPcLm1EEEEviT0_T1_)
        /*062c*/ 	.word	0x00000000


	//----- nvinfo : EIATTR_REGCOUNT
	.align		4
.L_314:
        /*0630*/ 	.byte	0x04, 0x2f
        /*0632*/ 	.short	(.L_316 - .L_315)
	.align		4
.L_315:
        /*0634*/ 	.word	index@(_ZN2at6native27unrolled_elementwise_kernelINS0_11FillFunctorIN3c107complexINS3_4HalfEEEEESt5arrayIPcLm1EELi4E23TrivialOffsetCalculatorILi0EjESB_ILi1EjENS0_6memory15LoadWithoutCastENSE_16StoreWithoutCastEEEviT_T0_T2_T3_T4_T5_)
        /*0638*/ 	.word	0x0000000e


	//----- nvinfo : EIATTR_FRAME_SIZE
	.align		4
.L_316:
        /*063c*/ 	.byte	0x04, 0x11
        /*063e*/ 	.short	(.L_318 - .L_317)
	.align		4
.L_317:
        /*0640*/ 	.word	index@(_ZN2at6native27unrolled_elementwise_kernelINS0_11FillFunctorIN3c107complexINS3_4HalfEEEEESt5arrayIPcLm1EELi4E23TrivialOffsetCalculatorILi0EjESB_ILi1EjENS0_6memory15LoadWithoutCastENSE_16StoreWithoutCastEEEviT_T0_T2_T3_T4_T5_)
        /*0644*/ 	.word	0x00000000


	//----- nvinfo : EIATTR_REGCOUNT
	.align		4
.L_318:
        /*0648*/ 	.byte	0x04, 0x2f
        /*064a*/ 	.short	(.L_320 - .L_319)
	.align		4
.L_319:
        /*064c*/ 	.word	index@(_ZN2at6native18elementwise_kernelILi128ELi2EZNS0_22gpu_kernel_impl_nocastINS0_11FillFunctorIN3c107complexINS4_4HalfEEEEEEEvRNS_18TensorIteratorBaseERKT_EUliE_EEviT1_)
        /*0650*/ 	.word	0x0000000b


	//----- nvinfo : EIATTR_FRAME_SIZE
	.align		4
.L_320:
        /*0654*/ 	.byte	0x04, 0x11
        /*0656*/ 	.short	(.L_322 - .L_321)
	.align		4
.L_321:
        /*0658*/ 	.word	index@(_ZN2at6native18elementwise_kernelILi128ELi2EZNS0_22gpu_kernel_impl_nocastINS0_11FillFunctorIN3c107complexINS4_4HalfEEEEEEEvRNS_18TensorIteratorBaseERKT_EUliE_EEviT1_)
        /*065c*/ 	.word	0x00000000


	//----- nvinfo : EIATTR_REGCOUNT
	.align		4
.L_322:
        /*0660*/ 	.byte	0x04, 0x2f
        /*0662*/ 	.short	(.L_324 - .L_323)
	.align		4
.L_323:
        /*0664*/ 	.word	index@(_ZN2at6native27unrolled_elementwise_kernelINS0_11FillFunctorIN3c107complexINS3_4HalfEEEEESt5arrayIPcLm1EELi4E23TrivialOffsetCalculatorILi0EjESB_ILi1EjENS0_6memory12LoadWithCastILi0EEENSE_13StoreWithCastILi1EEEEEviT_T0_T2_T3_T4_T5_)
        /*0668*/ 	.word	0x00000018


	//----- nvinfo : EIATTR_FRAME_SIZE
	.align		4
.L_324:
        /*066c*/ 	.byte	0x04, 0x11
        /*066e*/ 	.short	(.L_326 - .L_325)
	.align		4
.L_325:
        /*0670*/ 	.word	index@(_ZN2at6native27unrolled_elementwise_kernelINS0_11FillFunctorIN3c107complexINS3_4HalfEEEEESt5arrayIPcLm1EELi4E23TrivialOffsetCalculatorILi0EjESB_ILi1EjENS0_6memory12LoadWithCastILi0EEENSE_13StoreWithCastILi1EEEEEviT_T0_T2_T3_T4_T5_)
        /*0674*/ 	.word	0x00000000


	//----- nvinfo : EIATTR_REGCOUNT
	.align		4
.L_326:
        /*0678*/ 	.byte	0x04, 0x2f
        /*067a*/ 	.short	(.L_328 - .L_327)
	.align		4
.L_327:
        /*067c*/ 	.word	index@(_ZN2at6native18elementwise_kernelILi128ELi4EZNS0_15gpu_kernel_implINS0_11FillFunctorIN3c107complexINS4_4HalfEEEEEEEvRNS_18TensorIteratorBaseERKT_EUliE_EEviT1_)
        /*0680*/ 	.word	0x00000018


	//----- nvinfo : EIATTR_FRAME_SIZE
	.align		4
.L_328:
        /*0684*/ 	.byte	0x04, 0x11
        /*0686*/ 	.short	(.L_330 - .L_329)
	.align		4
.L_329:
        /*0688*/ 	.word	index@(_ZN2at6native18elementwise_kernelILi128ELi4EZNS0_15gpu_kernel_implINS0_11FillFunctorIN3c107complexINS4_4HalfEEEEEEEvRNS_18TensorIteratorBaseERKT_EUliE_EEviT1_)
        /*068c*/ 	.word	0x00000000


	//----- nvinfo : EIATTR_REGCOUNT
	.align		4
.L_330:
        /*0690*/ 	.byte	0x04, 0x2f
        /*0692*/ 	.short	(.L_332 - .L_331)
	.align		4
.L_331:
        /*0694*/ 	.word	index@(_ZN2at6native29vectorized_elementwise_kernelILi8ENS0_11FillFunctorIbEESt5arrayIPcLm1EEEEviT0_T1_)
        /*0698*/ 	.word	0x0000000a


	//----- nvinfo : EIATTR_FRAME_SIZE
	.align		4
.L_332:
        /*069c*/ 	.byte	0x04, 0x11
        /*069e*/ 	.short	(.L_334 - .L_333)
	.align		4
.L_333:
        /*06a0*/ 	.word	index@(_ZN2at6native29vectorized_elementwise_kernelILi8ENS0_11FillFunctorIbEESt5arrayIPcLm1EEEEviT0_T1_)
        /*06a4*/ 	.word	0x00000000


	//----- nvinfo : EIATTR_REGCOUNT
	.align		4
.L_334:
        /*06a8*/ 	.byte	0x04, 0x2f
        /*06aa*/ 	.short	(.L_336 - .L_335)
	.align		4
.L_335:
        /*06ac*/ 	.word	index@(_ZN2at6native29vectorized_elementwise_kernelILi4ENS0_11FillFunctorIbEESt5arrayIPcLm1EEEEviT0_T1_)
        /*06b0*/ 	.word	0x0000000a


	//----- nvinfo : EIATTR_FRAME_SIZE
	.align		4
.L_336:
        /*06b4*/ 	.byte	0x04, 0x11
        /*06b6*/ 	.short	(.L_338 - .L_337)
	.align		4
.L_337:
        /*06b8*/ 	.word	index@(_ZN2at6native29vectorized_elementwise_kernelILi4ENS0_11FillFunctorIbEESt5arrayIPcLm1EEEEviT0_T1_)
        /*06bc*/ 	.word	0x00000000


	//----- nvinfo : EIATTR_REGCOUNT
	.align		4
.L_338:
        /*06c0*/ 	.byte	0x04, 0x2f
        /*06c2*/ 	.short	(.L_340 - .L_339)
	.align		4
.L_339:
        /*06c4*/ 	.word	index@(_ZN2at6native29vectorized_elementwise_kernelILi2ENS0_11FillFunctorIbEESt5arrayIPcLm1EEEEviT0_T1_)
        /*06c8*/ 	.word	0x0000000a


	//----- nvinfo : EIATTR_FRAME_SIZE
	.align		4
.L_340:
        /*06cc*/ 	.byte	0x04, 0x11
        /*06ce*/ 	.short	(.L_342 - .L_341)
	.align		4
.L_341:
        /*06d0*/ 	.word	index@(_ZN2at6native29vectorized_elementwise_kernelILi2ENS0_11FillFunctorIbEESt5arrayIPcLm1EEEEviT0_T1_)
        /*06d4*/ 	.word	0x00000000


	//----- nvinfo : EIATTR_REGCOUNT
	.align		4
.L_342:
        /*06d8*/ 	.byte	0x04, 0x2f
        /*06da*/ 	.short	(.L_344 - .L_343)
	.align		4
.L_343:
        /*06dc*/ 	.word	index@(_ZN2at6native27unrolled_elementwise_kernelINS0_11FillFunctorIbEESt5arrayIPcLm1EELi4E23TrivialOffsetCalculatorILi0EjES7_ILi1EjENS0_6memory15LoadWithoutCastENSA_16StoreWithoutCastEEEviT_T0_T2_T3_T4_T5_)
        /*06e0*/ 	.word	0x0000000c


	//----- nvinfo : EIATTR_FRAME_SIZE
	.align		4
.L_344:
        /*06e4*/ 	.byte	0x04, 0x11
        /*06e6*/ 	.short	(.L_346 - .L_345)
	.align		4
.L_345:
        /*06e8*/ 	.word	index@(_ZN2at6native27unrolled_elementwise_kernelINS0_11FillFunctorIbEESt5arrayIPcLm1EELi4E23TrivialOffsetCalculatorILi0EjES7_ILi1EjENS0_6memory15LoadWithoutCastENSA_16StoreWithoutCastEEEviT_T0_T2_T3_T4_T5_)
        /*06ec*/ 	.word	0x00000000


	//----- nvinfo : EIATTR_REGCOUNT
	.align		4
.L_346:
        /*06f0*/ 	.byte	0x04, 0x2f
        /*06f2*/ 	.short	(.L_348 - .L_347)
	.align		4
.L_347:
        /*06f4*/ 	.word	index@(_ZN2at6native18elementwise_kernelILi128ELi4EZNS0_22gpu_kernel_impl_nocastINS0_11FillFunctorIbEEEEvRNS_18TensorIteratorBaseERKT_EUliE_EEviT1_)
        /*06f8*/ 	.word	0x0000000b


	//----- nvinfo : EIATTR_FRAME_SIZE
	.align		4
.L_348:
        /*06fc*/ 	.byte	0x04, 0x11
        /*06fe*/ 	.short	(.L_350 - .L_349)
	.align		4
.L_349:
        /*0700*/ 	.word	index@(_ZN2at6native18elementwise_kernelILi128ELi4EZNS0_22gpu_kernel_impl_nocastINS0_11FillFunctorIbEEEEvRNS_18TensorIteratorBaseERKT_EUliE_EEviT1_)
        /*0704*/ 	.word	0x00000000


	//----- nvinfo : EIATTR_REGCOUNT
	.align		4
.L_350:
        /*0708*/ 	.byte	0x04, 0x2f
        /*070a*/ 	.short	(.L_352 - .L_351)
	.align		4
.L_351:
        /*070c*/ 	.word	index@(_ZN2at6native27unrolled_elementwise_kernelINS0_11FillFunctorIbEESt5arrayIPcLm1EELi4E23TrivialOffsetCalculatorILi0EjES7_ILi1EjENS0_6memory12LoadWithCastILi0EEENSA_13StoreWithCastILi1EEEEEviT_T0_T2_T3_T4_T5_)
        /*0710*/ 	.word	0x00000019


	//----- nvinfo : EIATTR_FRAME_SIZE
	.align		4
.L_352:
        /*0714*/ 	.byte	0x04, 0x11
        /*0716*/ 	.short	(.L_354 - .L_353)
	.align		4
.L_353:
        /*0718*/ 	.word	index@(_ZN2at6native27unrolled_elementwise_kernelINS0_11FillFunctorIbEESt5arrayIPcLm1EELi4E23TrivialOffsetCalculatorILi0EjES7_ILi1EjENS0_6memory12LoadWithCastILi0EEENSA_13StoreWithCastILi1EEEEEviT_T0_T2_T3_T4_T5_)
        /*071c*/ 	.word	0x00000000


	//----- nvinfo : EIATTR_REGCOUNT
	.align		4
.L_354:
        /*0720*/ 	.byte	0x04, 0x2f
        /*0722*/ 	.short	(.L_356 - .L_355)
	.align		4
.L_355:
        /*0724*/ 	.word	index@(_ZN2at6native18elementwise_kernelILi128ELi4EZNS0_15gpu_kernel_implINS0_11FillFunctorIbEEEEvRNS_18TensorIteratorBaseERKT_EUliE_EEviT1_)
        /*0728*/ 	.word	0x00000018


	//----- nvinfo : EIATTR_FRAME_SIZE
	.align		4
.L_356:
        /*072c*/ 	.byte	0x04, 0x11
        /*072e*/ 	.short	(.L_358 - .L_357)
	.align		4
.L_357:
        /*0730*/ 	.word	index@(_ZN2at6native18elementwise_kernelILi128ELi4EZNS0_15gpu_kernel_implINS0_11FillFunctorIbEEEEvRNS_18TensorIteratorBaseERKT_EUliE_EEviT1_)
        /*0734*/ 	.word	0x00000000


	//----- nvinfo : EIATTR_REGCOUNT
	.align		4
.L_358:
        /*0738*/ 	.byte	0x04, 0x2f
        /*073a*/ 	.short	(.L_360 - .L_359)
	.align		4
.L_359:
        /*073c*/ 	.word	index@(_ZN2at6native29vectorized_elementwise_kernelILi8ENS0_11FillFunctorIN3c104HalfEEESt5arrayIPcLm1EEEEviT0_T1_)
        /*0740*/ 	.word	0x0000000c


	//----- nvinfo : EIATTR_FRAME_SIZE
	.align		4
.L_360:
        /*0744*/ 	.byte	0x04, 0x11
        /*0746*/ 	.short	(.L_362 - .L_361)
	.align		4
.L_361:
        /*0748*/ 	.word	index@(_ZN2at6native29vectorized_elementwise_kernelILi8ENS0_11FillFunctorIN3c104HalfEEESt5arrayIPcLm1EEEEviT0_T1_)
        /*074c*/ 	.word	0x00000000


	//----- nvinfo : EIATTR_REGCOUNT
	.align		4
.L_362:
        /*0750*/ 	.byte	0x04, 0x2f
        /*0752*/ 	.short	(.L_364 - .L_363)
	.align		4
.L_363:
        /*0754*/ 	.word	index@(_ZN2at6native29vectorized_elementwise_kernelILi4ENS0_11FillFunctorIN3c104HalfEEESt5arrayIPcLm1EEEEviT0_T1_)
        /*0758*/ 	.word	0x0000000c


	//----- nvinfo : EIATTR_FRAME_SIZE
	.align		4
.L_364:
        /*075c*/ 	.byte	0x04, 0x11
        /*075e*/ 	.short	(.L_366 - .L_365)
	.align		4
.L_365:
        /*0760*/ 	.word	index@(_ZN2at6native29vectorized_elementwise_kernelILi4ENS0_11FillFunctorIN3c104HalfEEESt5arrayIPcLm1EEEEviT0_T1_)
        /*0764*/ 	.word	0x00000000


	//----- nvinfo : EIATTR_REGCOUNT
	.align		4
.L_366:
        /*0768*/ 	.byte	0x04, 0x2f
        /*076a*/ 	.short	(.L_368 - .L_367)
	.align		4
.L_367:
        /*076c*/ 	.word	index@(_ZN2at6native29vectorized_elementwise_kernelILi2ENS0_11FillFunctorIN3c104HalfEEESt5arrayIPcLm1EEEEviT0_T1_)
        /*0770*/ 	.word	0x0000000c


	//----- nvinfo : EIATTR_FRAME_SIZE
	.align		4
.L_368:
        /*0774*/ 	.byte	0x04, 0x11
        /*0776*/ 	.short	(.L_370 - .L_369)
	.align		4
.L_369:
        /*0778*/ 	.word	index@(_ZN2at6native29vectorized_elementwise_kernelILi2ENS0_11FillFunctorIN3c104HalfEEESt5arrayIPcLm1EEEEviT0_T1_)
        /*077c*/ 	.word	0x00000000


	//----- nvinfo : EIATTR_REGCOUNT
	.align		4
.L_370:
        /*0780*/ 	.byte	0x04, 0x2f
        /*0782*/ 	.short	(.L_372 - .L_371)
	.align		4
.L_371:
        /*0784*/ 	.word	index@(_ZN2at6native27unrolled_elementwise_kernelINS0_11FillFunctorIN3c104HalfEEESt5arrayIPcLm1EELi4E23TrivialOffsetCalculatorILi0EjES9_ILi1EjENS0_6memory15LoadWithoutCastENSC_16StoreWithoutCastEEEviT_T0_T2_T3_T4_T5_)
        /*0788*/ 	.word	0x0000000e


	//----- nvinfo : EIATTR_FRAME_SIZE
	.align		4
.L_372:
        /*078c*/ 	.byte	0x04, 0x11
        /*078e*/ 	.short	(.L_374 - .L_373)
	.align		4
.L_373:
        /*0790*/ 	.word	index@(_ZN2at6native27unrolled_elementwise_kernelINS0_11FillFunctorIN3c104HalfEEESt5arrayIPcLm1EELi4E23TrivialOffsetCalculatorILi0EjES9_ILi1EjENS0_6memory15LoadWithoutCastENSC_16StoreWithoutCastEEEviT_T0_T2_T3_T4_T5_)
        /*0794*/ 	.word	0x00000000


	//----- nvinfo : EIATTR_REGCOUNT
	.align		4
.L_374:
        /*0798*/ 	.byte	0x04, 0x2f
        /*079a*/ 	.short	(.L_376 - .L_375)
	.align		4
.L_375:
        /*079c*/ 	.word	index@(_ZN2at6native18elementwise_kernelILi128ELi4EZNS0_22gpu_kernel_impl_nocastINS0_11FillFunctorIN3c104HalfEEEEEvRNS_18TensorIteratorBaseERKT_EUliE_EEviT1_)
        /*07a0*/ 	.word	0x0000000b


	//----- nvinfo : EIATTR_FRAME_SIZE
	.align		4
.L_376:
        /*07a4*/ 	.byte	0x04, 0x11
        /*07a6*/ 	.short	(.L_378 - .L_377)
	.align		4
.L_377:
        /*07a8*/ 	.word	index@(_ZN2at6native18elementwise_kernelILi128ELi4EZNS0_22gpu_kernel_impl_nocastINS0_11FillFunctorIN3c104HalfEEEEEvRNS_18TensorIteratorBaseERKT_EUliE_EEviT1_)
        /*07ac*/ 	.word	0x00000000


	//----- nvinfo : EIATTR_REGCOUNT
	.align		4
.L_378:
        /*07b0*/ 	.byte	0x04, 0x2f
        /*07b2*/ 	.short	(.L_380 - .L_379)
	.align		4
.L_379:
        /*07b4*/ 	.word	index@(_ZN2at6native27unrolled_elementwise_kernelINS0_11FillFunctorIN3c104HalfEEESt5arrayIPcLm1EELi4E23TrivialOffsetCalculatorILi0EjES9_ILi1EjENS0_6memory12LoadWithCastILi0EEENSC_13StoreWithCastILi1EEEEEviT_T0_T2_T3_T4_T5_)
        /*07b8*/ 	.word	0x00000018


	//----- nvinfo : EIATTR_FRAME_SIZE
	.align		4
.L_380:
        /*07bc*/ 	.byte	0x04, 0x11
        /*07be*/ 	.short	(.L_382 - .L_381)
	.align		4
.L_381:
        /*07c0*/ 	.word	index@(_ZN2at6native27unrolled_elementwise_kernelINS0_11FillFunctorIN3c104HalfEEESt5arrayIPcLm1EELi4E23TrivialOffsetCalculatorILi0EjES9_ILi1EjENS0_6memory12LoadWithCastILi0EEENSC_13StoreWithCastILi1EEEEEviT_T0_T2_T3_T4_T5_)
        /*07c4*/ 	.word	0x00000000


	//----- nvinfo : EIATTR_REGCOUNT
	.align		4
.L_382:
        /*07c8*/ 	.byte	0x04, 0x2f
        /*07ca*/ 	.short	(.L_384 - .L_383)
	.align		4
.L_383:
        /*07cc*/ 	.word	index@(_ZN2at6native18elementwise_kernelILi128ELi4EZNS0_15gpu_kernel_implINS0_11FillFunctorIN3c104HalfEEEEEvRNS_18TensorIteratorBaseERKT_EUliE_EEviT1_)
        /*07d0*/ 	.word	0x00000018


	//----- nvinfo : EIATTR_FRAME_SIZE
	.align		4
.L_384:
        /*07d4*/ 	.byte	0x04, 0x11
        /*07d6*/ 	.short	(.L_386 - .L_385)
	.align		4
.L_385:
        /*07d8*/ 	.word	index@(_ZN2at6native18elementwise_kernelILi128ELi4EZNS0_15gpu_kernel_implINS0_11FillFunctorIN3c104HalfEEEEEvRNS_18TensorIteratorBaseERKT_EUliE_EEviT1_)
        /*07dc*/ 	.word	0x00000000


	//----- nvinfo : EIATTR_REGCOUNT
	.align		4
.L_386:
        /*07e0*/ 	.byte	0x04, 0x2f
        /*07e2*/ 	.short	(.L_388 - .L_387)
	.align		4
.L_387:
        /*07e4*/ 	.word	index@(_ZN2at6native29vectorized_elementwise_kernelILi8ENS0_11FillFunctorIN3c108BFloat16EEESt5arrayIPcLm1EEEEviT0_T1_)
        /*07e8*/ 	.word	0x0000000c


	//----- nvinfo : EIATTR_FRAME_SIZE
	.align		4
.L_388:
        /*07ec*/ 	.byte	0x04, 0x11
        /*07ee*/ 	.short	(.L_390 - .L_389)
	.align		4
.L_389:
        /*07f0*/ 	.word	index@(_ZN2at6native29vectorized_elementwise_kernelILi8ENS0_11FillFunctorIN3c108BFloat16EEESt5arrayIPcLm1EEEEviT0_T1_)
        /*07f4*/ 	.word	0x00000000


	//----- nvinfo : EIATTR_REGCOUNT
	.align		4
.L_390:
        /*07f8*/ 	.byte	0x04, 0x2f
        /*07fa*/ 	.short	(.L_392 - .L_391)
	.align		4
.L_391:
        /*07fc*/ 	.word	index@(_ZN2at6native29vectorized_elementwise_kernelILi4ENS0_11FillFunctorIN3c108BFloat16EEESt5arrayIPcLm1EEEEviT0_T1_)
        /*0800*/ 	.word	0x0000000c


	//----- nvinfo : EIATTR_FRAME_SIZE
	.align		4
.L_392:
        /*0804*/ 	.byte	0x04, 0x11
        /*0806*/ 	.short	(.L_394 - .L_393)
	.align		4
.L_393:
        /*0808*/ 	.word	index@(_ZN2at6native29vectorized_elementwise_kernelILi4ENS0_11FillFunctorIN3c108BFloat16EEESt5arrayIPcLm1EEEEviT0_T1_)
        /*080c*/ 	.word	0x00000000


	//----- nvinfo : EIATTR_REGCOUNT
	.align		4
.L_394:
        /*0810*/ 	.byte	0x04, 0x2f
        /*0812*/ 	.short	(.L_396 - .L_395)
	.align		4
.L_395:
        /*0814*/ 	.word	index@(_ZN2at6native29vectorized_elementwise_kernelILi2ENS0_11FillFunctorIN3c108BFloat16EEESt5arrayIPcLm1EEEEviT0_T1_)
        /*0818*/ 	.word	0x0000000c


	//----- nvinfo : EIATTR_FRAME_SIZE
	.align		4
.L_396:
        /*081c*/ 	.byte	0x04, 0x11
        /*081e*/ 	.short	(.L_398 - .L_397)
	.align		4
.L_397:
        /*0820*/ 	.word	index@(_ZN2at6native29vectorized_elementwise_kernelILi2ENS0_11FillFunctorIN3c108BFloat16EEESt5arrayIPcLm1EEEEviT0_T1_)
        /*0824*/ 	.word	0x00000000


	//----- nvinfo : EIATTR_REGCOUNT
	.align		4
.L_398:
        /*0828*/ 	.byte	0x04, 0x2f
        /*082a*/ 	.short	(.L_400 - .L_399)
	.align		4
.L_399:
        /*082c*/ 	.word	index@(_ZN2at6native27unrolled_elementwise_kernelINS0_11FillFunctorIN3c108BFloat16EEESt5arrayIPcLm1EELi4E23TrivialOffsetCalculatorILi0EjES9_ILi1EjENS0_6memory15LoadWithoutCastENSC_16StoreWithoutCastEEEviT_T0_T2_T3_T4_T5_)
        /*0830*/ 	.word	0x0000000e


	//----- nvinfo : EIATTR_FRAME_SIZE
	.align		4
.L_400:
        /*0834*/ 	.byte	0x04, 0x11
        /*0836*/ 	.short	(.L_402 - .L_401)
	.align		4
.L_401:
        /*0838*/ 	.word	index@(_ZN2at6native27unrolled_elementwise_kernelINS0_11FillFunctorIN3c108BFloat16EEESt5arrayIPcLm1EELi4E23TrivialOffsetCalculatorILi0EjES9_ILi1EjENS0_6memory15LoadWithoutCastENSC_16StoreWithoutCastEEEviT_T0_T2_T3_T4_T5_)
        /*083c*/ 	.word	0x00000000


	//----- nvinfo : EIATTR_REGCOUNT
	.align		4
.L_402:
        /*0840*/ 	.byte	0x04, 0x2f
        /*0842*/ 	.short	(.L_404 - .L_403)
	.align		4
.L_403:
        /*0844*/ 	.word	index@(_ZN2at6native18elementwise_kernelILi128ELi4EZNS0_22gpu_kernel_impl_nocastINS0_11FillFunctorIN3c108BFloat16EEEEEvRNS_18TensorIteratorBaseERKT_EUliE_EEviT1_)
        /*0848*/ 	.word	0x0000000b


	//----- nvinfo : EIATTR_FRAME_SIZE
	.align		4
.L_404:
        /*084c*/ 	.byte	0x04, 0x11
        /*084e*/ 	.short	(.L_406 - .L_405)
	.align		4
.L_405:
        /*0850*/ 	.word	index@(_ZN2at6native18elementwise_kernelILi128ELi4EZNS0_22gpu_kernel_impl_nocastINS0_11FillFunctorIN3c108BFloat16EEEEEvRNS_18TensorIteratorBaseERKT_EUliE_EEviT1_)
        /*0854*/ 	.word	0x00000000


	//----- nvinfo : EIATTR_REGCOUNT
	.align		4
.L_406:
        /*0858*/ 	.byte	0x04, 0x2f
        /*085a*/ 	.short	(.L_408 - .L_407)
	.align		4
.L_407:
        /*085c*/ 	.word	index@(_ZN2at6native27unrolled_elementwise_kernelINS0_11FillFunctorIN3c108BFloat16EEESt5arrayIPcLm1EELi4E23TrivialOffsetCalculatorILi0EjES9_ILi1EjENS0_6memory12LoadWithCastILi0EEENSC_13StoreWithCastILi1EEEEEviT_T0_T2_T3_T4_T5_)
        /*0860*/ 	.word	0x00000019


	//----- nvinfo : EIATTR_FRAME_SIZE
	.align		4
.L_408:
        /*0864*/ 	.byte	0x04, 0x11
        /*0866*/ 	.short	(.L_410 - .L_409)
	.align		4
.L_409:
        /*0868*/ 	.word	index@(_ZN2at6native27unrolled_elementwise_kernelINS0_11FillFunctorIN3c108BFloat16EEESt5arrayIPcLm1EELi4E23TrivialOffsetCalculatorILi0EjES9_ILi1EjENS0_6memory12LoadWithCastILi0EEENSC_13StoreWithCastILi1EEEEEviT_T0_T2_T3_T4_T5_)
        /*086c*/ 	.word	0x00000000


	//----- nvinfo : EIATTR_REGCOUNT
	.align		4
.L_410:
        /*0870*/ 	.byte	0x04, 0x2f
        /*0872*/ 	.short	(.L_412 - .L_411)
	.align		4
.L_411:
        /*0874*/ 	.word	index@(_ZN2at6native18elementwise_kernelILi128ELi4EZNS0_15gpu_kernel_implINS0_11FillFunctorIN3c108BFloat16EEEEEvRNS_18TensorIteratorBaseERKT_EUliE_EEviT1_)
        /*0878*/ 	.word	0x00000018


	//----- nvinfo : EIATTR_FRAME_SIZE
	.align		4
.L_412:
        /*087c*/ 	.byte	0x04, 0x11
        /*087e*/ 	.short	(.L_414 - .L_413)
	.align		4
.L_413:
        /*0880*/ 	.word	index@(_ZN2at6native18elementwise_kernelILi128ELi4EZNS0_15gpu_kernel_implINS0_11FillFunctorIN3c108BFloat16EEEEEvRNS_18TensorIteratorBaseERKT_EUliE_EEviT1_)
        /*0884*/ 	.word	0x00000000


	//----- nvinfo : EIATTR_REGCOUNT
	.align		4
.L_414:
        /*0888*/ 	.byte	0x04, 0x2f
        /*088a*/ 	.short	(.L_416 - .L_415)
	.align		4
.L_415:
        /*088c*/ 	.word	index@(_ZN2at6native29vectorized_elementwise_kernelILi8ENS0_11FillFunctorIN3c1011Float8_e5m2EEESt5arrayIPcLm1EEEEviT0_T1_)
        /*0890*/ 	.word	0x0000000a


	//----- nvinfo : EIATTR_FRAME_SIZE
	.align		4
.L_416:
        /*0894*/ 	.byte	0x04, 0x11
        /*0896*/ 	.short	(.L_418 - .L_417)
	.align		4
.L_417:
        /*0898*/ 	.word	index@(_ZN2at6native29vectorized_elementwise_kernelILi8ENS0_11FillFunctorIN3c1011Float8_e5m2EEESt5arrayIPcLm1EEEEviT0_T1_)
        /*089c*/ 	.word	0x00000000


	//----- nvinfo : EIATTR_REGCOUNT
	.align		4
.L_418:
        /*08a0*/ 	.byte	0x04, 0x2f
        /*08a2*/ 	.short	(.L_420 - .L_419)
	.align		4
.L_419:
        /*08a4*/ 	.word	index@(_ZN2at6native29vectorized_elementwise_kernelILi4ENS0_11FillFunctorIN3c1011Float8_e5m2EEESt5arrayIPcLm1EEEEviT0_T1_)
        /*08a8*/ 	.word	0x0000000a


	//----- nvinfo : EIATTR_FRAME_SIZE
	.align		4
.L_420:
        /*08ac*/ 	.byte	0x04, 0x11
        /*08ae*/ 	.short	(.L_422 - .L_421)
	.align		4
.L_421:
        /*08b0*/ 	.word	index@(_ZN2at6native29vectorized_elementwise_kernelILi4ENS0_11FillFunctorIN3c1011Float8_e5m2EEESt5arrayIPcLm1EEEEviT0_T1_)
        /*08b4*/ 	.word	0x00000000


	//----- nvinfo : EIATTR_REGCOUNT
	.align		4
.L_422:
        /*08b8*/ 	.byte	0x04, 0x2f
        /*08ba*/ 	.short	(.L_424 - .L_423)
	.align		4
.L_423:
        /*08bc*/ 	.word	index@(_ZN2at6native29vectorized_elementwise_kernelILi2ENS0_11FillFunctorIN3c1011Float8_e5m2EEESt5arrayIPcLm1EEEEviT0_T1_)
        /*08c0*/ 	.word	0x0000000a


	//----- nvinfo : EIATTR_FRAME_SIZE
	.align		4
.L_424:
        /*08c4*/ 	.byte	0x04, 0x11
        /*08c6*/ 	.short	(.L_426 - .L_425)
	.align		4
.L_425:
        /*08c8*/ 	.word	index@(_ZN2at6native29vectorized_elementwise_kernelILi2ENS0_11FillFunctorIN3c1011Float8_e5m2EEESt5arrayIPcLm1EEEEviT0_T1_)
        /*08cc*/ 	.word	0x00000000


	//----- nvinfo : EIATTR_REGCOUNT
	.align		4
.L_426:
        /*08d0*/ 	.byte	0x04, 0x2f
        /*08d2*/ 	.short	(.L_428 - .L_427)
	.align		4
.L_427:
        /*08d4*/ 	.word	index@(_ZN2at6native27unrolled_elementwise_kernelINS0_11FillFunctorIN3c1011Float8_e5m2EEESt5arrayIPcLm1EELi4E23TrivialOffsetCalculatorILi0EjES9_ILi1EjENS0_6memory15LoadWithoutCastENSC_16StoreWithoutCastEEEviT_T0_T2_T3_T4_T5_)
        /*08d8*/ 	.word	0x0000000c


	//----- nvinfo : EIATTR_FRAME_SIZE
	.align		4
.L_428:
        /*08dc*/ 	.byte	0x04, 0x11
        /*08de*/ 	.short	(.L_430 - .L_429)
	.align		4
.L_429:
        /*08e0*/ 	.word	index@(_ZN2at6native27unrolled_elementwise_kernelINS0_11FillFunctorIN3c1011Float8_e5m2EEESt5arrayIPcLm1EELi4E23TrivialOffsetCalculatorILi0EjES9_ILi1EjENS0_6memory15LoadWithoutCastENSC_16StoreWithoutCastEEEviT_T0_T2_T3_T4_T5_)
        /*08e4*/ 	.word	0x00000000


	//----- nvinfo : EIATTR_REGCOUNT
	.align		4
.L_430:
        /*08e8*/ 	.byte	0x04, 0x2f
        /*08ea*/ 	.short	(.L_432 - .L_431)
	.align		4
.L_431:
        /*08ec*/ 	.word	index@(_ZN2at6native18elementwise_kernelILi128ELi4EZNS0_22gpu_kernel_impl_nocastINS0_11FillFunctorIN3c1011Float8_e5m2EEEEEvRNS_18TensorIteratorBaseERKT_EUliE_EEviT1_)
        /*08f0*/ 	.word	0x0000000b


	//----- nvinfo : EIATTR_FRAME_SIZE
	.align		4
.L_432:
        /*08f4*/ 	.byte	0x04, 0x11
        /*08f6*/ 	.short	(.L_434 - .L_433)
	.align		4
.L_433:
        /*08f8*/ 	.word	index@(_ZN2at6native18elementwise_kernelILi128ELi4EZNS0_22gpu_kernel_impl_nocastINS0_11FillFunctorIN3c1011Float8_e5m2EEEEEvRNS_18TensorIteratorBaseERKT_EUliE_EEviT1_)
        /*08fc*/ 	.word	0x00000000


	//----- nvinfo : EIATTR_REGCOUNT
	.align		4
.L_434:
        /*0900*/ 	.byte	0x04, 0x2f
        /*0902*/ 	.short	(.L_436 - .L_435)
	.align		4
.L_435:
        /*0904*/ 	.word	index@(_ZN2at6native27unrolled_elementwise_kernelINS0_11FillFunctorIN3c1011Float8_e5m2EEESt5arrayIPcLm1EELi4E23TrivialOffsetCalculatorILi0EjES9_ILi1EjENS0_6memory12LoadWithCastILi0EEENSC_13StoreWithCastILi1EEEEEviT_T0_T2_T3_T4_T5_)
        /*0908*/ 	.word	0x00000019


	//----- nvinfo : EIATTR_FRAME_SIZE
	.align		4
.L_436:
        /*090c*/ 	.byte	0x04, 0x11
        /*090e*/ 	.short	(.L_438 - .L_437)
	.align		4
.L_437:
        /*0910*/ 	.word	index@(_ZN2at6native27unrolled_elementwise_kernelINS0_11FillFunctorIN3c1011Float8_e5m2EEESt5arrayIPcLm1EELi4E23TrivialOffsetCalculatorILi0EjES9_ILi1EjENS0_6memory12LoadWithCastILi0EEENSC_13StoreWithCastILi1EEEEEviT_T0_T2_T3_T4_T5_)
        /*0914*/ 	.word	0x00000000


	//----- nvinfo : EIATTR_REGCOUNT
	.align		4
.L_438:
        /*0918*/ 	.byte	0x04, 0x2f
        /*091a*/ 	.short	(.L_440 - .L_439)
	.align		4
.L_439:
        /*091c*/ 	.word	index@(_ZN2at6native18elementwise_kernelILi128ELi4EZNS0_15gpu_kernel_implINS0_11FillFunctorIN3c1011Float8_e5m2EEEEEvRNS_18TensorIteratorBaseERKT_EUliE_EEviT1_)
        /*0920*/ 	.word	0x00000018


	//----- nvinfo : EIATTR_FRAME_SIZE
	.align		4
.L_440:
        /*0924*/ 	.byte	0x04, 0x11
        /*0926*/ 	.short	(.L_442 - .L_441)
	.align		4
.L_441:
        /*0928*/ 	.word	index@(_ZN2at6native18elementwise_kernelILi128ELi4EZNS0_15gpu_kernel_implINS0_11FillFunctorIN3c1011Float8_e5m2EEEEEvRNS_18TensorIteratorBaseERKT_EUliE_EEviT1_)
        /*092c*/ 	.word	0x00000000


	//----- nvinfo : EIATTR_REGCOUNT
	.align		4
.L_442:
        /*0930*/ 	.byte	0x04, 0x2f
        /*0932*/ 	.short	(.L_444 - .L_443)
	.align		4
.L_443:
        /*0934*/ 	.word	index@(_ZN2at6native29vectorized_elementwise_kernelILi8ENS0_11FillFunctorIN3c1015Float8_e5m2fnuzEEESt5arrayIPcLm1EEEEviT0_T1_)
        /*0938*/ 	.word	0x0000000a


	//----- nvinfo : EIATTR_FRAME_SIZE
	.align		4
.L_444:
        /*093c*/ 	.byte	0x04, 0x11
        /*093e*/ 	.short	(.L_446 - .L_445)
	.align		4
.L_445:
        /*0940*/ 	.word	index@(_ZN2at6native29vectorized_elementwise_kernelILi8ENS0_11FillFunctorIN3c1015Float8_e5m2fnuzEEESt5arrayIPcLm1EEEEviT0_T1_)
        /*0944*/ 	.word	0x00000000


	//----- nvinfo : EIATTR_REGCOUNT
	.align		4
.L_446:
        /*0948*/ 	.byte	0x04, 0x2f
        /*094a*/ 	.short	(.L_448 - .L_447)
	.align		4
.L_447:
        /*094c*/ 	.word	index@(_ZN2at6native29vectorized_elementwise_kernelILi4ENS0_11FillFunctorIN3c1015Float8_e5m2fnuzEEESt5arrayIPcLm1EEEEviT0_T1_)
        /*0950*/ 	.word	0x0000000a


	//----- nvinfo : EIATTR_FRAME_SIZE
	.align		4
.L_448:
        /*0954*/ 	.byte	0x04, 0x11
        /*0956*/ 	.short	(.L_450 - .L_449)
	.align		4
.L_449:
        /*0958*/ 	.word	index@(_ZN2at6native29vectorized_elementwise_kernelILi4ENS0_11FillFunctorIN3c1015Float8_e5m2fnuzEEESt5arrayIPcLm1EEEEviT0_T1_)
        /*095c*/ 	.word	0x00000000


	//----- nvinfo : EIATTR_REGCOUNT
	.align		4
.L_450:
        /*0960*/ 	.byte	0x04, 0x2f
        /*0962*/ 	.short	(.L_452 - .L_451)
	.align		4
.L_451:
        /*0964*/ 	.word	index@(_ZN2at6native29vectorized_elementwise_kernelILi2ENS0_11FillFunctorIN3c1015Float8_e5m2fnuzEEESt5arrayIPcLm1EEEEviT0_T1_)
        /*0968*/ 	.word	0x0000000a


	//----- nvinfo : EIATTR_FRAME_SIZE
	.align		4
.L_452:
        /*096c*/ 	.byte	0x04, 0x11
        /*096e*/ 	.short	(.L_454 - .L_453)
	.align		4
.L_453:
        /*0970*/ 	.word	index@(_ZN2at6native29vectorized_elementwise_kernelILi2ENS0_11FillFunctorIN3c1015Float8_e5m2fnuzEEESt5arrayIPcLm1EEEEviT0_T1_)
        /*0974*/ 	.word	0x00000000


	//----- nvinfo : EIATTR_REGCOUNT
	.align		4
.L_454:
        /*0978*/ 	.byte	0x04, 0x2f
        /*097a*/ 	.short	(.L_456 - .L_455)
	.align		4
.L_455:
        /*097c*/ 	.word	index@(_ZN2at6native27unrolled_elementwise_kernelINS0_11FillFunctorIN3c1015Float8_e5m2fnuzEEESt5arrayIPcLm1EELi4E23TrivialOffsetCalculatorILi0EjES9_ILi1EjENS0_6memory15LoadWithoutCastENSC_16StoreWithoutCastEEEviT_T0_T2_T3_T4_T5_)
        /*0980*/ 	.word	0x0000000c


	//----- nvinfo : EIATTR_FRAME_SIZE
	.align		4
.L_456:
        /*0984*/ 	.byte	0x04, 0x11
        /*0986*/ 	.short	(.L_458 - .L_457)
	.align		4
.L_457:
        /*0988*/ 	.word	index@(_ZN2at6native27unrolled_elementwise_kernelINS0_11FillFunctorIN3c1015Float8_e5m2fnuzEEESt5arrayIPcLm1EELi4E23TrivialOffsetCalculatorILi0EjES9_ILi1EjENS0_6memory15LoadWithoutCastENSC_16StoreWithoutCastEEEviT_T0_T2_T3_T4_T5_)
        /*098c*/ 	.word	0x00000000


	//----- nvinfo : EIATTR_REGCOUNT
	.align		4
.L_458:
        /*0990*/ 	.byte	0x04, 0x2f
        /*0992*/ 	.short	(.L_460 - .L_459)
	.align		4
.L_459:
        /*0994*/ 	.word	index@(_ZN2at6native18elementwise_kernelILi128ELi4EZNS0_22gpu_kernel_impl_nocastINS0_11FillFunctorIN3c1015Float8_e5m2fnuzEEEEEvRNS_18TensorIteratorBaseERKT_EUliE_EEviT1_)
        /*0998*/ 	.word	0x0000000b


	//----- nvinfo : EIATTR_FRAME_SIZE
	.align		4
.L_460:
        /*099c*/ 	.byte	0x04, 0x11
        /*099e*/ 	.short	(.L_462 - .L_461)
	.align		4
.L_461:
        /*09a0*/ 	.word	index@(_ZN2at6native18elementwise_kernelILi128ELi4EZNS0_22gpu_kernel_impl_nocastINS0_11FillFunctorIN3c1015Float8_e5m2fnuzEEEEEvRNS_18TensorIteratorBaseERKT_EUliE_EEviT1_)
        /*09a4*/ 	.word	0x00000000


	//----- nvinfo : EIATTR_REGCOUNT
	.align		4
.L_462:
        /*09a8*/ 	.byte	0x04, 0x2f
        /*09aa*/ 	.short	(.L_464 - .L_463)
	.align		4
.L_463:
        /*09ac*/ 	.word	index@(_ZN2at6native27unrolled_elementwise_kernelINS0_11FillFunctorIN3c1015Float8_e5m2fnuzEEESt5arrayIPcLm1EELi4E23TrivialOffsetCalculatorILi0EjES9_ILi1EjENS0_6memory12LoadWithCastILi0EEENSC_13StoreWithCastILi1EEEEEviT_T0_T2_T3_T4_T5_)
        /*09b0*/ 	.word	0x00000019


	//----- nvinfo : EIATTR_FRAME_SIZE
	.align		4
.L_464:
        /*09b4*/ 	.byte	0x04, 0x11
        /*09b6*/ 	.short	(.L_466 - .L_465)
	.align		4
.L_465:
        /*09b8*/ 	.word	index@(_ZN2at6native27unrolled_elementwise_kernelINS0_11FillFunctorIN3c1015Float8_e5m2fnuzEEESt5arrayIPcLm1EELi4E23TrivialOffsetCalculatorILi0EjES9_ILi1EjENS0_6memory12LoadWithCastILi0EEENSC_13StoreWithCastILi1EEEEEviT_T0_T2_T3_T4_T5_)
        /*09bc*/ 	.word	0x00000000


	//----- nvinfo : EIATTR_REGCOUNT
	.align		4
.L_466:
        /*09c0*/ 	.byte	0x04, 0x2f
        /*09c2*/ 	.short	(.L_468 - .L_467)
	.align		4
.L_467:
        /*09c4*/ 	.word	index@(_ZN2at6native18elementwise_kernelILi128ELi4EZNS0_15gpu_kernel_implINS0_11FillFunctorIN3c1015Float8_e5m2fnuzEEEEEvRNS_18TensorIteratorBaseERKT_EUliE_EEviT1_)
        /*09c8*/ 	.word	0x00000018


	//----- nvinfo : EIATTR_FRAME_SIZE
	.align		4
.L_468:
        /*09cc*/ 	.byte	0x04, 0x11
        /*09ce*/ 	.short	(.L_470 - .L_469)
	.align		4
.L_469:
        /*09d0*/ 	.word	index@(_ZN2at6native18elementwise_kernelILi128ELi4EZNS0_15gpu_kernel_implINS0_11FillFunctorIN3c1015Float8_e5m2fnuzEEEEEvRNS_18TensorIteratorBaseERKT_EUliE_EEviT1_)
        /*09d4*/ 	.word	0x00000000


	//----- nvinfo : EIATTR_REGCOUNT
	.align		4
.L_470:
        /*09d8*/ 	.byte	0x04, 0x2f
        /*09da*/ 	.short	(.L_472 - .L_471)
	.align		4
.L_471:
        /*09dc*/ 	.word	index@(_ZN2at6native29vectorized_elementwise_kernelILi8ENS0_11FillFunctorIN3c1013Float8_e4m3fnEEESt5arrayIPcLm1EEEEviT0_T1_)
        /*09e0*/ 	.word	0x0000000a


	//----- nvinfo : EIATTR_FRAME_SIZE
	.align		4
.L_472:
        /*09e4*/ 	.byte	0x04, 0x11
        /*09e6*/ 	.short	(.L_474 - .L_473)
	.align		4
.L_473:
        /*09e8*/ 	.word	index@(_ZN2at6native29vectorized_elementwise_kernelILi8ENS0_11FillFunctorIN3c1013Float8_e4m3fnEEESt5arrayIPcLm1EEEEviT0_T1_)
        /*09ec*/ 	.word	0x00000000


	//----- nvinfo : EIATTR_REGCOUNT
	.align		4
.L_474:
        /*09f0*/ 	.byte	0x04, 0x2f
        /*09f2*/ 	.short	(.L_476 - .L_475)
	.align		4
.L_475:
        /*09f4*/ 	.word	index@(_ZN2at6native29vectorized_elementwise_kernelILi4ENS0_11FillFunctorIN3c1013Float8_e4m3fnEEESt5arrayIPcLm1EEEEviT0_T1_)
        /*09f8*/ 	.word	0x0000000a


	//----- nvinfo : EIATTR_FRAME_SIZE
	.align		4
.L_476:
        /*09fc*/ 	.byte	0x04, 0x11
        /*09fe*/ 	.short	(.L_478 - .L_477)
	.align		4
.L_477:
        /*0a00*/ 	.word	index@(_ZN2at6native29vectorized_elementwise_kernelILi4ENS0_11FillFunctorIN3c1013Float8_e4m3fnEEESt5arrayIPcLm1EEEEviT0_T1_)
        /*0a04*/ 	.word	0x00000000


	//----- nvinfo : EIATTR_REGCOUNT
	.align		4
.L_478:
        /*0a08*/ 	.byte	0x04, 0x2f
        /*0a0a*/ 	.short	(.L_480 - .L_479)
	.align		4
.L_479:
        /*0a0c*/ 	.word	index@(_ZN2at6native29vectorized_elementwise_kernelILi2ENS0_11FillFunctorIN3c1013Float8_e4m3fnEEESt5arrayIPcLm1EEEEviT0_T1_)
        /*0a10*/ 	.word	0x0000000a


	//----- nvinfo : EIATTR_FRAME_SIZE
	.align		4
.L_480:
        /*0a14*/ 	.byte	0x04, 0x11
        /*0a16*/ 	.short	(.L_482 - .L_481)
	.align		4
.L_481:
        /*0a18*/ 	.word	index@(_ZN2at6native29vectorized_elementwise_kernelILi2ENS0_11FillFunctorIN3c1013Float8_e4m3fnEEESt5arrayIPcLm1EEEEviT0_T1_)
        /*0a1c*/ 	.word	0x00000000


	//----- nvinfo : EIATTR_REGCOUNT
	.align		4
.L_482:
        /*0a20*/ 	.byte	0x04, 0x2f
        /*0a22*/ 	.short	(.L_484 - .L_483)
	.align		4
.L_483:
        /*0a24*/ 	.word	index@(_ZN2at6native27unrolled_elementwise_kernelINS0_11FillFunctorIN3c1013Float8_e4m3fnEEESt5arrayIPcLm1EELi4E23TrivialOffsetCalculatorILi0EjES9_ILi1EjENS0_6memory15LoadWithoutCastENSC_16StoreWithoutCastEEEviT_T0_T2_T3_T4_T5_)
        /*0a28*/ 	.word	0x0000000c


	//----- nvinfo : EIATTR_FRAME_SIZE
	.align		4
.L_484:
        /*0a2c*/ 	.byte	0x04, 0x11
        /*0a2e*/ 	.short	(.L_486 - .L_485)
	.align		4
.L_485:
        /*0a30*/ 	.word	index@(_ZN2at6native27unrolled_elementwise_kernelINS0_11FillFunctorIN3c1013Float8_e4m3fnEEESt5arrayIPcLm1EELi4E23TrivialOffsetCalculatorILi0EjES9_ILi1EjENS0_6memory15LoadWithoutCastENSC_16StoreWithoutCastEEEviT_T0_T2_T3_T4_T5_)
        /*0a34*/ 	.word	0x00000000


	//----- nvinfo : EIATTR_REGCOUNT
	.align		4
.L_486:
        /*0a38*/ 	.byte	0x04, 0x2f
        /*0a3a*/ 	.short	(.L_488 - .L_487)
	.align		4
.L_487:
        /*0a3c*/ 	.word	index@(_ZN2at6native18elementwise_kernelILi128ELi4EZNS0_22gpu_kernel_impl_nocastINS0_11FillFunctorIN3c1013Float8_e4m3fnEEEEEvRNS_18TensorIteratorBaseERKT_EUliE_EEviT1_)
        /*0a40*/ 	.word	0x0000000b


	//----- nvinfo : EIATTR_FRAME_SIZE
	.align		4
.L_488:
        /*0a44*/ 	.byte	0x04, 0x11
        /*0a46*/ 	.short	(.L_490 - .L_489)
	.align		4
.L_489:
        /*0a48*/ 	.word	index@(_ZN2at6native18elementwise_kernelILi128ELi4EZNS0_22gpu_kernel_impl_nocastINS0_11FillFunctorIN3c1013Float8_e4m3fnEEEEEvRNS_18TensorIteratorBaseERKT_EUliE_EEviT1_)
        /*0a4c*/ 	.word	0x00000000


	//----- nvinfo : EIATTR_REGCOUNT
	.align		4
.L_490:
        /*0a50*/ 	.byte	0x04, 0x2f
        /*0a52*/ 	.short	(.L_492 - .L_491)
	.align		4
.L_491:
        /*0a54*/ 	.word	index@(_ZN2at6native27unrolled_elementwise_kernelINS0_11FillFunctorIN3c1013Float8_e4m3fnEEESt5arrayIPcLm1EELi4E23TrivialOffsetCalculatorILi0EjES9_ILi1EjENS0_6memory12LoadWithCastILi0EEENSC_13StoreWithCastILi1EEEEEviT_T0_T2_T3_T4_T5_)
        /*0a58*/ 	.word	0x00000019


	//----- nvinfo : EIATTR_FRAME_SIZE
	.align		4
.L_492:
        /*0a5c*/ 	.byte	0x04, 0x11
        /*0a5e*/ 	.short	(.L_494 - .L_493)
	.align		4
.L_493:
        /*0a60*/ 	.word	index@(_ZN2at6native27unrolled_elementwise_kernelINS0_11FillFunctorIN3c1013Float8_e4m3fnEEESt5arrayIPcLm1EELi4E23TrivialOffsetCalculatorILi0EjES9_ILi1EjENS0_6memory12LoadWithCastILi0EEENSC_13StoreWithCastILi1EEEEEviT_T0_T2_T3_T4_T5_)
        /*0a64*/ 	.word	0x00000000


	//----- nvinfo : EIATTR_REGCOUNT
	.align		4
.L_494:
        /*0a68*/ 	.byte	0x04, 0x2f
        /*0a6a*/ 	.short	(.L_496 - .L_495)
	.align		4
.L_495:
        /*0a6c*/ 	.word	index@(_ZN2at6native18elementwise_kernelILi128ELi4EZNS0_15gpu_kernel_implINS0_11FillFunctorIN3c1013Float8_e4m3fnEEEEEvRNS_18TensorIteratorBaseERKT_EUliE_EEviT1_)
        /*0a70*/ 	.word	0x00000018


	//----- nvinfo : EIATTR_FRAME_SIZE
	.align		4
.L_496:
        /*0a74*/ 	.byte	0x04, 0x11
        /*0a76*/ 	.short	(.L_498 - .L_497)
	.align		4
.L_497:
        /*0a78*/ 	.word	index@(_ZN2at6native18elementwise_kernelILi128ELi4EZNS0_15gpu_kernel_implINS0_11FillFunctorIN3c1013Float8_e4m3fnEEEEEvRNS_18TensorIteratorBaseERKT_EUliE_EEviT1_)
        /*0a7c*/ 	.word	0x00000000


	//----- nvinfo : EIATTR_REGCOUNT
	.align		4
.L_498:
        /*0a80*/ 	.byte	0x04, 0x2f
        /*0a82*/ 	.short	(.L_500 - .L_499)
	.align		4
.L_499:
        /*0a84*/ 	.word	index@(_ZN2at6native29vectorized_elementwise_kernelILi8ENS0_11FillFunctorIN3c1015Float8_e4m3fnuzEEESt5arrayIPcLm1EEEEviT0_T1_)
        /*0a88*/ 	.word	0x0000000a


	//----- nvinfo : EIATTR_FRAME_SIZE
	.align		4
.L_500:
        /*0a8c*/ 	.byte	0x04, 0x11
        /*0a8e*/ 	.short	(.L_502 - .L_501)
	.align		4
.L_501:
        /*0a90*/ 	.word	index@(_ZN2at6native29vectorized_elementwise_kernelILi8ENS0_11FillFunctorIN3c1015Float8_e4m3fnuzEEESt5arrayIPcLm1EEEEviT0_T1_)
        /*0a94*/ 	.word	0x00000000


	//----- nvinfo : EIATTR_REGCOUNT
	.align		4
.L_502:
        /*0a98*/ 	.byte	0x04, 0x2f
        /*0a9a*/ 	.short	(.L_504 - .L_503)
	.align		4
.L_503:
        /*0a9c*/ 	.word	index@(_ZN2at6native29vectorized_elementwise_kernelILi4ENS0_11FillFunctorIN3c1015Float8_e4m3fnuzEEESt5arrayIPcLm1EEEEviT0_T1_)
        /*0aa0*/ 	.word	0x0000000a


	//----- nvinfo : EIATTR_FRAME_SIZE
	.align		4
.L_504:
        /*0aa4*/ 	.byte	0x04, 0x11
        /*0aa6*/ 	.short	(.L_506 - .L_505)
	.align		4
.L_505:
        /*0aa8*/ 	.word	index@(_ZN2at6native29vectorized_elementwise_kernelILi4ENS0_11FillFunctorIN3c1015Float8_e4m3fnuzEEESt5arrayIPcLm1EEEEviT0_T1_)
        /*0aac*/ 	.word	0x00000000


	//----- nvinfo : EIATTR_REGCOUNT
	.align		4
.L_506:
        /*0ab0*/ 	.byte	0x04, 0x2f
        /*0ab2*/ 	.short	(.L_508 - .L_507)
	.align		4
.L_507:
        /*0ab4*/ 	.word	index@(_ZN2at6native29vectorized_elementwise_kernelILi2ENS0_11FillFunctorIN3c1015Float8_e4m3fnuzEEESt5arrayIPcLm1EEEEviT0_T1_)
        /*0ab8*/ 	.word	0x0000000a


	//----- nvinfo : EIATTR_FRAME_SIZE
	.align		4
.L_508:
        /*0abc*/ 	.byte	0x04, 0x11
        /*0abe*/ 	.short	(.L_510 - .L_509)
	.align		4
.L_509:
        /*0ac0*/ 	.word	index@(_ZN2at6native29vectorized_elementwise_kernelILi2ENS0_11FillFunctorIN3c1015Float8_e4m3fnuzEEESt5arrayIPcLm1EEEEviT0_T1_)
        /*0ac4*/ 	.word	0x00000000


	//----- nvinfo : EIATTR_REGCOUNT
	.align		4
.L_510:
        /*0ac8*/ 	.byte	0x04, 0x2f
        /*0aca*/ 	.short	(.L_512 - .L_511)
	.align		4
.L_511:
        /*0acc*/ 	.word	index@(_ZN2at6native27unrolled_elementwise_kernelINS0_11FillFunctorIN3c1015Float8_e4m3fnuzEEESt5arrayIPcLm1EELi4E23TrivialOffsetCalculatorILi0EjES9_ILi1EjENS0_6memory15LoadWithoutCastENSC_16StoreWithoutCastEEEviT_T0_T2_T3_T4_T5_)
        /*0ad0*/ 	.word	0x0000000c


	//----- nvinfo : EIATTR_FRAME_SIZE
	.align		4
.L_512:
        /*0ad4*/ 	.byte	0x04, 0x11
        /*0ad6*/ 	.short	(.L_514 - .L_513)
	.align		4
.L_513:
        /*0ad8*/ 	.word	index@(_ZN2at6native27unrolled_elementwise_kernelINS0_11FillFunctorIN3c1015Float8_e4m3fnuzEEESt5arrayIPcLm1EELi4E23TrivialOffsetCalculatorILi0EjES9_ILi1EjENS0_6memory15LoadWithoutCastENSC_16StoreWithoutCastEEEviT_T0_T2_T3_T4_T5_)
        /*0adc*/ 	.word	0x00000000


	//----- nvinfo : EIATTR_REGCOUNT
	.align		4
.L_514:
        /*0ae0*/ 	.byte	0x04, 0x2f
        /*0ae2*/ 	.short	(.L_516 - .L_515)
	.align		4
.L_515:
        /*0ae4*/ 	.word	index@(_ZN2at6native18elementwise_kernelILi128ELi4EZNS0_22gpu_kernel_impl_nocastINS0_11FillFunctorIN3c1015Float8_e4m3fnuzEEEEEvRNS_18TensorIteratorBaseERKT_EUliE_EEviT1_)
        /*0ae8*/ 	.word	0x0000000b


	//----- nvinfo : EIATTR_FRAME_SIZE
	.align		4
.L_516:
        /*0aec*/ 	.byte	0x04, 0x11
        /*0aee*/ 	.short	(.L_518 - .L_517)
	.align		4
.L_517:
        /*0af0*/ 	.word	index@(_ZN2at6native18elementwise_kernelILi128ELi4EZNS0_22gpu_kernel_impl_nocastINS0_11FillFunctorIN3c1015Float8_e4m3fnuzEEEEEvRNS_18TensorIteratorBaseERKT_EUliE_EEviT1_)
        /*0af4*/ 	.word	0x00000000


	//----- nvinfo : EIATTR_REGCOUNT
	.align		4
.L_518:
        /*0af8*/ 	.byte	0x04, 0x2f
        /*0afa*/ 	.short	(.L_520 - .L_519)
	.align		4
.L_519:
        /*0afc*/ 	.word	index@(_ZN2at6native27unrolled_elementwise_kernelINS0_11FillFunctorIN3c1015Float8_e4m3fnuzEEESt5arrayIPcLm1EELi4E23TrivialOffsetCalculatorILi0EjES9_ILi1EjENS0_6memory12LoadWithCastILi0EEENSC_13StoreWithCastILi1EEEEEviT_T0_T2_T3_T4_T5_)
        /*0b00*/ 	.word	0x00000019


	//----- nvinfo : EIATTR_FRAME_SIZE
	.align		4
.L_520:
        /*0b04*/ 	.byte	0x04, 0x11
        /*0b06*/ 	.short	(.L_522 - .L_521)
	.align		4
.L_521:
        /*0b08*/ 	.word	index@(_ZN2at6native27unrolled_elementwise_kernelINS0_11FillFunctorIN3c1015Float8_e4m3fnuzEEESt5arrayIPcLm1EELi4E23TrivialOffsetCalculatorILi0EjES9_ILi1EjENS0_6memory12LoadWithCastILi0EEENSC_13StoreWithCastILi1EEEEEviT_T0_T2_T3_T4_T5_)
        /*0b0c*/ 	.word	0x00000000


	//----- nvinfo : EIATTR_REGCOUNT
	.align		4
.L_522:
        /*0b10*/ 	.byte	0x04, 0x2f
        /*0b12*/ 	.short	(.L_524 - .L_523)
	.align		4
.L_523:
        /*0b14*/ 	.word	index@(_ZN2at6native18elementwise_kernelILi128ELi4EZNS0_15gpu_kernel_implINS0_11FillFunctorIN3c1015Float8_e4m3fnuzEEEEEvRNS_18TensorIteratorBaseERKT_EUliE_EEviT1_)
        /*0b18*/ 	.word	0x00000018


	//----- nvinfo : EIATTR_FRAME_SIZE
	.align		4
.L_524:
        /*0b1c*/ 	.byte	0x04, 0x11
        /*0b1e*/ 	.short	(.L_526 - .L_525)
	.align		4
.L_525:
        /*0b20*/ 	.word	index@(_ZN2at6native18elementwise_kernelILi128ELi4EZNS0_15gpu_kernel_implINS0_11FillFunctorIN3c1015Float8_e4m3fnuzEEEEEvRNS_18TensorIteratorBaseERKT_EUliE_EEviT1_)
        /*0b24*/ 	.word	0x00000000


	//----- nvinfo : EIATTR_REGCOUNT
	.align		4
.L_526:
        /*0b28*/ 	.byte	0x04, 0x2f
        /*0b2a*/ 	.short	(.L_528 - .L_527)
	.align		4
.L_527:
        /*0b2c*/ 	.word	index@(_ZN2at6native29vectorized_elementwise_kernelILi8ENS0_11FillFunctorIN3c1014Float8_e8m0fnuEEESt5arrayIPcLm1EEEEviT0_T1_)
        /*0b30*/ 	.word	0x0000000a


	//----- nvinfo : EIATTR_FRAME_SIZE
	.align		4
.L_528:
        /*0b34*/ 	.byte	0x04, 0x11
        /*0b36*/ 	.short	(.L_530 - .L_529)
	.align		4
.L_529:
        /*0b38*/ 	.word	index@(_ZN2at6native29vectorized_elementwise_kernelILi8ENS0_11FillFunctorIN3c1014Float8_e8m0fnuEEESt5arrayIPcLm1EEEEviT0_T1_)
        /*0b3c*/ 	.word	0x00000000


	//----- nvinfo : EIATTR_REGCOUNT
	.align		4
.L_530:
        /*0b40*/ 	.byte	0x04, 0x2f
        /*0b42*/ 	.short	(.L_532 - .L_531)
	.align		4
.L_531:
        /*0b44*/ 	.word	index@(_ZN2at6native29vectorized_elementwise_kernelILi4ENS0_11FillFunctorIN3c1014Float8_e8m0fnuEEESt5arrayIPcLm1EEEEviT0_T1_)
        /*0b48*/ 	.word	0x0000000a


	//----- nvinfo : EIATTR_FRAME_SIZE
	.align		4
.L_532:
        /*0b4c*/ 	.byte	0x04, 0x11
        /*0b4e*/ 	.short	(.L_534 - .L_533)
	.align		4
.L_533:
        /*0b50*/ 	.word	index@(_ZN2at6native29vectorized_elementwise_kernelILi4ENS0_11FillFunctorIN3c1014Float8_e8m0fnuEEESt5arrayIPcLm1EEEEviT0_T1_)
        /*0b54*/ 	.word	0x00000000


	//----- nvinfo : EIATTR_REGCOUNT
	.align		4
.L_534:
        /*0b58*/ 	.byte	0x04, 0x2f
        /*0b5a*/ 	.short	(.L_536 - .L_535)
	.align		4
.L_535:
        /*0b5c*/ 	.word	index@(_ZN2at6native29vectorized_elementwise_kernelILi2ENS0_11FillFunctorIN3c1014Float8_e8m0fnuEEESt5arrayIPcLm1EEEEviT0_T1_)
        /*0b60*/ 	.word	0x0000000a


	//----- nvinfo : EIATTR_FRAME_SIZE
	.align		4
.L_536:
        /*0b64*/ 	.byte	0x04, 0x11
        /*0b66*/ 	.short	(.L_538 - .L_537)
	.align		4
.L_537:
        /*0b68*/ 	.word	index@(_ZN2at6native29vectorized_elementwise_kernelILi2ENS0_11FillFunctorIN3c1014Float8_e8m0fnuEEESt5arrayIPcLm1EEEEviT0_T1_)
        /*0b6c*/ 	.word	0x00000000


	//----- nvinfo : EIATTR_REGCOUNT
	.align		4
.L_538:
        /*0b70*/ 	.byte	0x04, 0x2f
        /*0b72*/ 	.short	(.L_540 - .L_539)
	.align		4
.L_539:
        /*0b74*/ 	.word	index@(_ZN2at6native27unrolled_elementwise_kernelINS0_11FillFunctorIN3c1014Float8_e8m0fnuEEESt5arrayIPcLm1EELi4E23TrivialOffsetCalculatorILi0EjES9_ILi1EjENS0_6memory15LoadWithoutCastENSC_16StoreWithoutCastEEEviT_T0_T2_T3_T4_T5_)
        /*0b78*/ 	.word	0x0000000c


	//----- nvinfo : EIATTR_FRAME_SIZE
	.align		4
.L_540:
        /*0b7c*/ 	.byte	0x04, 0x11
        /*0b7e*/ 	.short	(.L_542 - .L_541)
	.align		4
.L_541:
        /*0b80*/ 	.word	index@(_ZN2at6native27unrolled_elementwise_kernelINS0_11FillFunctorIN3c1014Float8_e8m0fnuEEESt5arrayIPcLm1EELi4E23TrivialOffsetCalculatorILi0EjES9_ILi1EjENS0_6memory15LoadWithoutCastENSC_16StoreWithoutCastEEEviT_T0_T2_T3_T4_T5_)
        /*0b84*/ 	.word	0x00000000


	//----- nvinfo : EIATTR_REGCOUNT
	.align		4
.L_542:
        /*0b88*/ 	.byte	0x04, 0x2f
        /*0b8a*/ 	.short	(.L_544 - .L_543)
	.align		4
.L_543:
        /*0b8c*/ 	.word	index@(_ZN2at6native18elementwise_kernelILi128ELi4EZNS0_22gpu_kernel_impl_nocastINS0_11FillFunctorIN3c1014Float8_e8m0fnuEEEEEvRNS_18TensorIteratorBaseERKT_EUliE_EEviT1_)
        /*0b90*/ 	.word	0x0000000b


	//----- nvinfo : EIATTR_FRAME_SIZE
	.align		4
.L_544:
        /*0b94*/ 	.byte	0x04, 0x11
        /*0b96*/ 	.short	(.L_546 - .L_545)
	.align		4
.L_545:
        /*0b98*/ 	.word	index@(_ZN2at6native18elementwise_kernelILi128ELi4EZNS0_22gpu_kernel_impl_nocastINS0_11FillFunctorIN3c1014Float8_e8m0fnuEEEEEvRNS_18TensorIteratorBaseERKT_EUliE_EEviT1_)
        /*0b9c*/ 	.word	0x00000000


	//----- nvinfo : EIATTR_REGCOUNT
	.align		4
.L_546:
        /*0ba0*/ 	.byte	0x04, 0x2f
        /*0ba2*/ 	.short	(.L_548 - .L_547)
	.align		4
.L_547:
        /*0ba4*/ 	.word	index@(_ZN2at6native27unrolled_elementwise_kernelINS0_11FillFunctorIN3c1014Float8_e8m0fnuEEESt5arrayIPcLm1EELi4E23TrivialOffsetCalculatorILi0EjES9_ILi1EjENS0_6memory12LoadWithCastILi0EEENSC_13StoreWithCastILi1EEEEEviT_T0_T2_T3_T4_T5_)
        /*0ba8*/ 	.word	0x00000019


	//----- nvinfo : EIATTR_FRAME_SIZE
	.align		4
.L_548:
        /*0bac*/ 	.byte	0x04, 0x11
        /*0bae*/ 	.short	(.L_550 - .L_549)
	.align		4
.L_549:
        /*0bb0*/ 	.word	index@(_ZN2at6native27unrolled_elementwise_kernelINS0_11FillFunctorIN3c1014Float8_e8m0fnuEEESt5arrayIPcLm1EELi4E23TrivialOffsetCalculatorILi0EjES9_ILi1EjENS0_6memory12LoadWithCastILi0EEENSC_13StoreWithCastILi1EEEEEviT_T0_T2_T3_T4_T5_)
        /*0bb4*/ 	.word	0x00000000


	//----- nvinfo : EIATTR_REGCOUNT
	.align		4
.L_550:
        /*0bb8*/ 	.byte	0x04, 0x2f
        /*0bba*/ 	.short	(.L_552 - .L_551)
	.align		4
.L_551:
        /*0bbc*/ 	.word	index@(_ZN2at6native18elementwise_kernelILi128ELi4EZNS0_15gpu_kernel_implINS0_11FillFunctorIN3c1014Float8_e8m0fnuEEEEEvRNS_18TensorIteratorBaseERKT_EUliE_EEviT1_)
        /*0bc0*/ 	.word	0x00000018


	//----- nvinfo : EIATTR_FRAME_SIZE
	.align		4
.L_552:
        /*0bc4*/ 	.byte	0x04, 0x11
        /*0bc6*/ 	.short	(.L_554 - .L_553)
	.align		4
.L_553:
        /*0bc8*/ 	.word	index@(_ZN2at6native18elementwise_kernelILi128ELi4EZNS0_15gpu_kernel_implINS0_11FillFunctorIN3c1014Float8_e8m0fnuEEEEEvRNS_18TensorIteratorBaseERKT_EUliE_EEviT1_)
        /*0bcc*/ 	.word	0x00000000


	//----- nvinfo : EIATTR_REGCOUNT
	.align		4
.L_554:
        /*0bd0*/ 	.byte	0x04, 0x2f
        /*0bd2*/ 	.short	(.L_556 - .L_555)
	.align		4
.L_555:
        /*0bd4*/ 	.word	index@(_ZN2at6native29vectorized_elementwise_kernelILi8ENS0_11FillFunctorItEESt5arrayIPcLm1EEEEviT0_T1_)
        /*0bd8*/ 	.word	0x0000000c


	//----- nvinfo : EIATTR_FRAME_SIZE
	.align		4
.L_556:
        /*0bdc*/ 	.byte	0x04, 0x11
        /*0bde*/ 	.short	(.L_558 - .L_557)
	.align		4
.L_557:
        /*0be0*/ 	.word	index@(_ZN2at6native29vectorized_elementwise_kernelILi8ENS0_11FillFunctorItEESt5arrayIPcLm1EEEEviT0_T1_)
        /*0be4*/ 	.word	0x00000000


	//----- nvinfo : EIATTR_REGCOUNT
	.align		4
.L_558:
        /*0be8*/ 	.byte	0x04, 0x2f
        /*0bea*/ 	.short	(.L_560 - .L_559)
	.align		4
.L_559:
        /*0bec*/ 	.word	index@(_ZN2at6native29vectorized_elementwise_kernelILi4ENS0_11FillFunctorItEESt5arrayIPcLm1EEEEviT0_T1_)
        /*0bf0*/ 	.word	0x0000000c


	//----- nvinfo : EIATTR_FRAME_SIZE
	.align		4
.L_560:
        /*0bf4*/ 	.byte	0x04, 0x11
        /*0bf6*/ 	.short	(.L_562 - .L_561)
	.align		4
.L_561:
        /*0bf8*/ 	.word	index@(_ZN2at6native29vectorized_elementwise_kernelILi4ENS0_11FillFunctorItEESt5arrayIPcLm1EEEEviT0_T1_)
        /*0bfc*/ 	.word	0x00000000


	//----- nvinfo : EIATTR_REGCOUNT
	.align		4
.L_562:
        /*0c00*/ 	.byte	0x04, 0x2f
        /*0c02*/ 	.short	(.L_564 - .L_563)
	.align		4
.L_563:
        /*0c04*/ 	.word	index@(_ZN2at6native29vectorized_elementwise_kernelILi2ENS0_11FillFunctorItEESt5arrayIPcLm1EEEEviT0_T1_)
        /*0c08*/ 	.word	0x0000000c


	//----- nvinfo : EIATTR_FRAME_SIZE
	.align		4
.L_564:
        /*0c0c*/ 	.byte	0x04, 0x11
        /*0c0e*/ 	.short	(.L_566 - .L_565)
	.align		4
.L_565:
        /*0c10*/ 	.word	index@(_ZN2at6native29vectorized_elementwise_kernelILi2ENS0_11FillFunctorItEESt5arrayIPcLm1EEEEviT0_T1_)
        /*0c14*/ 	.word	0x00000000


	//----- nvinfo : EIATTR_REGCOUNT
	.align		4
.L_566:
        /*0c18*/ 	.byte	0x04, 0x2f
        /*0c1a*/ 	.short	(.L_568 - .L_567)
	.align		4
.L_567:
        /*0c1c*/ 	.word	index@(_ZN2at6native27unrolled_elementwise_kernelINS0_11FillFunctorItEESt5arrayIPcLm1EELi4E23TrivialOffsetCalculatorILi0EjES7_ILi1EjENS0_6memory15LoadWithoutCastENSA_16StoreWithoutCastEEEviT_T0_T2_T3_T4_T5_)
        /*0c20*/ 	.word	0x0000000e


	//----- nvinfo : EIATTR_FRAME_SIZE
	.align		4
.L_568:
        /*0c24*/ 	.byte	0x04, 0x11
        /*0c26*/ 	.short	(.L_570 - .L_569)
	.align		4
.L_569:
        /*0c28*/ 	.word	index@(_ZN2at6native27unrolled_elementwise_kernelINS0_11FillFunctorItEESt5arrayIPcLm1EELi4E23TrivialOffsetCalculatorILi0EjES7_ILi1EjENS0_6memory15LoadWithoutCastENSA_16StoreWithoutCastEEEviT_T0_T2_T3_T4_T5_)
        /*0c2c*/ 	.word	0x00000000


	//----- nvinfo : EIATTR_REGCOUNT
	.align		4
.L_570:
        /*0c30*/ 	.byte	0x04, 0x2f
        /*0c32*/ 	.short	(.L_572 - .L_571)
	.align		4
.L_571:
        /*0c34*/ 	.word	index@(_ZN2at6native18elementwise_kernelILi128ELi4EZNS0_22gpu_kernel_impl_nocastINS0_11FillFunctorItEEEEvRNS_18TensorIteratorBaseERKT_EUliE_EEviT1_)
        /*0c38*/ 	.word	0x0000000b


	//----- nvinfo : EIATTR_FRAME_SIZE
	.align		4
.L_572:
        /*0c3c*/ 	.byte	0x04, 0x11
        /*0c3e*/ 	.short	(.L_574 - .L_573)
	.align		4
.L_573:
        /*0c40*/ 	.word	index@(_ZN2at6native18elementwise_kernelILi128ELi4EZNS0_22gpu_kernel_impl_nocastINS0_11FillFunctorItEEEEvRNS_18TensorIteratorBaseERKT_EUliE_EEviT1_)
        /*0c44*/ 	.word	0x00000000


	//----- nvinfo : EIATTR_REGCOUNT
	.align		4
.L_574:
        /*0c48*/ 	.byte	0x04, 0x2f
        /*0c4a*/ 	.short	(.L_576 - .L_575)
	.align		4
.L_575:
        /*0c4c*/ 	.word	index@(_ZN2at6native27unrolled_elementwise_kernelINS0_11FillFunctorItEESt5arrayIPcLm1EELi4E23TrivialOffsetCalculatorILi0EjES7_ILi1EjENS0_6memory12LoadWithCastILi0EEENSA_13StoreWithCastILi1EEEEEviT_T0_T2_T3_T4_T5_)
        /*0c50*/ 	.word	0x00000018


	//----- nvinfo : EIATTR_FRAME_SIZE
	.align		4
.L_576:
        /*0c54*/ 	.byte	0x04, 0x11
        /*0c56*/ 	.short	(.L_578 - .L_577)
	.align		4
.L_577:
        /*0c58*/ 	.word	index@(_ZN2at6native27unrolled_elementwise_kernelINS0_11FillFunctorItEESt5arrayIPcLm1EELi4E23TrivialOffsetCalculatorILi0EjES7_ILi1EjENS0_6memory12LoadWithCastILi0EEENSA_13StoreWithCastILi1EEEEEviT_T0_T2_T3_T4_T5_)
        /*0c5c*/ 	.word	0x00000000


	//----- nvinfo : EIATTR_REGCOUNT
	.align		4
.L_578:
        /*0c60*/ 	.byte	0x04, 0x2f
        /*0c62*/ 	.short	(.L_580 - .L_579)
	.align		4
.L_579:
        /*0c64*/ 	.word	index@(_ZN2at6native18elementwise_kernelILi128ELi4EZNS0_15gpu_kernel_implINS0_11FillFunctorItEEEEvRNS_18TensorIteratorBaseERKT_EUliE_EEviT1_)
        /*0c68*/ 	.word	0x00000018


	//----- nvinfo : EIATTR_FRAME_SIZE
	.align		4
.L_580:
        /*0c6c*/ 	.byte	0x04, 0x11
        /*0c6e*/ 	.short	(.L_582 - .L_581)
	.align		4
.L_581:
        /*0c70*/ 	.word	index@(_ZN2at6native18elementwise_kernelILi128ELi4EZNS0_15gpu_kernel_implINS0_11FillFunctorItEEEEvRNS_18TensorIteratorBaseERKT_EUliE_EEviT1_)
        /*0c74*/ 	.word	0x00000000


	//----- nvinfo : EIATTR_REGCOUNT
	.align		4
.L_582:
        /*0c78*/ 	.byte	0x04, 0x2f
        /*0c7a*/ 	.short	(.L_584 - .L_583)
	.align		4
.L_583:
        /*0c7c*/ 	.word	index@(_ZN2at6native29vectorized_elementwise_kernelILi8ENS0_11FillFunctorIjEESt5arrayIPcLm1EEEEviT0_T1_)
        /*0c80*/ 	.word	0x0000000e


	//----- nvinfo : EIATTR_FRAME_SIZE
	.align		4
.L_584:
        /*0c84*/ 	.byte	0x04, 0x11
        /*0c86*/ 	.short	(.L_586 - .L_585)
	.align		4
.L_585:
        /*0c88*/ 	.word	index@(_ZN2at6native29vectorized_elementwise_kernelILi8ENS0_11FillFunctorIjEESt5arrayIPcLm1EEEEviT0_T1_)
        /*0c8c*/ 	.word	0x00000000


	//----- nvinfo : EIATTR_REGCOUNT
	.align		4
.L_586:
        /*0c90*/ 	.byte	0x04, 0x2f
        /*0c92*/ 	.short	(.L_588 - .L_587)
	.align		4
.L_587:
        /*0c94*/ 	.word	index@(_ZN2at6native29vectorized_elementwise_kernelILi4ENS0_11FillFunctorIjEESt5arrayIPcLm1EEEEviT0_T1_)
        /*0c98*/ 	.word	0x0000000e


	//----- nvinfo : EIATTR_FRAME_SIZE
	.align		4
.L_588:
        /*0c9c*/ 	.byte	0x04, 0x11
        /*0c9e*/ 	.short	(.L_590 - .L_589)
	.align		4
.L_589:
        /*0ca0*/ 	.word	index@(_ZN2at6native29vectorized_elementwise_kernelILi4ENS0_11FillFunctorIjEESt5arrayIPcLm1EEEEviT0_T1_)
        /*0ca4*/ 	.word	0x00000000


	//----- nvinfo : EIATTR_REGCOUNT
	.align		4
.L_590:
        /*0ca8*/ 	.byte	0x04, 0x2f
        /*0caa*/ 	.short	(.L_592 - .L_591)
	.align		4
.L_591:
        /*0cac*/ 	.word	index@(_ZN2at6native29vectorized_elementwise_kernelILi2ENS0_11FillFunctorIjEESt5arrayIPcLm1EEEEviT0_T1_)
        /*0cb0*/ 	.word	0x0000000e


	//----- nvinfo : EIATTR_FRAME_SIZE
	.align		4
.L_592:
        /*0cb4*/ 	.byte	0x04, 0x11
        /*0cb6*/ 	.short	(.L_594 - .L_593)
	.align		4
.L_593:
        /*0cb8*/ 	.word	index@(_ZN2at6native29vectorized_elementwise_kernelILi2ENS0_11FillFunctorIjEESt5arrayIPcLm1EEEEviT0_T1_)
        /*0cbc*/ 	.word	0x00000000


	//----- nvinfo : EIATTR_REGCOUNT
	.align		4
.L_594:
        /*0cc0*/ 	.byte	0x04, 0x2f
        /*0cc2*/ 	.short	(.L_596 - .L_595)
	.align		4
.L_595:
        /*0cc4*/ 	.word	index@(_ZN2at6native27unrolled_elementwise_kernelINS0_11FillFunctorIjEESt5arrayIPcLm1EELi4E23TrivialOffsetCalculatorILi0EjES7_ILi1EjENS0_6memory15LoadWithoutCastENSA_16StoreWithoutCastEEEviT_T0_T2_T3_T4_T5_)
        /*0cc8*/ 	.word	0x0000000e


	//----- nvinfo : EIATTR_FRAME_SIZE
	.align		4
.L_596:
        /*0ccc*/ 	.byte	0x04, 0x11
        /*0cce*/ 	.short	(.L_598 - .L_597)
	.align		4
.L_597:
        /*0cd0*/ 	.word	index@(_ZN2at6native27unrolled_elementwise_kernelINS0_11FillFunctorIjEESt5arrayIPcLm1EELi4E23TrivialOffsetCalculatorILi0EjES7_ILi1EjENS0_6memory15LoadWithoutCastENSA_16StoreWithoutCastEEEviT_T0_T2_T3_T4_T5_)
        /*0cd4*/ 	.word	0x00000000


	//----- nvinfo : EIATTR_REGCOUNT
	.align		4
.L_598:
        /*0cd8*/ 	.byte	0x04, 0x2f
        /*0cda*/ 	.short	(.L_600 - .L_599)
	.align		4
.L_599:
        /*0cdc*/ 	.word	index@(_ZN2at6native18elementwise_kernelILi128ELi2EZNS0_22gpu_kernel_impl_nocastINS0_11FillFunctorIjEEEEvRNS_18TensorIteratorBaseERKT_EUliE_EEviT1_)
        /*0ce0*/ 	.word	0x0000000b


	//----- nvinfo : EIATTR_FRAME_SIZE
	.align		4
.L_600:
        /*0ce4*/ 	.byte	0x04, 0x11
        /*0ce6*/ 	.short	(.L_602 - .L_601)
	.align		4
.L_601:
        /*0ce8*/ 	.word	index@(_ZN2at6native18elementwise_kernelILi128ELi2EZNS0_22gpu_kernel_impl_nocastINS0_11FillFunctorIjEEEEvRNS_18TensorIteratorBaseERKT_EUliE_EEviT1_)
        /*0cec*/ 	.word	0x00000000


	//----- nvinfo : EIATTR_REGCOUNT
	.align		4
.L_602:
        /*0cf0*/ 	.byte	0x04, 0x2f
        /*0cf2*/ 	.short	(.L_604 - .L_603)
	.align		4
.L_603:
        /*0cf4*/ 	.word	index@(_ZN2at6native27unrolled_elementwise_kernelINS0_11FillFunctorIjEESt5arrayIPcLm1EELi4E23TrivialOffsetCalculatorILi0EjES7_ILi1EjENS0_6memory12LoadWithCastILi0EEENSA_13StoreWithCastILi1EEEEEviT_T0_T2_T3_T4_T5_)
        /*0cf8*/ 	.word	0x00000018


	//----- nvinfo : EIATTR_FRAME_SIZE
	.align		4
.L_604:
        /*0cfc*/ 	.byte	0x04, 0x11
        /*0cfe*/ 	.short	(.L_606 - .L_605)
	.align		4
.L_605:
        /*0d00*/ 	.word	index@(_ZN2at6native27unrolled_elementwise_kernelINS0_11FillFunctorIjEESt5arrayIPcLm1EELi4E23TrivialOffsetCalculatorILi0EjES7_ILi1EjENS0_6memory12LoadWithCastILi0EEENSA_13StoreWithCastILi1EEEEEviT_T0_T2_T3_T4_T5_)
        /*0d04*/ 	.word	0x00000000


	//----- nvinfo : EIATTR_REGCOUNT
	.align		4
.L_606:
        /*0d08*/ 	.byte	0x04, 0x2f
        /*0d0a*/ 	.short	(.L_608 - .L_607)
	.align		4
.L_607:
        /*0d0c*/ 	.word	index@(_ZN2at6native18elementwise_kernelILi128ELi4EZNS0_15gpu_kernel_implINS0_11FillFunctorIjEEEEvRNS_18TensorIteratorBaseERKT_EUliE_EEviT1_)
        /*0d10*/ 	.word	0x00000018


	//----- nvinfo : EIATTR_FRAME_SIZE
	.align		4
.L_608:
        /*0d14*/ 	.byte	0x04, 0x11
        /*0d16*/ 	.short	(.L_610 - .L_609)
	.align		4
.L_609:
        /*0d18*/ 	.word	index@(_ZN2at6native18elementwise_kernelILi128ELi4EZNS0_15gpu_kernel_implINS0_11FillFunctorIjEEEEvRNS_18TensorIteratorBaseERKT_EUliE_EEviT1_)
        /*0d1c*/ 	.word	0x00000000


	//----- nvinfo : EIATTR_REGCOUNT
	.align		4
.L_610:
        /*0d20*/ 	.byte	0x04, 0x2f
        /*0d22*/ 	.short	(.L_612 - .L_611)
	.align		4
.L_611:
        /*0d24*/ 	.word	index@(_ZN2at6native29vectorized_elementwise_kernelILi8ENS0_11FillFunctorImEESt5arrayIPcLm1EEEEviT0_T1_)
        /*0d28*/ 	.word	0x00000016


	//----- nvinfo : EIATTR_FRAME_SIZE
	.align		4
.L_612:
        /*0d2c*/ 	.byte	0x04, 0x11
        /*0d2e*/ 	.short	(.L_614 - .L_613)
	.align		4
.L_613:
        /*0d30*/ 	.word	index@(_ZN2at6native29vectorized_elementwise_kernelILi8ENS0_11FillFunctorImEESt5arrayIPcLm1EEEEviT0_T1_)
        /*0d34*/ 	.word	0x00000000


	//----- nvinfo : EIATTR_REGCOUNT
	.align		4
.L_614:
        /*0d38*/ 	.byte	0x04, 0x2f
        /*0d3a*/ 	.short	(.L_616 - .L_615)
	.align		4
.L_615:
        /*0d3c*/ 	.word	index@(_ZN2at6native29vectorized_elementwise_kernelILi4ENS0_11FillFunctorImEESt5arrayIPcLm1EEEEviT0_T1_)
        /*0d40*/ 	.word	0x00000016


	//----- nvinfo : EIATTR_FRAME_SIZE
	.align		4
.L_616:
        /*0d44*/ 	.byte	0x04, 0x11
        /*0d46*/ 	.short	(.L_618 - .L_617)
	.align		4
.L_617:
        /*0d48*/ 	.word	index@(_ZN2at6native29vectorized_elementwise_kernelILi4ENS0_11FillFunctorImEESt5arrayIPcLm1EEEEviT0_T1_)
        /*0d4c*/ 	.word	0x00000000


	//----- nvinfo : EIATTR_REGCOUNT
	.align		4
.L_618:
        /*0d50*/ 	.byte	0x04, 0x2f
        /*0d52*/ 	.short	(.L_620 - .L_619)
	.align		4
.L_619:
        /*0d54*/ 	.word	index@(_ZN2at6native29vectorized_elementwise_kernelILi2ENS0_11FillFunctorImEESt5arrayIPcLm1EEEEviT0_T1_)
        /*0d58*/ 	.word	0x00000016


	//----- nvinfo : EIATTR_FRAME_SIZE
	.align		4
.L_620:
        /*0d5c*/ 	.byte	0x04, 0x11
        /*0d5e*/ 	.short	(.L_622 - .L_621)
	.align		4
.L_621:
        /*0d60*/ 	.word	index@(_ZN2at6native29vectorized_elementwise_kernelILi2ENS0_11FillFunctorImEESt5arrayIPcLm1EEEEviT0_T1_)
        /*0d64*/ 	.word	0x00000000


	//----- nvinfo : EIATTR_REGCOUNT
	.align		4
.L_622:
        /*0d68*/ 	.byte	0x04, 0x2f
        /*0d6a*/ 	.short	(.L_624 - .L_623)
	.align		4
.L_623:
        /*0d6c*/ 	.word	index@(_ZN2at6native27unrolled_elementwise_kernelINS0_11FillFunctorImEESt5arrayIPcLm1EELi4E23TrivialOffsetCalculatorILi0EjES7_ILi1EjENS0_6memory15LoadWithoutCastENSA_16StoreWithoutCastEEEviT_T0_T2_T3_T4_T5_)
        /*0d70*/ 	.word	0x0000000e


	//----- nvinfo : EIATTR_FRAME_SIZE
	.align		4
.L_624:
        /*0d74*/ 	.byte	0x04, 0x11
        /*0d76*/ 	.short	(.L_626 - .L_625)
	.align		4
.L_625:
        /*0d78*/ 	.word	index@(_ZN2at6native27unrolled_elementwise_kernelINS0_11FillFunctorImEESt5arrayIPcLm1EELi4E23TrivialOffsetCalculatorILi0EjES7_ILi1EjENS0_6memory15LoadWithoutCastENSA_16StoreWithoutCastEEEviT_T0_T2_T3_T4_T5_)
        /*0d7c*/ 	.word	0x00000000


	//----- nvinfo : EIATTR_REGCOUNT
	.align		4
.L_626:
        /*0d80*/ 	.byte	0x04, 0x2f
        /*0d82*/ 	.short	(.L_628 - .L_627)
	.align		4
.L_627:
        /*0d84*/ 	.word	index@(_ZN2at6native18elementwise_kernelILi128ELi2EZNS0_22gpu_kernel_impl_nocastINS0_11FillFunctorImEEEEvRNS_18TensorIteratorBaseERKT_EUliE_EEviT1_)
        /*0d88*/ 	.word	0x0000000b


	//----- nvinfo : EIATTR_FRAME_SIZE
	.align		4
.L_628:
        /*0d8c*/ 	.byte	0x04, 0x11
        /*0d8e*/ 	.short	(.L_630 - .L_629)
	.align		4
.L_629:
        /*0d90*/ 	.word	index@(_ZN2at6native18elementwise_kernelILi128ELi2EZNS0_22gpu_kernel_impl_nocastINS0_11FillFunctorImEEEEvRNS_18TensorIteratorBaseERKT_EUliE_EEviT1_)
        /*0d94*/ 	.word	0x00000000


	//----- nvinfo : EIATTR_REGCOUNT
	.align		4
.L_630:
        /*0d98*/ 	.byte	0x04, 0x2f
        /*0d9a*/ 	.short	(.L_632 - .L_631)
	.align		4
.L_631:
        /*0d9c*/ 	.word	index@(_ZN2at6native27unrolled_elementwise_kernelINS0_11FillFunctorImEESt5arrayIPcLm1EELi4E23TrivialOffsetCalculatorILi0EjES7_ILi1EjENS0_6memory12LoadWithCastILi0EEENSA_13StoreWithCastILi1EEEEEviT_T0_T2_T3_T4_T5_)
        /*0da0*/ 	.word	0x00000018


	//----- nvinfo : EIATTR_FRAME_SIZE
	.align		4
.L_632:
        /*0da4*/ 	.byte	0x04, 0x11
        /*0da6*/ 	.short	(.L_634 - .L_633)
	.align		4
.L_633:
        /*0da8*/ 	.word	index@(_ZN2at6native27unrolled_elementwise_kernelINS0_11FillFunctorImEESt5arrayIPcLm1EELi4E23TrivialOffsetCalculatorILi0EjES7_ILi1EjENS0_6memory12LoadWithCastILi0EEENSA_13StoreWithCastILi1EEEEEviT_T0_T2_T3_T4_T5_)
        /*0dac*/ 	.word	0x00000000


	//----- nvinfo : EIATTR_REGCOUNT
	.align		4
.L_634:
        /*0db0*/ 	.byte	0x04, 0x2f
        /*0db2*/ 	.short	(.L_636 - .L_635)
	.align		4
.L_635:
        /*0db4*/ 	.word	index@(_ZN2at6native18elementwise_kernelILi128ELi4EZNS0_15gpu_kernel_implINS0_11FillFunctorImEEEEvRNS_18TensorIteratorBaseERKT_EUliE_EEviT1_)
        /*0db8*/ 	.word	0x00000018


	//----- nvinfo : EIATTR_FRAME_SIZE
	.align		4
.L_636:
        /*0dbc*/ 	.byte	0x04, 0x11
        /*0dbe*/ 	.short	(.L_638 - .L_637)
	.align		4
.L_637:
        /*0dc0*/ 	.word	index@(_ZN2at6native18elementwise_kernelILi128ELi4EZNS0_15gpu_kernel_implINS0_11FillFunctorImEEEEvRNS_18TensorIteratorBaseERKT_EUliE_EEviT1_)
        /*0dc4*/ 	.word	0x00000000


	//----- nvinfo : EIATTR_MIN_STACK_SIZE
	.align		4
.L_638:
        /*0dc8*/ 	.byte	0x04, 0x12
        /*0dca*/ 	.short	(.L_640 - .L_639)
	.align		4
.L_639:
        /*0dcc*/ 	.word	index@(_ZN2at6native18elementwise_kernelILi128ELi4EZNS0_15gpu_kernel_implINS0_11FillFunctorImEEEEvRNS_18TensorIteratorBaseERKT_EUliE_EEviT1_)
        /*0dd0*/ 	.word	0x00000000


	//----- nvinfo : EIATTR_MIN_STACK_SIZE
	.align		4
.L_640:
        /*0dd4*/ 	.byte	0x04, 0x12
        /*0dd6*/ 	.short	(.L_642 - .L_641)
	.align		4
.L_641:
        /*0dd8*/ 	.word	index@(_ZN2at6native27unrolled_elementwise_kernelINS0_11FillFunctorImEESt5arrayIPcLm1EELi4E23TrivialOffsetCalculatorILi0EjES7_ILi1EjENS0_6memory12LoadWithCastILi0EEENSA_13StoreWithCastILi1EEEEEviT_T0_T2_T3_T4_T5_)
        /*0ddc*/ 	.word	0x00000000


	//----- nvinfo : EIATTR_MIN_STACK_SIZE
	.align		4
.L_642:
        /*0de0*/ 	.byte	0x04, 0x12
        /*0de2*/ 	.short	(.L_644 - .L_643)
	.align		4
.L_643:
        /*0de4*/ 	.word	index@(_ZN2at6native18elementwise_kernelILi128ELi2EZNS0_22gpu_kernel_impl_nocastINS0_11FillFunctorImEEEEvRNS_18TensorIteratorBaseERKT_EUliE_EEviT1_)
        /*0de8*/ 	.word	0x00000000


	//----- nvinfo : EIATTR_MIN_STACK_SIZE
	.align		4
.L_644:
        /*0dec*/ 	.byte	0x04, 0x12
        /*0dee*/ 	.short	(.L_646 - .L_645)
	.align		4
.L_645:
        /*0df0*/ 	.word	index@(_ZN2at6native27unrolled_elementwise_kernelINS0_11FillFunctorImEESt5arrayIPcLm1EELi4E23TrivialOffsetCalculatorILi0EjES7_ILi1EjENS0_6memory15LoadWithoutCastENSA_16StoreWithoutCastEEEviT_T0_T2_T3_T4_T5_)
        /*0df4*/ 	.word	0x00000000


	//----- nvinfo : EIATTR_MIN_STACK_SIZE
	.align		4
.L_646:
        /*0df8*/ 	.byte	0x04, 0x12
        /*0dfa*/ 	.short	(.L_648 - .L_647)
	.align		4
.L_647:
        /*0dfc*/ 	.word	index@(_ZN2at6native29vectorized_elementwise_kernelILi2ENS0_11FillFunctorImEESt5arrayIPcLm1EEEEviT0_T1_)
        /*0e00*/ 	.word	0x00000000


	//----- nvinfo : EIATTR_MIN_STACK_SIZE
	.align		4
.L_648:
        /*0e04*/ 	.byte	0x04, 0x12
        /*0e06*/ 	.short	(.L_650 - .L_649)
	.align		4
.L_649:
        /*0e08*/ 	.word	index@(_ZN2at6native29vectorized_elementwise_kernelILi4ENS0_11FillFunctorImEESt5arrayIPcLm1EEEEviT0_T1_)
        /*0e0c*/ 	.word	0x00000000


	//----- nvinfo : EIATTR_MIN_STACK_SIZE
	.align		4
.L_650:
        /*0e10*/ 	.byte	0x04, 0x12
        /*0e12*/ 	.short	(.L_652 - .L_651)
	.align		4
.L_651:
        /*0e14*/ 	.word	index@(_ZN2at6native29vectorized_elementwise_kernelILi8ENS0_11FillFunctorImEESt5arrayIPcLm1EEEEviT0_T1_)
        /*0e18*/ 	.word	0x00000000


	//----- nvinfo : EIATTR_MIN_STACK_SIZE
	.align		4
.L_652:
        /*0e1c*/ 	.byte	0x04, 0x12
        /*0e1e*/ 	.short	(.L_654 - .L_653)
	.align		4
.L_653:
        /*0e20*/ 	.word	index@(_ZN2at6native18elementwise_kernelILi128ELi4EZNS0_15gpu_kernel_implINS0_11FillFunctorIjEEEEvRNS_18TensorIteratorBaseERKT_EUliE_EEviT1_)
        /*0e24*/ 	.word	0x00000000


	//----- nvinfo : EIATTR_MIN_STACK_SIZE
	.align		4
.L_654:
        /*0e28*/ 	.byte	0x04, 0x12
        /*0e2a*/ 	.short	(.L_656 - .L_655)
	.align		4
.L_655:
        /*0e2c*/ 	.word	index@(_ZN2at6native27unrolled_elementwise_kernelINS0_11FillFunctorIjEESt5arrayIPcLm1EELi4E23TrivialOffsetCalculatorILi0EjES7_ILi1EjENS0_6memory12LoadWithCastILi0EEENSA_13StoreWithCastILi1EEEEEviT_T0_T2_T3_T4_T5_)
        /*0e30*/ 	.word	0x00000000


	//----- nvinfo : EIATTR_MIN_STACK_SIZE
	.align		4
.L_656:
        /*0e34*/ 	.byte	0x04, 0x12
        /*0e36*/ 	.short	(.L_658 - .L_657)
	.align		4
.L_657:
        /*0e38*/ 	.word	index@(_ZN2at6native18elementwise_kernelILi128ELi2EZNS0_22gpu_kernel_impl_nocastINS0_11FillFunctorIjEEEEvRNS_18TensorIteratorBaseERKT_EUliE_EEviT1_)
        /*0e3c*/ 	.word	0x00000000


	//----- nvinfo : EIATTR_MIN_STACK_SIZE
	.align		4
.L_658:
        /*0e40*/ 	.byte	0x04, 0x12
        /*0e42*/ 	.short	(.L_660 - .L_659)
	.align		4
.L_659:
        /*0e44*/ 	.word	index@(_ZN2at6native27unrolled_elementwise_kernelINS0_11FillFunctorIjEESt5arrayIPcLm1EELi4E23TrivialOffsetCalculatorILi0EjES7_ILi1EjENS0_6memory15LoadWithoutCastENSA_16StoreWithoutCastEEEviT_T0_T2_T3_T4_T5_)
        /*0e48*/ 	.word	0x00000000


	//----- nvinfo : EIATTR_MIN_STACK_SIZE
	.align		4
.L_660:
        /*0e4c*/ 	.byte	0x04, 0x12
        /*0e4e*/ 	.short	(.L_662 - .L_661)
	.align		4
.L_661:
        /*0e50*/ 	.word	index@(_ZN2at6native29vectorized_elementwise_kernelILi2ENS0_11FillFunctorIjEESt5arrayIPcLm1EEEEviT0_T1_)
        /*0e54*/ 	.word	0x00000000


	//----- nvinfo : EIATTR_MIN_STACK_SIZE
	.align		4
.L_662:
        /*0e58*/ 	.byte	0x04, 0x12
        /*0e5a*/ 	.short	(.L_664 - .L_663)
	.align		4
.L_663:
        /*0e5c*/ 	.word	index@(_ZN2at6native29vectorized_elementwise_kernelILi4ENS0_11FillFunctorIjEESt5arrayIPcLm1EEEEviT0_T1_)
        /*0e60*/ 	.word	0x00000000


	//----- nvinfo : EIATTR_MIN_STACK_SIZE
	.align		4
.L_664:
        /*0e64*/ 	.byte	0x04, 0x12
        /*0e66*/ 	.short	(.L_666 - .L_665)
	.align		4
.L_665:
        /*0e68*/ 	.word	index@(_ZN2at6native29vectorized_elementwise_kernelILi8ENS0_11FillFunctorIjEESt5arrayIPcLm1EEEEviT0_T1_)
        /*0e6c*/ 	.word	0x00000000


	//----- nvinfo : EIATTR_MIN_STACK_SIZE
	.align		4
.L_666:
        /*0e70*/ 	.byte	0x04, 0x12
        /*0e72*/ 	.short	(.L_668 - .L_667)
	.align		4
.L_667:
        /*0e74*/ 	.word	index@(_ZN2at6native18elementwise_kernelILi128ELi4EZNS0_15gpu_kernel_implINS0_11FillFunctorItEEEEvRNS_18TensorIteratorBaseERKT_EUliE_EEviT1_)
        /*0e78*/ 	.word	0x00000000


	//----- nvinfo : EIATTR_MIN_STACK_SIZE
	.align		4
.L_668:
        /*0e7c*/ 	.byte	0x04, 0x12
        /*0e7e*/ 	.short	(.L_670 - .L_669)
	.align		4
.L_669:
        /*0e80*/ 	.word	index@(_ZN2at6native27unrolled_elementwise_kernelINS0_11FillFunctorItEESt5arrayIPcLm1EELi4E23TrivialOffsetCalculatorILi0EjES7_ILi1EjENS0_6memory12LoadWithCastILi0EEENSA_13StoreWithCastILi1EEEEEviT_T0_T2_T3_T4_T5_)
        /*0e84*/ 	.word	0x00000000


	//----- nvinfo : EIATTR_MIN_STACK_SIZE
	.align		4
.L_670:
        /*0e88*/ 	.byte	0x04, 0x12
        /*0e8a*/ 	.short	(.L_672 - .L_671)
	.align		4
.L_671:
        /*0e8c*/ 	.word	index@(_ZN2at6native18elementwise_kernelILi128ELi4EZNS0_22gpu_kernel_impl_nocastINS0_11FillFunctorItEEEEvRNS_18TensorIteratorBaseERKT_EUliE_EEviT1_)
        /*0e90*/ 	.word	0x00000000


	//----- nvinfo : EIATTR_MIN_STACK_SIZE
	.align		4
.L_672:
        /*0e94*/ 	.byte	0x04, 0x12
        /*0e96*/ 	.short	(.L_674 - .L_673)
	.align		4
.L_673:
        /*0e98*/ 	.word	index@(_ZN2at6native27unrolled_elementwise_kernelINS0_11FillFunctorItEESt5arrayIPcLm1EELi4E23TrivialOffsetCalculatorILi0EjES7_ILi1EjENS0_6memory15LoadWithoutCastENSA_16StoreWithoutCastEEEviT_T0_T2_T3_T4_T5_)
        /*0e9c*/ 	.word	0x00000000


	//----- nvinfo : EIATTR_MIN_STACK_SIZE
	.align		4
.L_674:
        /*0ea0*/ 	.byte	0x04, 0x12
        /*0ea2*/ 	.short	(.L_676 - .L_675)
	.align		4
.L_675:
        /*0ea4*/ 	.word	index@(_ZN2at6native29vectorized_elementwise_kernelILi2ENS0_11FillFunctorItEESt5arrayIPcLm1EEEEviT0_T1_)
        /*0ea8*/ 	.word	0x00000000


	//----- nvinfo : EIATTR_MIN_STACK_SIZE
	.align		4
.L_676:
        /*0eac*/ 	.byte	0x04, 0x12
        /*0eae*/ 	.short	(.L_678 - .L_677)
	.align		4
.L_677:
        /*0eb0*/ 	.word	index@(_ZN2at6native29vectorized_elementwise_kernelILi4ENS0_11FillFunctorItEESt5arrayIPcLm1EEEEviT0_T1_)
        /*0eb4*/ 	.word	0x00000000


	//----- nvinfo : EIATTR_MIN_STACK_SIZE
	.align		4
.L_678:
        /*0eb8*/ 	.byte	0x04, 0x12
        /*0eba*/ 	.short	(.L_680 - .L_679)
	.align		4
.L_679:
        /*0ebc*/ 	.word	index@(_ZN2at6native29vectorized_elementwise_kernelILi8ENS0_11FillFunctorItEESt5arrayIPcLm1EEEEviT0_T1_)
        /*0ec0*/ 	.word	0x00000000


	//----- nvinfo : EIATTR_MIN_STACK_SIZE
	.align		4
.L_680:
        /*0ec4*/ 	.byte	0x04, 0x12
        /*0ec6*/ 	.short	(.L_682 - .L_681)
	.align		4
.L_681:
        /*0ec8*/ 	.word	index@(_ZN2at6native18elementwise_kernelILi128ELi4EZNS0_15gpu_kernel_implINS0_11FillFunctorIN3c1014Float8_e8m0fnuEEEEEvRNS_18TensorIteratorBaseERKT_EUliE_EEviT1_)
        /*0ecc*/ 	.word	0x00000000


	//----- nvinfo : EIATTR_MIN_STACK_SIZE
	.align		4
.L_682:
        /*0ed0*/ 	.byte	0x04, 0x12
        /*0ed2*/ 	.short	(.L_684 - .L_683)
	.align		4
.L_683:
        /*0ed4*/ 	.word	index@(_ZN2at6native27unrolled_elementwise_kernelINS0_11FillFunctorIN3c1014Float8_e8m0fnuEEESt5arrayIPcLm1EELi4E23TrivialOffsetCalculatorILi0EjES9_ILi1EjENS0_6memory12LoadWithCastILi0EEENSC_13StoreWithCastILi1EEEEEviT_T0_T2_T3_T4_T5_)
        /*0ed8*/ 	.word	0x00000000


	//----- nvinfo : EIATTR_MIN_STACK_SIZE
	.align		4
.L_684:
        /*0edc*/ 	.byte	0x04, 0x12
        /*0ede*/ 	.short	(.L_686 - .L_685)
	.align		4
.L_685:
        /*0ee0*/ 	.word	index@(_ZN2at6native18elementwise_kernelILi128ELi4EZNS0_22gpu_kernel_impl_nocastINS0_11FillFunctorIN3c1014Float8_e8m0fnuEEEEEvRNS_18TensorIteratorBaseERKT_EUliE_EEviT1_)
        /*0ee4*/ 	.word	0x00000000


	//----- nvinfo : EIATTR_MIN_STACK_SIZE
	.align		4
.L_686:
        /*0ee8*/ 	.byte	0x04, 0x12
        /*0eea*/ 	.short	(.L_688 - .L_687)
	.align		4
.L_687:
        /*0eec*/ 	.word	index@(_ZN2at6native27unrolled_elementwise_kernelINS0_11FillFunctorIN3c1014Float8_e8m0fnuEEESt5arrayIPcLm1EELi4E23TrivialOffsetCalculatorILi0EjES9_ILi1EjENS0_6memory15LoadWithoutCastENSC_16StoreWithoutCastEEEviT_T0_T2_T3_T4_T5_)
        /*0ef0*/ 	.word	0x00000000


	//----- nvinfo : EIATTR_MIN_STACK_SIZE
	.align		4
.L_688:
        /*0ef4*/ 	.byte	0x04, 0x12
        /*0ef6*/ 	.short	(.L_690 - .L_689)
	.align		4
.L_689:
        /*0ef8*/ 	.word	index@(_ZN2at6native29vectorized_elementwise_kernelILi2ENS0_11FillFunctorIN3c1014Float8_e8m0fnuEEESt5arrayIPcLm1EEEEviT0_T1_)
        /*0efc*/ 	.word	0x00000000


	//----- nvinfo : EIATTR_MIN_STACK_SIZE
	.align		4
.L_690:
        /*0f00*/ 	.byte	0x04, 0x12
        /*0f02*/ 	.short	(.L_692 - .L_691)
	.align		4
.L_691:
        /*0f04*/ 	.word	index@(_ZN2at6native29vectorized_elementwise_kernelILi4ENS0_11FillFunctorIN3c1014Float8_e8m0fnuEEESt5arrayIPcLm1EEEEviT0_T1_)
        /*0f08*/ 	.word	0x00000000


	//----- nvinfo : EIATTR_MIN_STACK_SIZE
	.align		4
.L_692:
        /*0f0c*/ 	.byte	0x04, 0x12
        /*0f0e*/ 	.short	(.L_694 - .L_693)
	.align		4
.L_693:
        /*0f10*/ 	.word	index@(_ZN2at6native29vectorized_elementwise_kernelILi8ENS0_11FillFunctorIN3c1014Float8_e8m0fnuEEESt5arrayIPcLm1EEEEviT0_T1_)
        /*0f14*/ 	.word	0x00000000


	//----- nvinfo : EIATTR_MIN_STACK_SIZE
	.align		4
.L_694:
        /*0f18*/ 	.byte	0x04, 0x12
        /*0f1a*/ 	.short	(.L_696 - .L_695)
	.align		4
.L_695:
        /*0f1c*/ 	.word	index@(_ZN2at6native18elementwise_kernelILi128ELi4EZNS0_15gpu_kernel_implINS0_11FillFunctorIN3c1015Float8_e4m3fnuzEEEEEvRNS_18TensorIteratorBaseERKT_EUliE_EEviT1_)
        /*0f20*/ 	.word	0x00000000


	//----- nvinfo : EIATTR_MIN_STACK_SIZE
	.align		4
.L_696:
        /*0f24*/ 	.byte	0x04, 0x12
        /*0f26*/ 	.short	(.L_698 - .L_697)
	.align		4
.L_697:
        /*0f28*/ 	.word	index@(_ZN2at6native27unrolled_elementwise_kernelINS0_11FillFunctorIN3c1015Float8_e4m3fnuzEEESt5arrayIPcLm1EELi4E23TrivialOffsetCalculatorILi0EjES9_ILi1EjENS0_6memory12LoadWithCastILi0EEENSC_13StoreWithCastILi1EEEEEviT_T0_T2_T3_T4_T5_)
        /*0f2c*/ 	.word	0x00000000


	//----- nvinfo : EIATTR_MIN_STACK_SIZE
	.align		4
.L_698:
        /*0f30*/ 	.byte	0x04, 0x12
        /*0f32*/ 	.short	(.L_700 - .L_699)
	.align		4
.L_699:
        /*0f34*/ 	.word	index@(_ZN2at6native18elementwise_kernelILi128ELi4EZNS0_22gpu_kernel_impl_nocastINS0_11FillFunctorIN3c1015Float8_e4m3fnuzEEEEEvRNS_18TensorIteratorBaseERKT_EUliE_EEviT1_)
        /*0f38*/ 	.word	0x00000000


	//----- nvinfo : EIATTR_MIN_STACK_SIZE
	.align		4
.L_700:
        /*0f3c*/ 	.byte	0x04, 0x12
        /*0f3e*/ 	.short	(.L_702 - .L_701)
	.align		4
.L_701:
        /*0f40*/ 	.word	index@(_ZN2at6native27unrolled_elementwise_kernelINS0_11FillFunctorIN3c1015Float8_e4m3fnuzEEESt5arrayIPcLm1EELi4E23TrivialOffsetCalculatorILi0EjES9_ILi1EjENS0_6memory15LoadWithoutCastENSC_16StoreWithoutCastEEEviT_T0_T2_T3_T4_T5_)
        /*0f44*/ 	.word	0x00000000


	//----- nvinfo : EIATTR_MIN_STACK_SIZE
	.align		4
.L_702:
        /*0f48*/ 	.byte	0x04, 0x12
        /*0f4a*/ 	.short	(.L_704 - .L_703)
	.align		4
.L_703:
        /*0f4c*/ 	.word	index@(_ZN2at6native29vectorized_elementwise_kernelILi2ENS0_11FillFunctorIN3c1015Float8_e4m3fnuzEEESt5arrayIPcLm1EEEEviT0_T1_)
        /*0f50*/ 	.word	0x00000000


	//----- nvinfo : EIATTR_MIN_STACK_SIZE
	.align		4
.L_704:
        /*0f54*/ 	.byte	0x04, 0x12
        /*0f56*/ 	.short	(.L_706 - .L_705)
	.align		4
.L_705:
        /*0f58*/ 	.word	index@(_ZN2at6native29vectorized_elementwise_kernelILi4ENS0_11FillFunctorIN3c1015Float8_e4m3fnuzEEESt5arrayIPcLm1EEEEviT0_T1_)
        /*0f5c*/ 	.word	0x00000000


	//----- nvinfo : EIATTR_MIN_STACK_SIZE
	.align		4
.L_706:
        /*0f60*/ 	.byte	0x04, 0x12
        /*0f62*/ 	.short	(.L_708 - .L_707)
	.align		4
.L_707:
        /*0f64*/ 	.word	index@(_ZN2at6native29vectorized_elementwise_kernelILi8ENS0_11FillFunctorIN3c1015Float8_e4m3fnuzEEESt5arrayIPcLm1EEEEviT0_T1_)
        /*0f68*/ 	.word	0x00000000


	//----- nvinfo : EIATTR_MIN_STACK_SIZE
	.align		4
.L_708:
        /*0f6c*/ 	.byte	0x04, 0x12
        /*0f6e*/ 	.short	(.L_710 - .L_709)
	.align		4
.L_709:
        /*0f70*/ 	.word	index@(_ZN2at6native18elementwise_kernelILi128ELi4EZNS0_15gpu_kernel_implINS0_11FillFunctorIN3c1013Float8_e4m3fnEEEEEvRNS_18TensorIteratorBaseERKT_EUliE_EEviT1_)
        /*0f74*/ 	.word	0x00000000


	//----- nvinfo : EIATTR_MIN_STACK_SIZE
	.align		4
.L_710:
        /*0f78*/ 	.byte	0x04, 0x12
        /*0f7a*/ 	.short	(.L_712 - .L_711)
	.align		4
.L_711:
        /*0f7c*/ 	.word	index@(_ZN2at6native27unrolled_elementwise_kernelINS0_11FillFunctorIN3c1013Float8_e4m3fnEEESt5arrayIPcLm1EELi4E23TrivialOffsetCalculatorILi0EjES9_ILi1EjENS0_6memory12LoadWithCastILi0EEENSC_13StoreWithCastILi1EEEEEviT_T0_T2_T3_T4_T5_)
        /*0f80*/ 	.word	0x00000000


	//----- nvinfo : EIATTR_MIN_STACK_SIZE
	.align		4
.L_712:
        /*0f84*/ 	.byte	0x04, 0x12
        /*0f86*/ 	.short	(.L_714 - .L_713)
	.align		4
.L_713:
        /*0f88*/ 	.word	index@(_ZN2at6native18elementwise_kernelILi128ELi4EZNS0_22gpu_kernel_impl_nocastINS0_11FillFunctorIN3c1013Float8_e4m3fnEEEEEvRNS_18TensorIteratorBaseERKT_EUliE_EEviT1_)
        /*0f8c*/ 	.word	0x00000000


	//----- nvinfo : EIATTR_MIN_STACK_SIZE
	.align		4
.L_714:
        /*0f90*/ 	.byte	0x04, 0x12
        /*0f92*/ 	.short	(.L_716 - .L_715)
	.align		4
.L_715:
        /*0f94*/ 	.word	index@(_ZN2at6native27unrolled_elementwise_kernelINS0_11FillFunctorIN3c1013Float8_e4m3fnEEESt5arrayIPcLm1EELi4E23TrivialOffsetCalculatorILi0EjES9_ILi1EjENS0_6memory15LoadWithoutCastENSC_16StoreWithoutCastEEEviT_T0_T2_T3_T4_T5_)
        /*0f98*/ 	.word	0x00000000


	//----- nvinfo : EIATTR_MIN_STACK_SIZE
	.align		4
.L_716:
        /*0f9c*/ 	.byte	0x04, 0x12
        /*0f9e*/ 	.short	(.L_718 - .L_717)
	.align		4
.L_717:
        /*0fa0*/ 	.word	index@(_ZN2at6native29vectorized_elementwise_kernelILi2ENS0_11FillFunctorIN3c1013Float8_e4m3fnEEESt5arrayIPcLm1EEEEviT0_T1_)
        /*0fa4*/ 	.word	0x00000000


	//----- nvinfo : EIATTR_MIN_STACK_SIZE
	.align		4
.L_718:
        /*0fa8*/ 	.byte	0x04, 0x12
        /*0faa*/ 	.short	(.L_720 - .L_719)
	.align		4
.L_719:
        /*0fac*/ 	.word	index@(_ZN2at6native29vectorized_elementwise_kernelILi4ENS0_11FillFunctorIN3c1013Float8_e4m3fnEEESt5arrayIPcLm1EEEEviT0_T1_)
        /*0fb0*/ 	.word	0x00000000


	//----- nvinfo : EIATTR_MIN_STACK_SIZE
	.align		4
.L_720:
        /*0fb4*/ 	.byte	0x04, 0x12
        /*0fb6*/ 	.short	(.L_722 - .L_721)
	.align		4
.L_721:
        /*0fb8*/ 	.word	index@(_ZN2at6native29vectorized_elementwise_kernelILi8ENS0_11FillFunctorIN3c1013Float8_e4m3fnEEESt5arrayIPcLm1EEEEviT0_T1_)
        /*0fbc*/ 	.word	0x00000000


	//----- nvinfo : EIATTR_MIN_STACK_SIZE
	.align		4
.L_722:
        /*0fc0*/ 	.byte	0x04, 0x12
        /*0fc2*/ 	.short	(.L_724 - .L_723)
	.align		4
.L_723:
        /*0fc4*/ 	.word	index@(_ZN2at6native18elementwise_kernelILi128ELi4EZNS0_15gpu_kernel_implINS0_11FillFunctorIN3c1015Float8_e5m2fnuzEEEEEvRNS_18TensorIteratorBaseERKT_EUliE_EEviT1_)
        /*0fc8*/ 	.word	0x00000000


	//----- nvinfo : EIATTR_MIN_STACK_SIZE
	.align		4
.L_724:
        /*0fcc*/ 	.byte	0x04, 0x12
        /*0fce*/ 	.short	(.L_726 - .L_725)
	.align		4
.L_725:
        /*0fd0*/ 	.word	index@(_ZN2at6native27unrolled_elementwise_kernelINS0_11FillFunctorIN3c1015Float8_e5m2fnuzEEESt5arrayIPcLm1EELi4E23TrivialOffsetCalculatorILi0EjES9_ILi1EjENS0_6memory12LoadWithCastILi0EEENSC_13StoreWithCastILi1EEEEEviT_T0_T2_T3_T4_T5_)
        /*0fd4*/ 	.word	0x00000000


	//----- nvinfo : EIATTR_MIN_STACK_SIZE
	.align		4
.L_726:
        /*0fd8*/ 	.byte	0x04, 0x12
        /*0fda*/ 	.short	(.L_728 - .L_727)
	.align		4
.L_727:
        /*0fdc*/ 	.word	index@(_ZN2at6native18elementwise_kernelILi128ELi4EZNS0_22gpu_kernel_impl_nocastINS0_11FillFunctorIN3c1015Float8_e5m2fnuzEEEEEvRNS_18TensorIteratorBaseERKT_EUliE_EEviT1_)
        /*0fe0*/ 	.word	0x00000000


	//----- nvinfo : EIATTR_MIN_STACK_SIZE
	.align		4
.L_728:
        /*0fe4*/ 	.byte	0x04, 0x12
        /*0fe6*/ 	.short	(.L_730 - .L_729)
	.align		4
.L_729:
        /*0fe8*/ 	.word	index@(_ZN2at6native27unrolled_elementwise_kernelINS0_11FillFunctorIN3c1015Float8_e5m2fnuzEEESt5arrayIPcLm1EELi4E23TrivialOffsetCalculatorILi0EjES9_ILi1EjENS0_6memory15LoadWithoutCastENSC_16StoreWithoutCastEEEviT_T0_T2_T3_T4_T5_)
        /*0fec*/ 	.word	0x00000000


	//----- nvinfo : EIATTR_MIN_STACK_SIZE
	.align		4
.L_730:
        /*0ff0*/ 	.byte	0x04, 0x12
        /*0ff2*/ 	.short	(.L_732 - .L_731)
	.align		4
.L_731:
        /*0ff4*/ 	.word	index@(_ZN2at6native29vectorized_elementwise_kernelILi2ENS0_11FillFunctorIN3c1015Float8_e5m2fnuzEEESt5arrayIPcLm1EEEEviT0_T1_)
        /*0ff8*/ 	.word	0x00000000


	//----- nvinfo : EIATTR_MIN_STACK_SIZE
	.align		4
.L_732:
        /*0ffc*/ 	.byte	0x04, 0x12
        /*0ffe*/ 	.short	(.L_734 - .L_733)
	.align		4
.L_733:
        /*1000*/ 	.word	index@(_ZN2at6native29vectorized_elementwise_kernelILi4ENS0_11FillFunctorIN3c1015Float8_e5m2fnuzEEESt5arrayIPcLm1EEEEviT0_T1_)
        /*1004*/ 	.word	0x00000000


	//----- nvinfo : EIATTR_MIN_STACK_SIZE
	.align		4
.L_734:
        /*1008*/ 	.byte	0x04, 0x12
        /*100a*/ 	.short	(.L_736 - .L_735)
	.align		4
.L_735:
        /*100c*/ 	.word	index@(_ZN2at6native29vectorized_elementwise_kernelILi8ENS0_11FillFunctorIN3c1015Float8_e5m2fnuzEEESt5arrayIPcLm1EEEEviT0_T1_)
        /*1010*/ 	.word	0x00000000


	//----- nvinfo : EIATTR_MIN_STACK_SIZE
	.align		4
.L_736:
        /*1014*/ 	.byte	0x04, 0x12
        /*1016*/ 	.short	(.L_738 - .L_737)
	.align		4
.L_737:
        /*1018*/ 	.word	index@(_ZN2at6native18elementwise_kernelILi128ELi4EZNS0_15gpu_kernel_implINS0_11FillFunctorIN3c1011Float8_e5m2EEEEEvRNS_18TensorIteratorBaseERKT_EUliE_EEviT1_)
        /*101c*/ 	.word	0x00000000


	//----- nvinfo : EIATTR_MIN_STACK_SIZE
	.align		4
.L_738:
        /*1020*/ 	.byte	0x04, 0x12
        /*1022*/ 	.short	(.L_740 - .L_739)
	.align		4
.L_739:
        /*1024*/ 	.word	index@(_ZN2at6native27unrolled_elementwise_kernelINS0_11FillFunctorIN3c1011Float8_e5m2EEESt5arrayIPcLm1EELi4E23TrivialOffsetCalculatorILi0EjES9_ILi1EjENS0_6memory12LoadWithCastILi0EEENSC_13StoreWithCastILi1EEEEEviT_T0_T2_T3_T4_T5_)
        /*1028*/ 	.word	0x00000000


	//----- nvinfo : EIATTR_MIN_STACK_SIZE
	.align		4
.L_740:
        /*102c*/ 	.byte	0x04, 0x12
        /*102e*/ 	.short	(.L_742 - .L_741)
	.align		4
.L_741:
        /*1030*/ 	.word	index@(_ZN2at6native18elementwise_kernelILi128ELi4EZNS0_22gpu_kernel_impl_nocastINS0_11FillFunctorIN3c1011Float8_e5m2EEEEEvRNS_18TensorIteratorBaseERKT_EUliE_EEviT1_)
        /*1034*/ 	.word	0x00000000


	//----- nvinfo : EIATTR_MIN_STACK_SIZE
	.align		4
.L_742:
        /*1038*/ 	.byte	0x04, 0x12
        /*103a*/ 	.short	(.L_744 - .L_743)
	.align		4
.L_743:
        /*103c*/ 	.word	index@(_ZN2at6native27unrolled_elementwise_kernelINS0_11FillFunctorIN3c1011Float8_e5m2EEESt5arrayIPcLm1EELi4E23TrivialOffsetCalculatorILi0EjES9_ILi1EjENS0_6memory15LoadWithoutCastENSC_16StoreWithoutCastEEEviT_T0_T2_T3_T4_T5_)
        /*1040*/ 	.word	0x00000000


	//----- nvinfo : EIATTR_MIN_STACK_SIZE
	.align		4
.L_744:
        /*1044*/ 	.byte	0x04, 0x12
        /*1046*/ 	.short	(.L_746 - .L_745)
	.align		4
.L_745:
        /*1048*/ 	.word	index@(_ZN2at6native29vectorized_elementwise_kernelILi2ENS0_11FillFunctorIN3c1011Float8_e5m2EEESt5arrayIPcLm1EEEEviT0_T1_)
        /*104c*/ 	.word	0x00000000


	//----- nvinfo : EIATTR_MIN_STACK_SIZE
	.align		4
.L_746:
        /*1050*/ 	.byte	0x04, 0x12
        /*1052*/ 	.short	(.L_748 - .L_747)
	.align		4
.L_747:
        /*1054*/ 	.word	index@(_ZN2at6native29vectorized_elementwise_kernelILi4ENS0_11FillFunctorIN3c1011Float8_e5m2EEESt5arrayIPcLm1EEEEviT0_T1_)
        /*1058*/ 	.word	0x00000000


	//----- nvinfo : EIATTR_MIN_STACK_SIZE
	.align		4
.L_748:
        /*105c*/ 	.byte	0x04, 0x12
        /*105e*/ 	.short	(.L_750 - .L_749)
	.align		4
.L_749:
        /*1060*/ 	.word	index@(_ZN2at6native29vectorized_elementwise_kernelILi8ENS0_11FillFunctorIN3c1011Float8_e5m2EEESt5arrayIPcLm1EEEEviT0_T1_)
        /*1064*/ 	.word	0x00000000


	//----- nvinfo : EIATTR_MIN_STACK_SIZE
	.align		4
.L_750:
        /*1068*/ 	.byte	0x04, 0x12
        /*106a*/ 	.short	(.L_752 - .L_751)
	.align		4
.L_751:
        /*106c*/ 	.word	index@(_ZN2at6native18elementwise_kernelILi128ELi4EZNS0_15gpu_kernel_implINS0_11FillFunctorIN3c108BFloat16EEEEEvRNS_18TensorIteratorBaseERKT_EUliE_EEviT1_)
        /*1070*/ 	.word	0x00000000


	//----- nvinfo : EIATTR_MIN_STACK_SIZE
	.align		4
.L_752:
        /*1074*/ 	.byte	0x04, 0x12
        /*1076*/ 	.short	(.L_754 - .L_753)
	.align		4
.L_753:
        /*1078*/ 	.word	index@(_ZN2at6native27unrolled_elementwise_kernelINS0_11FillFunctorIN3c108BFloat16EEESt5arrayIPcLm1EELi4E23TrivialOffsetCalculatorILi0EjES9_ILi1EjENS0_6memory12LoadWithCastILi0EEENSC_13StoreWithCastILi1EEEEEviT_T0_T2_T3_T4_T5_)
        /*107c*/ 	.word	0x00000000


	//----- nvinfo : EIATTR_MIN_STACK_SIZE
	.align		4
.L_754:
        /*1080*/ 	.byte	0x04, 0x12
        /*1082*/ 	.short	(.L_756 - .L_755)
	.align		4
.L_755:
        /*1084*/ 	.word	index@(_ZN2at6native18elementwise_kernelILi128ELi4EZNS0_22gpu_kernel_impl_nocastINS0_11FillFunctorIN3c108BFloat16EEEEEvRNS_18TensorIteratorBaseERKT_EUliE_EEviT1_)
        /*1088*/ 	.word	0x00000000


	//----- nvinfo : EIATTR_MIN_STACK_SIZE
	.align		4
.L_756:
        /*108c*/ 	.byte	0x04, 0x12
        /*108e*/ 	.short	(.L_758 - .L_757)
	.align		4
.L_757:
        /*1090*/ 	.word	index@(_ZN2at6native27unrolled_elementwise_kernelINS0_11FillFunctorIN3c108BFloat16EEESt5arrayIPcLm1EELi4E23TrivialOffsetCalculatorILi0EjES9_ILi1EjENS0_6memory15LoadWithoutCastENSC_16StoreWithoutCastEEEviT_T0_T2_T3_T4_T5_)
        /*1094*/ 	.word	0x00000000


	//----- nvinfo : EIATTR_MIN_STACK_SIZE
	.align		4
.L_758:
        /*1098*/ 	.byte	0x04, 0x12
        /*109a*/ 	.short	(.L_760 - .L_759)
	.align		4
.L_759:
        /*109c*/ 	.word	index@(_ZN2at6native29vectorized_elementwise_kernelILi2ENS0_11FillFunctorIN3c108BFloat16EEESt5arrayIPcLm1EEEEviT0_T1_)
        /*10a0*/ 	.word	0x00000000


	//----- nvinfo : EIATTR_MIN_STACK_SIZE
	.align		4
.L_760:
        /*10a4*/ 	.byte	0x04, 0x12
        /*10a6*/ 	.short	(.L_762 - .L_761)
	.align		4
.L_761:
        /*10a8*/ 	.word	index@(_ZN2at6native29vectorized_elementwise_kernelILi4ENS0_11FillFunctorIN3c108BFloat16EEESt5arrayIPcLm1EEEEviT0_T1_)
        /*10ac*/ 	.word	0x00000000


	//----- nvinfo : EIATTR_MIN_STACK_SIZE
	.align		4
.L_762:
        /*10b0*/ 	.byte	0x04, 0x12
        /*10b2*/ 	.short	(.L_764 - .L_763)
	.align		4
.L_763:
        /*10b4*/ 	.word	index@(_ZN2at6native29vectorized_elementwise_kernelILi8ENS0_11FillFunctorIN3c108BFloat16EEESt5arrayIPcLm1EEEEviT0_T1_)
        /*10b8*/ 	.word	0x00000000


	//----- nvinfo : EIATTR_MIN_STACK_SIZE
	.align		4
.L_764:
        /*10bc*/ 	.byte	0x04, 0x12
        /*10be*/ 	.short	(.L_766 - .L_765)
	.align		4
.L_765:
        /*10c0*/ 	.word	index@(_ZN2at6native18elementwise_kernelILi128ELi4EZNS0_15gpu_kernel_implINS0_11FillFunctorIN3c104HalfEEEEEvRNS_18TensorIteratorBaseERKT_EUliE_EEviT1_)
        /*10c4*/ 	.word	0x00000000


	//----- nvinfo : EIATTR_MIN_STACK_SIZE
	.align		4
.L_766:
        /*10c8*/ 	.byte	0x04, 0x12
        /*10ca*/ 	.short	(.L_768 - .L_767)
	.align		4
.L_767:
        /*10cc*/ 	.word	index@(_ZN2at6native27unrolled_elementwise_kernelINS0_11FillFunctorIN3c104HalfEEESt5arrayIPcLm1EELi4E23TrivialOffsetCalculatorILi0EjES9_ILi1EjENS0_6memory12LoadWithCastILi0EEENSC_13StoreWithCastILi1EEEEEviT_T0_T2_T3_T4_T5_)
        /*10d0*/ 	.word	0x00000000


	//----- nvinfo : EIATTR_MIN_STACK_SIZE
	.align		4
.L_768:
        /*10d4*/ 	.byte	0x04, 0x12
        /*10d6*/ 	.short	(.L_770 - .L_769)
	.align		4
.L_769:
        /*10d8*/ 	.word	index@(_ZN2at6native18elementwise_kernelILi128ELi4EZNS0_22gpu_kernel_impl_nocastINS0_11FillFunctorIN3c104HalfEEEEEvRNS_18TensorIteratorBaseERKT_EUliE_EEviT1_)
        /*10dc*/ 	.word	0x00000000


	//----- nvinfo : EIATTR_MIN_STACK_SIZE
	.align		4
.L_770:
        /*10e0*/ 	.byte	0x04, 0x12
        /*10e2*/ 	.short	(.L_772 - .L_771)
	.align		4
.L_771:
        /*10e4*/ 	.word	index@(_ZN2at6native27unrolled_elementwise_kernelINS0_11FillFunctorIN3c104HalfEEESt5arrayIPcLm1EELi4E23TrivialOffsetCalculatorILi0EjES9_ILi1EjENS0_6memory15LoadWithoutCastENSC_16StoreWithoutCastEEEviT_T0_T2_T3_T4_T5_)
        /*10e8*/ 	.word	0x00000000


	//----- nvinfo : EIATTR_MIN_STACK_SIZE
	.align		4
.L_772:
        /*10ec*/ 	.byte	0x04, 0x12
        /*10ee*/ 	.short	(.L_774 - .L_773)
	.align		4
.L_773:
        /*10f0*/ 	.word	index@(_ZN2at6native29vectorized_elementwise_kernelILi2ENS0_11FillFunctorIN3c104HalfEEESt5arrayIPcLm1EEEEviT0_T1_)
        /*10f4*/ 	.word	0x00000000


	//----- nvinfo : EIATTR_MIN_STACK_SIZE
	.align		4
.L_774:
        /*10f8*/ 	.byte	0x04, 0x12
        /*10fa*/ 	.short	(.L_776 - .L_775)
	.align		4
.L_775:
        /*10fc*/ 	.word	index@(_ZN2at6native29vectorized_elementwise_kernelILi4ENS0_11FillFunctorIN3c104HalfEEESt5arrayIPcLm1EEEEviT0_T1_)
        /*1100*/ 	.word	0x00000000


	//----- nvinfo : EIATTR_MIN_STACK_SIZE
	.align		4
.L_776:
        /*1104*/ 	.byte	0x04, 0x12
        /*1106*/ 	.short	(.L_778 - .L_777)
	.align		4
.L_777:
        /*1108*/ 	.word	index@(_ZN2at6native29vectorized_elementwise_kernelILi8ENS0_11FillFunctorIN3c104HalfEEESt5arrayIPcLm1EEEEviT0_T1_)
        /*110c*/ 	.word	0x00000000


	//----- nvinfo : EIATTR_MIN_STACK_SIZE
	.align		4
.L_778:
        /*1110*/ 	.byte	0x04, 0x12
        /*1112*/ 	.short	(.L_780 - .L_779)
	.align		4
.L_779:
        /*1114*/ 	.word	index@(_ZN2at6native18elementwise_kernelILi128ELi4EZNS0_15gpu_kernel_implINS0_11FillFunctorIbEEEEvRNS_18TensorIteratorBaseERKT_EUliE_EEviT1_)
        /*1118*/ 	.word	0x00000000


	//----- nvinfo : EIATTR_MIN_STACK_SIZE
	.align		4
.L_780:
        /*111c*/ 	.byte	0x04, 0x12
        /*111e*/ 	.short	(.L_782 - .L_781)
	.align		4
.L_781:
        /*1120*/ 	.word	index@(_ZN2at6native27unrolled_elementwise_kernelINS0_11FillFunctorIbEESt5arrayIPcLm1EELi4E23TrivialOffsetCalculatorILi0EjES7_ILi1EjENS0_6memory12LoadWithCastILi0EEENSA_13StoreWithCastILi1EEEEEviT_T0_T2_T3_T4_T5_)
        /*1124*/ 	.word	0x00000000


	//----- nvinfo : EIATTR_MIN_STACK_SIZE
	.align		4
.L_782:
        /*1128*/ 	.byte	0x04, 0x12
        /*112a*/ 	.short	(.L_784 - .L_783)
	.align		4
.L_783:
        /*112c*/ 	.word	index@(_ZN2at6native18elementwise_kernelILi128ELi4EZNS0_22gpu_kernel_impl_nocastINS0_11FillFunctorIbEEEEvRNS_18TensorIteratorBaseERKT_EUliE_EEviT1_)
        /*1130*/ 	.word	0x00000000


	//----- nvinfo : EIATTR_MIN_STACK_SIZE
	.align		4
.L_784:
        /*1134*/ 	.byte	0x04, 0x12
        /*1136*/ 	.short	(.L_786 - .L_785)
	.align		4
.L_785:
        /*1138*/ 	.word	index@(_ZN2at6native27unrolled_elementwise_kernelINS0_11FillFunctorIbEESt5arrayIPcLm1EELi4E23TrivialOffsetCalculatorILi0EjES7_ILi1EjENS0_6memory15LoadWithoutCastENSA_16StoreWithoutCastEEEviT_T0_T2_T3_T4_T5_)
        /*113c*/ 	.word	0x00000000


	//----- nvinfo : EIATTR_MIN_STACK_SIZE
	.align		4
.L_786:
        /*1140*/ 	.byte	0x04, 0x12
        /*1142*/ 	.short	(.L_788 - .L_787)
	.align		4
.L_787:
        /*1144*/ 	.word	index@(_ZN2at6native29vectorized_elementwise_kernelILi2ENS0_11FillFunctorIbEESt5arrayIPcLm1EEEEviT0_T1_)
        /*1148*/ 	.word	0x00000000


	//----- nvinfo : EIATTR_MIN_STACK_SIZE
	.align		4
.L_788:
        /*114c*/ 	.byte	0x04, 0x12
        /*114e*/ 	.short	(.L_790 - .L_789)
	.align		4
.L_789:
        /*1150*/ 	.word	index@(_ZN2at6native29vectorized_elementwise_kernelILi4ENS0_11FillFunctorIbEESt5arrayIPcLm1EEEEviT0_T1_)
        /*1154*/ 	.word	0x00000000


	//----- nvinfo : EIATTR_MIN_STACK_SIZE
	.align		4
.L_790:
        /*1158*/ 	.byte	0x04, 0x12
        /*115a*/ 	.short	(.L_792 - .L_791)
	.align		4
.L_791:
        /*115c*/ 	.word	index@(_ZN2at6native29vectorized_elementwise_kernelILi8ENS0_11FillFunctorIbEESt5arrayIPcLm1EEEEviT0_T1_)
        /*1160*/ 	.word	0x00000000


	//----- nvinfo : EIATTR_MIN_STACK_SIZE
	.align		4
.L_792:
        /*1164*/ 	.byte	0x04, 0x12
        /*1166*/ 	.short	(.L_794 - .L_793)
	.align		4
.L_793:
        /*1168*/ 	.word	index@(_ZN2at6native18elementwise_kernelILi128ELi4EZNS0_15gpu_kernel_implINS0_11FillFunctorIN3c107complexINS4_4HalfEEEEEEEvRNS_18TensorIteratorBaseERKT_EUliE_EEviT1_)
        /*116c*/ 	.word	0x00000000


	//----- nvinfo : EIATTR_MIN_STACK_SIZE
	.align		4
.L_794:
        /*1170*/ 	.byte	0x04, 0x12
        /*1172*/ 	.short	(.L_796 - .L_795)
	.align		4
.L_795:
        /*1174*/ 	.word	index@(_ZN2at6native27unrolled_elementwise_kernelINS0_11FillFunctorIN3c107complexINS3_4HalfEEEEESt5arrayIPcLm1EELi4E23TrivialOffsetCalculatorILi0EjESB_ILi1EjENS0_6memory12LoadWithCastILi0EEENSE_13StoreWithCastILi1EEEEEviT_T0_T2_T3_T4_T5_)
        /*1178*/ 	.word	0x00000000


	//----- nvinfo : EIATTR_MIN_STACK_SIZE
	.align		4
.L_796:
        /*117c*/ 	.byte	0x04, 0x12
        /*117e*/ 	.short	(.L_798 - .L_797)
	.align		4
.L_797:
        /*1180*/ 	.word	index@(_ZN2at6native18elementwise_kernelILi128ELi2EZNS0_22gpu_kernel_impl_nocastINS0_11FillFunctorIN3c107complexINS4_4HalfEEEEEEEvRNS_18TensorIteratorBaseERKT_EUliE_EEviT1_)
        /*1184*/ 	.word	0x00000000


	//----- nvinfo : EIATTR_MIN_STACK_SIZE
	.align		4
.L_798:
        /*1188*/ 	.byte	0x04, 0x12
        /*118a*/ 	.short	(.L_800 - .L_799)
	.align		4
.L_799:
        /*118c*/ 	.word	index@(_ZN2at6native27unrolled_elementwise_kernelINS0_11FillFunctorIN3c107complexINS3_4HalfEEEEESt5arrayIPcLm1EELi4E23TrivialOffsetCalculatorILi0EjESB_ILi1EjENS0_6memory15LoadWithoutCastENSE_16StoreWithoutCastEEEviT_T0_T2_T3_T4_T5_)
        /*1190*/ 	.word	0x00000000


	//----- nvinfo : EIATTR_MIN_STACK_SIZE
	.align		4
.L_800:
        /*1194*/ 	.byte	0x04, 0x12
        /*1196*/ 	.short	(.L_802 - .L_801)
	.align		4
.L_801:
        /*1198*/ 	.word	index@(_ZN2at6native29vectorized_elementwise_kernelILi2ENS0_11FillFunctorIN3c107complexINS3_4HalfEEEEESt5arrayIPcLm1EEEEviT0_T1_)
        /*119c*/ 	.word	0x00000000


	//----- nvinfo : EIATTR_MIN_STACK_SIZE
	.align		4
.L_802:
        /*11a0*/ 	.byte	0x04, 0x12
        /*11a2*/ 	.short	(.L_804 - .L_803)
	.align		4
.L_803:
        /*11a4*/ 	.word	index@(_ZN2at6native29vectorized_elementwise_kernelILi4ENS0_11FillFunctorIN3c107complexINS3_4HalfEEEEESt5arrayIPcLm1EEEEviT0_T1_)
        /*11a8*/ 	.word	0x00000000


	//----- nvinfo : EIATTR_MIN_STACK_SIZE
	.align		4
.L_804:
        /*11ac*/ 	.byte	0x04, 0x12
        /*11ae*/ 	.short	(.L_806 - .L_805)
	.align		4
.L_805:
        /*11b0*/ 	.word	index@(_ZN2at6native29vectorized_elementwise_kernelILi8ENS0_11FillFunctorIN3c107complexINS3_4HalfEEEEESt5arrayIPcLm1EEEEviT0_T1_)
        /*11b4*/ 	.word	0x00000000


	//----- nvinfo : EIATTR_MIN_STACK_SIZE
	.align		4
.L_806:
        /*11b8*/ 	.byte	0x04, 0x12
        /*11ba*/ 	.short	(.L_808 - .L_807)
	.align		4
.L_807:
        /*11bc*/ 	.word	index@(_ZN2at6native18elementwise_kernelILi128ELi4EZNS0_15gpu_kernel_implINS0_11FillFunctorIN3c107complexIfEEEEEEvRNS_18TensorIteratorBaseERKT_EUliE_EEviT1_)
        /*11c0*/ 	.word	0x00000000


	//----- nvinfo : EIATTR_MIN_STACK_SIZE
	.align		4
.L_808:
        /*11c4*/ 	.byte	0x04, 0x12
        /*11c6*/ 	.short	(.L_810 - .L_809)
	.align		4
.L_809:
        /*11c8*/ 	.word	index@(_ZN2at6native27unrolled_elementwise_kernelINS0_11FillFunctorIN3c107complexIfEEEESt5arrayIPcLm1EELi4E23TrivialOffsetCalculatorILi0EjESA_ILi1EjENS0_6memory12LoadWithCastILi0EEENSD_13StoreWithCastILi1EEEEEviT_T0_T2_T3_T4_T5_)
        /*11cc*/ 	.word	0x00000000


	//----- nvinfo : EIATTR_MIN_STACK_SIZE
	.align		4
.L_810:
        /*11d0*/ 	.byte	0x04, 0x12
        /*11d2*/ 	.short	(.L_812 - .L_811)
	.align		4
.L_811:
        /*11d4*/ 	.word	index@(_ZN2at6native18elementwise_kernelILi128ELi2EZNS0_22gpu_kernel_impl_nocastINS0_11FillFunctorIN3c107complexIfEEEEEEvRNS_18TensorIteratorBaseERKT_EUliE_EEviT1_)
        /*11d8*/ 	.word	0x00000000


	//----- nvinfo : EIATTR_MIN_STACK_SIZE
	.align		4
.L_812:
        /*11dc*/ 	.byte	0x04, 0x12
        /*11de*/ 	.short	(.L_814 - .L_813)
	.align		4
.L_813:
        /*11e0*/ 	.word	index@(_ZN2at6native27unrolled_elementwise_kernelINS0_11FillFunctorIN3c107complexIfEEEESt5arrayIPcLm1EELi4E23TrivialOffsetCalculatorILi0EjESA_ILi1EjENS0_6memory15LoadWithoutCastENSD_16StoreWithoutCastEEEviT_T0_T2_T3_T4_T5_)
        /*11e4*/ 	.word	0x00000000


	//----- nvinfo : EIATTR_MIN_STACK_SIZE
	.align		4
.L_814:
        /*11e8*/ 	.byte	0x04, 0x12
        /*11ea*/ 	.short	(.L_816 - .L_815)
	.align		4
.L_815:
        /*11ec*/ 	.word	index@(_ZN2at6native29vectorized_elementwise_kernelILi2ENS0_11FillFunctorIN3c107complexIfEEEESt5arrayIPcLm1EEEEviT0_T1_)
        /*11f0*/ 	.word	0x00000000


	//----- nvinfo : EIATTR_MIN_STACK_SIZE
	.align		4
.L_816:
        /*11f4*/ 	.byte	0x04, 0x12
        /*11f6*/ 	.short	(.L_818 - .L_817)
	.align		4
.L_817:
        /*11f8*/ 	.word	index@(_ZN2at6native29vectorized_elementwise_kernelILi4ENS0_11FillFunctorIN3c107complexIfEEEESt5arrayIPcLm1EEEEviT0_T1_)
        /*11fc*/ 	.word	0x00000000


	//----- nvinfo : EIATTR_MIN_STACK_SIZE
	.align		4
.L_818:
        /*1200*/ 	.byte	0x04, 0x12
        /*1202*/ 	.short	(.L_820 - .L_819)
	.align		4
.L_819:
        /*1204*/ 	.word	index@(_ZN2at6native29vectorized_elementwise_kernelILi8ENS0_11FillFunctorIN3c107complexIfEEEESt5arrayIPcLm1EEEEviT0_T1_)
        /*1208*/ 	.word	0x00000000


	//----- nvinfo : EIATTR_MIN_STACK_SIZE
	.align		4
.L_820:
        /*120c*/ 	.byte	0x04, 0x12
        /*120e*/ 	.short	(.L_822 - .L_821)
	.align		4
.L_821:
        /*1210*/ 	.word	index@(_ZN2at6native18elementwise_kernelILi128ELi4EZNS0_15gpu_kernel_implINS0_11FillFunctorIN3c107complexIdEEEEEEvRNS_18TensorIteratorBaseERKT_EUliE_EEviT1_)
        /*1214*/ 	.word	0x00000000


	//----- nvinfo : EIATTR_MIN_STACK_SIZE
	.align		4
.L_822:
        /*1218*/ 	.byte	0x04, 0x12
        /*121a*/ 	.short	(.L_824 - .L_823)
	.align		4
.L_823:
        /*121c*/ 	.word	index@(_ZN2at6native27unrolled_elementwise_kernelINS0_11FillFunctorIN3c107complexIdEEEESt5arrayIPcLm1EELi4E23TrivialOffsetCalculatorILi0EjESA_ILi1EjENS0_6memory12LoadWithCastILi0EEENSD_13StoreWithCastILi1EEEEEviT_T0_T2_T3_T4_T5_)
        /*1220*/ 	.word	0x00000000


	//----- nvinfo : EIATTR_MIN_STACK_SIZE
	.align		4
.L_824:
        /*1224*/ 	.byte	0x04, 0x12
        /*1226*/ 	.short	(.L_826 - .L_825)
	.align		4
.L_825:
        /*1228*/ 	.word	index@(_ZN2at6native18elementwise_kernelILi128ELi2EZNS0_22gpu_kernel_impl_nocastINS0_11FillFunctorIN3c107complexIdEEEEEEvRNS_18TensorIteratorBaseERKT_EUliE_EEviT1_)
        /*122c*/ 	.word	0x00000000


	//----- nvinfo : EIATTR_MIN_STACK_SIZE
	.align		4
.L_826:
        /*1230*/ 	.byte	0x04, 0x12
        /*1232*/ 	.short	(.L_828 - .L_827)
	.align		4
.L_827:
        /*1234*/ 	.word	index@(_ZN2at6native27unrolled_elementwise_kernelINS0_11FillFunctorIN3c107complexIdEEEESt5arrayIPcLm1EELi4E23TrivialOffsetCalculatorILi0EjESA_ILi1EjENS0_6memory15LoadWithoutCastENSD_16StoreWithoutCastEEEviT_T0_T2_T3_T4_T5_)
        /*1238*/ 	.word	0x00000000


	//----- nvinfo : EIATTR_MIN_STACK_SIZE
	.align		4
.L_828:
        /*123c*/ 	.byte	0x04, 0x12
        /*123e*/ 	.short	(.L_830 - .L_829)
	.align		4
.L_829:
        /*1240*/ 	.word	index@(_ZN2at6native29vectorized_elementwise_kernelILi2ENS0_11FillFunctorIN3c107complexIdEEEESt5arrayIPcLm1EEEEviT0_T1_)
        /*1244*/ 	.word	0x00000000


	//----- nvinfo : EIATTR_MIN_STACK_SIZE
	.align		4
.L_830:
        /*1248*/ 	.byte	0x04, 0x12
        /*124a*/ 	.short	(.L_832 - .L_831)
	.align		4
.L_831:
        /*124c*/ 	.word	index@(_ZN2at6native29vectorized_elementwise_kernelILi4ENS0_11FillFunctorIN3c107complexIdEEEESt5arrayIPcLm1EEEEviT0_T1_)
        /*1250*/ 	.word	0x00000000


	//----- nvinfo : EIATTR_MIN_STACK_SIZE
	.align		4
.L_832:
        /*1254*/ 	.byte	0x04, 0x12
        /*1256*/ 	.short	(.L_834 - .L_833)
	.align		4
.L_833:
        /*1258*/ 	.word	index@(_ZN2at6native29vectorized_elementwise_kernelILi8ENS0_11FillFunctorIN3c107complexIdEEEESt5arrayIPcLm1EEEEviT0_T1_)
        /*125c*/ 	.word	0x00000000


	//----- nvinfo : EIATTR_MIN_STACK_SIZE
	.align		4
.L_834:
        /*1260*/ 	.byte	0x04, 0x12
        /*1262*/ 	.short	(.L_836 - .L_835)
	.align		4
.L_835:
        /*1264*/ 	.word	index@(_ZN2at6native18elementwise_kernelILi128ELi4EZNS0_15gpu_kernel_implINS0_11FillFunctorIfEEEEvRNS_18TensorIteratorBaseERKT_EUliE_EEviT1_)
        /*1268*/ 	.word	0x00000000


	//----- nvinfo : EIATTR_MIN_STACK_SIZE
	.align		4
.L_836:
        /*126c*/ 	.byte	0x04, 0x12
        /*126e*/ 	.short	(.L_838 - .L_837)
	.align		4
.L_837:
        /*1270*/ 	.word	index@(_ZN2at6native27unrolled_elementwise_kernelINS0_11FillFunctorIfEESt5arrayIPcLm1EELi4E23TrivialOffsetCalculatorILi0EjES7_ILi1EjENS0_6memory12LoadWithCastILi0EEENSA_13StoreWithCastILi1EEEEEviT_T0_T2_T3_T4_T5_)
        /*1274*/ 	.word	0x00000000


	//----- nvinfo : EIATTR_MIN_STACK_SIZE
	.align		4
.L_838:
        /*1278*/ 	.byte	0x04, 0x12
        /*127a*/ 	.short	(.L_840 - .L_839)
	.align		4
.L_839:
        /*127c*/ 	.word	index@(_ZN2at6native18elementwise_kernelILi128ELi2EZNS0_22gpu_kernel_impl_nocastINS0_11FillFunctorIfEEEEvRNS_18TensorIteratorBaseERKT_EUliE_EEviT1_)
        /*1280*/ 	.word	0x00000000


	//----- nvinfo : EIATTR_MIN_STACK_SIZE
	.align		4
.L_840:
        /*1284*/ 	.byte	0x04, 0x12
        /*1286*/ 	.short	(.L_842 - .L_841)
	.align		4
.L_841:
        /*1288*/ 	.word	index@(_ZN2at6native27unrolled_elementwise_kernelINS0_11FillFunctorIfEESt5arrayIPcLm1EELi4E23TrivialOffsetCalculatorILi0EjES7_ILi1EjENS0_6memory15LoadWithoutCastENSA_16StoreWithoutCastEEEviT_T0_T2_T3_T4_T5_)
        /*128c*/ 	.word	0x00000000


	//----- nvinfo : EIATTR_MIN_STACK_SIZE
	.align		4
.L_842:
        /*1290*/ 	.byte	0x04, 0x12
        /*1292*/ 	.short	(.L_844 - .L_843)
	.align		4
.L_843:
        /*1294*/ 	.word	index@(_ZN2at6native29vectorized_elementwise_kernelILi2ENS0_11FillFunctorIfEESt5arrayIPcLm1EEEEviT0_T1_)
        /*1298*/ 	.word	0x00000000


	//----- nvinfo : EIATTR_MIN_STACK_SIZE
	.align		4
.L_844:
        /*129c*/ 	.byte	0x04, 0x12
        /*129e*/ 	.short	(.L_846 - .L_845)
	.align		4
.L_845:
        /*12a0*/ 	.word	index@(_ZN2at6native29vectorized_elementwise_kernelILi4ENS0_11FillFunctorIfEESt5arrayIPcLm1EEEEviT0_T1_)
        /*12a4*/ 	.word	0x00000000


	//----- nvinfo : EIATTR_MIN_STACK_SIZE
	.align		4
.L_846:
        /*12a8*/ 	.byte	0x04, 0x12
        /*12aa*/ 	.short	(.L_848 - .L_847)
	.align		4
.L_847:
        /*12ac*/ 	.word	index@(_ZN2at6native29vectorized_elementwise_kernelILi8ENS0_11FillFunctorIfEESt5arrayIPcLm1EEEEviT0_T1_)
        /*12b0*/ 	.word	0x00000000


	//----- nvinfo : EIATTR_MIN_STACK_SIZE
	.align		4
.L_848:
        /*12b4*/ 	.byte	0x04, 0x12
        /*12b6*/ 	.short	(.L_850 - .L_849)
	.align		4
.L_849:
        /*12b8*/ 	.word	index@(_ZN2at6native18elementwise_kernelILi128ELi4EZNS0_15gpu_kernel_implINS0_11FillFunctorIdEEEEvRNS_18TensorIteratorBaseERKT_EUliE_EEviT1_)
        /*12bc*/ 	.word	0x00000000


	//----- nvinfo : EIATTR_MIN_STACK_SIZE
	.align		4
.L_850:
        /*12c0*/ 	.byte	0x04, 0x12
        /*12c2*/ 	.short	(.L_852 - .L_851)
	.align		4
.L_851:
        /*12c4*/ 	.word	index@(_ZN2at6native27unrolled_elementwise_kernelINS0_11FillFunctorIdEESt5arrayIPcLm1EELi4E23TrivialOffsetCalculatorILi0EjES7_ILi1EjENS0_6memory12LoadWithCastILi0EEENSA_13StoreWithCastILi1EEEEEviT_T0_T2_T3_T4_T5_)
        /*12c8*/ 	.word	0x00000000


	//----- nvinfo : EIATTR_MIN_STACK_SIZE
	.align		4
.L_852:
        /*12cc*/ 	.byte	0x04, 0x12
        /*12ce*/ 	.short	(.L_854 - .L_853)
	.align		4
.L_853:
        /*12d0*/ 	.word	index@(_ZN2at6native18elementwise_kernelILi128ELi2EZNS0_22gpu_kernel_impl_nocastINS0_11FillFunctorIdEEEEvRNS_18TensorIteratorBaseERKT_EUliE_EEviT1_)
        /*12d4*/ 	.word	0x00000000


	//----- nvinfo : EIATTR_MIN_STACK_SIZE
	.align		4
.L_854:
        /*12d8*/ 	.byte	0x04, 0x12
        /*12da*/ 	.short	(.L_856 - .L_855)
	.align		4
.L_855:
        /*12dc*/ 	.word	index@(_ZN2at6native27unrolled_elementwise_kernelINS0_11FillFunctorIdEESt5arrayIPcLm1EELi4E23TrivialOffsetCalculatorILi0EjES7_ILi1EjENS0_6memory15LoadWithoutCastENSA_16StoreWithoutCastEEEviT_T0_T2_T3_T4_T5_)
        /*12e0*/ 	.word	0x00000000


	//----- nvinfo : EIATTR_MIN_STACK_SIZE
	.align		4
.L_856:
        /*12e4*/ 	.byte	0x04, 0x12
        /*12e6*/ 	.short	(.L_858 - .L_857)
	.align		4
.L_857:
        /*12e8*/ 	.word	index@(_ZN2at6native29vectorized_elementwise_kernelILi2ENS0_11FillFunctorIdEESt5arrayIPcLm1EEEEviT0_T1_)
        /*12ec*/ 	.word	0x00000000


	//----- nvinfo : EIATTR_MIN_STACK_SIZE
	.align		4
.L_858:
        /*12f0*/ 	.byte	0x04, 0x12
        /*12f2*/ 	.short	(.L_860 - .L_859)
	.align		4
.L_859:
        /*12f4*/ 	.word	index@(_ZN2at6native29vectorized_elementwise_kernelILi4ENS0_11FillFunctorIdEESt5arrayIPcLm1EEEEviT0_T1_)
        /*12f8*/ 	.word	0x00000000


	//----- nvinfo : EIATTR_MIN_STACK_SIZE
	.align		4
.L_860:
        /*12fc*/ 	.byte	0x04, 0x12
        /*12fe*/ 	.short	(.L_862 - .L_861)
	.align		4
.L_861:
        /*1300*/ 	.word	index@(_ZN2at6native29vectorized_elementwise_kernelILi8ENS0_11FillFunctorIdEESt5arrayIPcLm1EEEEviT0_T1_)
        /*1304*/ 	.word	0x00000000


	//----- nvinfo : EIATTR_MIN_STACK_SIZE
	.align		4
.L_862:
        /*1308*/ 	.byte	0x04, 0x12
        /*130a*/ 	.short	(.L_864 - .L_863)
	.align		4
.L_863:
        /*130c*/ 	.word	index@(_ZN2at6native18elementwise_kernelILi128ELi4EZNS0_15gpu_kernel_implINS0_11FillFunctorIsEEEEvRNS_18TensorIteratorBaseERKT_EUliE_EEviT1_)
        /*1310*/ 	.word	0x00000000


	//----- nvinfo : EIATTR_MIN_STACK_SIZE
	.align		4
.L_864:
        /*1314*/ 	.byte	0x04, 0x12
        /*1316*/ 	.short	(.L_866 - .L_865)
	.align		4
.L_865:
        /*1318*/ 	.word	index@(_ZN2at6native27unrolled_elementwise_kernelINS0_11FillFunctorIsEESt5arrayIPcLm1EELi4E23TrivialOffsetCalculatorILi0EjES7_ILi1EjENS0_6memory12LoadWithCastILi0EEENSA_13StoreWithCastILi1EEEEEviT_T0_T2_T3_T4_T5_)
        /*131c*/ 	.word	0x00000000


	//----- nvinfo : EIATTR_MIN_STACK_SIZE
	.align		4
.L_866:
        /*1320*/ 	.byte	0x04, 0x12
        /*1322*/ 	.short	(.L_868 - .L_867)
	.align		4
.L_867:
        /*1324*/ 	.word	index@(_ZN2at6native18elementwise_kernelILi128ELi4EZNS0_22gpu_kernel_impl_nocastINS0_11FillFunctorIsEEEEvRNS_18TensorIteratorBaseERKT_EUliE_EEviT1_)
        /*1328*/ 	.word	0x00000000


	//----- nvinfo : EIATTR_MIN_STACK_SIZE
	.align		4
.L_868:
        /*132c*/ 	.byte	0x04, 0x12
        /*132e*/ 	.short	(.L_870 - .L_869)
	.align		4
.L_869:
        /*1330*/ 	.word	index@(_ZN2at6native27unrolled_elementwise_kernelINS0_11FillFunctorIsEESt5arrayIPcLm1EELi4E23TrivialOffsetCalculatorILi0EjES7_ILi1EjENS0_6memory15LoadWithoutCastENSA_16StoreWithoutCastEEEviT_T0_T2_T3_T4_T5_)
        /*1334*/ 	.word	0x00000000


	//----- nvinfo : EIATTR_MIN_STACK_SIZE
	.align		4
.L_870:
        /*1338*/ 	.byte	0x04, 0x12
        /*133a*/ 	.short	(.L_872 - .L_871)
	.align		4
.L_871:
        /*133c*/ 	.word	index@(_ZN2at6native29vectorized_elementwise_kernelILi2ENS0_11FillFunctorIsEESt5arrayIPcLm1EEEEviT0_T1_)
        /*1340*/ 	.word	0x00000000


	//----- nvinfo : EIATTR_MIN_STACK_SIZE
	.align		4
.L_872:
        /*1344*/ 	.byte	0x04, 0x12
        /*1346*/ 	.short	(.L_874 - .L_873)
	.align		4
.L_873:
        /*1348*/ 	.word	index@(_ZN2at6native29vectorized_elementwise_kernelILi4ENS0_11FillFunctorIsEESt5arrayIPcLm1EEEEviT0_T1_)
        /*134c*/ 	.word	0x00000000


	//----- nvinfo : EIATTR_MIN_STACK_SIZE
	.align		4
.L_874:
        /*1350*/ 	.byte	0x04, 0x12
        /*1352*/ 	.short	(.L_876 - .L_875)
	.align		4
.L_875:
        /*1354*/ 	.word	index@(_ZN2at6native29vectorized_elementwise_kernelILi8ENS0_11FillFunctorIsEESt5arrayIPcLm1EEEEviT0_T1_)
        /*1358*/ 	.word	0x00000000


	//----- nvinfo : EIATTR_MIN_STACK_SIZE
	.align		4
.L_876:
        /*135c*/ 	.byte	0x04, 0x12
        /*135e*/ 	.short	(.L_878 - .L_877)
	.align		4
.L_877:
        /*1360*/ 	.word	index@(_ZN2at6native18elementwise_kernelILi128ELi4EZNS0_15gpu_kernel_implINS0_11FillFunctorIlEEEEvRNS_18TensorIteratorBaseERKT_EUliE_EEviT1_)
        /*1364*/ 	.word	0x00000000


	//----- nvinfo : EIATTR_MIN_STACK_SIZE
	.align		4
.L_878:
        /*1368*/ 	.byte	0x04, 0x12
        /*136a*/ 	.short	(.L_880 - .L_879)
	.align		4
.L_879:
        /*136c*/ 	.word	index@(_ZN2at6native27unrolled_elementwise_kernelINS0_11FillFunctorIlEESt5arrayIPcLm1EELi4E23TrivialOffsetCalculatorILi0EjES7_ILi1EjENS0_6memory12LoadWithCastILi0EEENSA_13StoreWithCastILi1EEEEEviT_T0_T2_T3_T4_T5_)
        /*1370*/ 	.word	0x00000000


	//----- nvinfo : EIATTR_MIN_STACK_SIZE
	.align		4
.L_880:
        /*1374*/ 	.byte	0x04, 0x12
        /*1376*/ 	.short	(.L_882 - .L_881)
	.align		4
.L_881:
        /*1378*/ 	.word	index@(_ZN2at6native18elementwise_kernelILi128ELi2EZNS0_22gpu_kernel_impl_nocastINS0_11FillFunctorIlEEEEvRNS_18TensorIteratorBaseERKT_EUliE_EEviT1_)
        /*137c*/ 	.word	0x00000000


	//----- nvinfo : EIATTR_MIN_STACK_SIZE
	.align		4
.L_882:
        /*1380*/ 	.byte	0x04, 0x12
        /*1382*/ 	.short	(.L_884 - .L_883)
	.align		4
.L_883:
        /*1384*/ 	.word	index@(_ZN2at6native27unrolled_elementwise_kernelINS0_11FillFunctorIlEESt5arrayIPcLm1EELi4E23TrivialOffsetCalculatorILi0EjES7_ILi1EjENS0_6memory15LoadWithoutCastENSA_16StoreWithoutCastEEEviT_T0_T2_T3_T4_T5_)
        /*1388*/ 	.word	0x00000000


	//----- nvinfo : EIATTR_MIN_STACK_SIZE
	.align		4
.L_884:
        /*138c*/ 	.byte	0x04, 0x12
        /*138e*/ 	.short	(.L_886 - .L_885)
	.align		4
.L_885:
        /*1390*/ 	.word	index@(_ZN2at6native29vectorized_elementwise_kernelILi2ENS0_11FillFunctorIlEESt5arrayIPcLm1EEEEviT0_T1_)
        /*1394*/ 	.word	0x00000000


	//----- nvinfo : EIATTR_MIN_STACK_SIZE
	.align		4
.L_886:
        /*1398*/ 	.byte	0x04, 0x12
        /*139a*/ 	.short	(.L_888 - .L_887)
	.align		4
.L_887:
        /*139c*/ 	.word	index@(_ZN2at6native29vectorized_elementwise_kernelILi4ENS0_11FillFunctorIlEESt5arrayIPcLm1EEEEviT0_T1_)
        /*13a0*/ 	.word	0x00000000


	//----- nvinfo : EIATTR_MIN_STACK_SIZE
	.align		4
.L_888:
        /*13a4*/ 	.byte	0x04, 0x12
        /*13a6*/ 	.short	(.L_890 - .L_889)
	.align		4
.L_889:
        /*13a8*/ 	.word	index@(_ZN2at6native29vectorized_elementwise_kernelILi8ENS0_11FillFunctorIlEESt5arrayIPcLm1EEEEviT0_T1_)
        /*13ac*/ 	.word	0x00000000


	//----- nvinfo : EIATTR_MIN_STACK_SIZE
	.align		4
.L_890:
        /*13b0*/ 	.byte	0x04, 0x12
        /*13b2*/ 	.short	(.L_892 - .L_891)
	.align		4
.L_891:
        /*13b4*/ 	.word	index@(_ZN2at6native18elementwise_kernelILi128ELi4EZNS0_15gpu_kernel_implINS0_11FillFunctorIiEEEEvRNS_18TensorIteratorBaseERKT_EUliE_EEviT1_)
        /*13b8*/ 	.word	0x00000000


	//----- nvinfo : EIATTR_MIN_STACK_SIZE
	.align		4
.L_892:
        /*13bc*/ 	.byte	0x04, 0x12
        /*13be*/ 	.short	(.L_894 - .L_893)
	.align		4
.L_893:
        /*13c0*/ 	.word	index@(_ZN2at6native27unrolled_elementwise_kernelINS0_11FillFunctorIiEESt5arrayIPcLm1EELi4E23TrivialOffsetCalculatorILi0EjES7_ILi1EjENS0_6memory12LoadWithCastILi0EEENSA_13StoreWithCastILi1EEEEEviT_T0_T2_T3_T4_T5_)
        /*13c4*/ 	.word	0x00000000


	//----- nvinfo : EIATTR_MIN_STACK_SIZE
	.align		4
.L_894:
        /*13c8*/ 	.byte	0x04, 0x12
        /*13ca*/ 	.short	(.L_896 - .L_895)
	.align		4
.L_895:
        /*13cc*/ 	.word	index@(_ZN2at6native18elementwise_kernelILi128ELi2EZNS0_22gpu_kernel_impl_nocastINS0_11FillFunctorIiEEEEvRNS_18TensorIteratorBaseERKT_EUliE_EEviT1_)
        /*13d0*/ 	.word	0x00000000


	//----- nvinfo : EIATTR_MIN_STACK_SIZE
	.align		4
.L_896:
        /*13d4*/ 	.byte	0x04, 0x12
        /*13d6*/ 	.short	(.L_898 - .L_897)
	.align		4
.L_897:
        /*13d8*/ 	.word	index@(_ZN2at6native27unrolled_elementwise_kernelINS0_11FillFunctorIiEESt5arrayIPcLm1EELi4E23TrivialOffsetCalculatorILi0EjES7_ILi1EjENS0_6memory15LoadWithoutCastENSA_16StoreWithoutCastEEEviT_T0_T2_T3_T4_T5_)
        /*13dc*/ 	.word	0x00000000


	//----- nvinfo : EIATTR_MIN_STACK_SIZE
	.align		4
.L_898:
        /*13e0*/ 	.byte	0x04, 0x12
        /*13e2*/ 	.short	(.L_900 - .L_899)
	.align		4
.L_899:
        /*13e4*/ 	.word	index@(_ZN2at6native29vectorized_elementwise_kernelILi2ENS0_11FillFunctorIiEESt5arrayIPcLm1EEEEviT0_T1_)
        /*13e8*/ 	.word	0x00000000


	//----- nvinfo : EIATTR_MIN_STACK_SIZE
	.align		4
.L_900:
        /*13ec*/ 	.byte	0x04, 0x12
        /*13ee*/ 	.short	(.L_902 - .L_901)
	.align		4
.L_901:
        /*13f0*/ 	.word	index@(_ZN2at6native29vectorized_elementwise_kernelILi4ENS0_11FillFunctorIiEESt5arrayIPcLm1EEEEviT0_T1_)
        /*13f4*/ 	.word	0x00000000


	//----- nvinfo : EIATTR_MIN_STACK_SIZE
	.align		4
.L_902:
        /*13f8*/ 	.byte	0x04, 0x12
        /*13fa*/ 	.short	(.L_904 - .L_903)
	.align		4
.L_903:
        /*13fc*/ 	.word	index@(_ZN2at6native29vectorized_elementwise_kernelILi8ENS0_11FillFunctorIiEESt5arrayIPcLm1EEEEviT0_T1_)
        /*1400*/ 	.word	0x00000000


	//----- nvinfo : EIATTR_MIN_STACK_SIZE
	.align		4
.L_904:
        /*1404*/ 	.byte	0x04, 0x12
        /*1406*/ 	.short	(.L_906 - .L_905)
	.align		4
.L_905:
        /*1408*/ 	.word	index@(_ZN2at6native18elementwise_kernelILi128ELi4EZNS0_15gpu_kernel_implINS0_11FillFunctorIaEEEEvRNS_18TensorIteratorBaseERKT_EUliE_EEviT1_)
        /*140c*/ 	.word	0x00000000


	//----- nvinfo : EIATTR_MIN_STACK_SIZE
	.align		4
.L_906:
        /*1410*/ 	.byte	0x04, 0x12
        /*1412*/ 	.short	(.L_908 - .L_907)
	.align		4
.L_907:
        /*1414*/ 	.word	index@(_ZN2at6native27unrolled_elementwise_kernelINS0_11FillFunctorIaEESt5arrayIPcLm1EELi4E23TrivialOffsetCalculatorILi0EjES7_ILi1EjENS0_6memory12LoadWithCastILi0EEENSA_13StoreWithCastILi1EEEEEviT_T0_T2_T3_T4_T5_)
        /*1418*/ 	.word	0x00000000


	//----- nvinfo : EIATTR_MIN_STACK_SIZE
	.align		4
.L_908:
        /*141c*/ 	.byte	0x04, 0x12
        /*141e*/ 	.short	(.L_910 - .L_909)
	.align		4
.L_909:
        /*1420*/ 	.word	index@(_ZN2at6native18elementwise_kernelILi128ELi4EZNS0_22gpu_kernel_impl_nocastINS0_11FillFunctorIaEEEEvRNS_18TensorIteratorBaseERKT_EUliE_EEviT1_)
        /*1424*/ 	.word	0x00000000


	//----- nvinfo : EIATTR_MIN_STACK_SIZE
	.align		4
.L_910:
        /*1428*/ 	.byte	0x04, 0x12
        /*142a*/ 	.short	(.L_912 - .L_911)
	.align		4
.L_911:
        /*142c*/ 	.word	index@(_ZN2at6native27unrolled_elementwise_kernelINS0_11FillFunctorIaEESt5arrayIPcLm1EELi4E23TrivialOffsetCalculatorILi0EjES7_ILi1EjENS0_6memory15LoadWithoutCastENSA_16StoreWithoutCastEEEviT_T0_T2_T3_T4_T5_)
        /*1430*/ 	.word	0x00000000


	//----- nvinfo : EIATTR_MIN_STACK_SIZE
	.align		4
.L_912:
        /*1434*/ 	.byte	0x04, 0x12
        /*1436*/ 	.short	(.L_914 - .L_913)
	.align		4
.L_913:
        /*1438*/ 	.word	index@(_ZN2at6native29vectorized_elementwise_kernelILi2ENS0_11FillFunctorIaEESt5arrayIPcLm1EEEEviT0_T1_)
        /*143c*/ 	.word	0x00000000


	//----- nvinfo : EIATTR_MIN_STACK_SIZE
	.align		4
.L_914:
        /*1440*/ 	.byte	0x04, 0x12
        /*1442*/ 	.short	(.L_916 - .L_915)
	.align		4
.L_915:
        /*1444*/ 	.word	index@(_ZN2at6native29vectorized_elementwise_kernelILi4ENS0_11FillFunctorIaEESt5arrayIPcLm1EEEEviT0_T1_)
        /*1448*/ 	.word	0x00000000


	//----- nvinfo : EIATTR_MIN_STACK_SIZE
	.align		4
.L_916:
        /*144c*/ 	.byte	0x04, 0x12
        /*144e*/ 	.short	(.L_918 - .L_917)
	.align		4
.L_917:
        /*1450*/ 	.word	index@(_ZN2at6native29vectorized_elementwise_kernelILi8ENS0_11FillFunctorIaEESt5arrayIPcLm1EEEEviT0_T1_)
        /*1454*/ 	.word	0x00000000


	//----- nvinfo : EIATTR_MIN_STACK_SIZE
	.align		4
.L_918:
        /*1458*/ 	.byte	0x04, 0x12
        /*145a*/ 	.short	(.L_920 - .L_919)
	.align		4
.L_919:
        /*145c*/ 	.word	index@(_ZN2at6native18elementwise_kernelILi128ELi4EZNS0_15gpu_kernel_implINS0_11FillFunctorIhEEEEvRNS_18TensorIteratorBaseERKT_EUliE_EEviT1_)
        /*1460*/ 	.word	0x00000000


	//----- nvinfo : EIATTR_MIN_STACK_SIZE
	.align		4
.L_920:
        /*1464*/ 	.byte	0x04, 0x12
        /*1466*/ 	.short	(.L_922 - .L_921)
	.align		4
.L_921:
        /*1468*/ 	.word	index@(_ZN2at6native27unrolled_elementwise_kernelINS0_11FillFunctorIhEESt5arrayIPcLm1EELi4E23TrivialOffsetCalculatorILi0EjES7_ILi1EjENS0_6memory12LoadWithCastILi0EEENSA_13StoreWithCastILi1EEEEEviT_T0_T2_T3_T4_T5_)
        /*146c*/ 	.word	0x00000000


	//----- nvinfo : EIATTR_MIN_STACK_SIZE
	.align		4
.L_922:
        /*1470*/ 	.byte	0x04, 0x12
        /*1472*/ 	.short	(.L_924 - .L_923)
	.align		4
.L_923:
        /*1474*/ 	.word	index@(_ZN2at6native18elementwise_kernelILi128ELi4EZNS0_22gpu_kernel_impl_nocastINS0_11FillFunctorIhEEEEvRNS_18TensorIteratorBaseERKT_EUliE_EEviT1_)
        /*1478*/ 	.word	0x00000000


	//----- nvinfo : EIATTR_MIN_STACK_SIZE
	.align		4
.L_924:
        /*147c*/ 	.byte	0x04, 0x12
        /*147e*/ 	.short	(.L_926 - .L_925)
	.align		4
.L_925:
        /*1480*/ 	.word	index@(_ZN2at6native27unrolled_elementwise_kernelINS0_11FillFunctorIhEESt5arrayIPcLm1EELi4E23TrivialOffsetCalculatorILi0EjES7_ILi1EjENS0_6memory15LoadWithoutCastENSA_16StoreWithoutCastEEEviT_T0_T2_T3_T4_T5_)
        /*1484*/ 	.word	0x00000000


	//----- nvinfo : EIATTR_MIN_STACK_SIZE
	.align		4
.L_926:
        /*1488*/ 	.byte	0x04, 0x12
        /*148a*/ 	.short	(.L_928 - .L_927)
	.align		4
.L_927:
        /*148c*/ 	.word	index@(_ZN2at6native29vectorized_elementwise_kernelILi2ENS0_11FillFunctorIhEESt5arrayIPcLm1EEEEviT0_T1_)
        /*1490*/ 	.word	0x00000000


	//----- nvinfo : EIATTR_MIN_STACK_SIZE
	.align		4
.L_928:
        /*1494*/ 	.byte	0x04, 0x12
        /*1496*/ 	.short	(.L_930 - .L_929)
	.align		4
.L_929:
        /*1498*/ 	.word	index@(_ZN2at6native29vectorized_elementwise_kernelILi4ENS0_11FillFunctorIhEESt5arrayIPcLm1EEEEviT0_T1_)
        /*149c*/ 	.word	0x00000000


	//----- nvinfo : EIATTR_MIN_STACK_SIZE
	.align		4
.L_930:
        /*14a0*/ 	.byte	0x04, 0x12
        /*14a2*/ 	.short	(.L_932 - .L_931)
	.align		4
.L_931:
        /*14a4*/ 	.word	index@(_ZN2at6native29vectorized_elementwise_kernelILi8ENS0_11FillFunctorIhEESt5arrayIPcLm1EEEEviT0_T1_)
        /*14a8*/ 	.word	0x00000000
.L_932:


//--------------------- .nv.compat                --------------------------
	.section	.nv.compat,"",@"SHT_CUDA_COMPAT_INFO"
	.align	4
        /*0000*/ 	.byte	0x02, 0x09, 0x00, 0x00, 0x02, 0x02, 0x01, 0x00, 0x02, 0x05, 0x05, 0x00, 0x03, 0x07, 0x01, 0x01
        /*0010*/ 	.byte	0x02, 0x03, 0x00, 0x00, 0x02, 0x06, 0x01, 0x00, 0x04, 0x0b, 0x08, 0x00, 0x00, 0x00, 0x00, 0x00
        /*0020*/ 	.byte	0x00, 0x00, 0x00, 0x00


//--------------------- .nv.info._ZN2at6native18elementwise_kernelILi128ELi4EZNS0_15gpu_kernel_implINS0_11FillFunctorImEEEEvRNS_18TensorIteratorBaseERKT_EUliE_EEviT1_ --------------------------
	.section	.nv.info._ZN2at6native18elementwise_kernelILi128ELi4EZNS0_15gpu_kernel_implINS0_11FillFunctorImEEEEvRNS_18TensorIteratorBaseERKT_EUliE_EEviT1_,"",@"SHT_CUDA_INFO"
	.sectionflags	@""
	.align	4


	//----- nvinfo : EIATTR_CUDA_API_VERSION
	.align		4
        /*0000*/ 	.byte	0x04, 0x37
        /*0002*/ 	.short	(.L_934 - .L_933)
.L_933:
        /*0004*/ 	.word	0x00000082


	//----- nvinfo : EIATTR_KPARAM_INFO
	.align		4
.L_934:
        /*0008*/ 	.byte	0x04, 0x17
        /*000a*/ 	.short	(.L_936 - .L_935)
.L_935:
        /*000c*/ 	.word	0x00000000
        /*0010*/ 	.short	0x0001
        /*0012*/ 	.short	0x0008
        /*0014*/ 	.byte	0x00, 0xf0, 0xe1, 0x06


	//----- nvinfo : EIATTR_KPARAM_INFO
	.align		4
.L_936:
        /*0018*/ 	.byte	0x04, 0x17
        /*001a*/ 	.short	(.L_938 - .L_937)
.L_937:
        /*001c*/ 	.word	0x00000000
        /*0020*/ 	.short	0x0000
        /*0022*/ 	.short	0x0000
        /*0024*/ 	.byte	0x00, 0xf0, 0x11, 0x00


	//----- nvinfo : EIATTR_SPARSE_MMA_MASK
	.align		4
.L_938:
        /*0028*/ 	.byte	0x03, 0x50
        /*002a*/ 	.short	0x0000


	//----- nvinfo : EIATTR_MAXREG_COUNT
	.align		4
        /*002c*/ 	.byte	0x03, 0x1b
        /*002e*/ 	.short	0x0080


	//----- nvinfo : EIATTR_EXTERNS
	.align		4
        /*0030*/ 	.byte	0x04, 0x0f
        /*0032*/ 	.short	(.L_940 - .L_939)


	//   ....[0]....
	.align		4
.L_939:
        /*0034*/ 	.word	index@(__assertfail)


	//----- nvinfo : EIATTR_MERCURY_ISA_VERSION
	.align		4
.L_940:
        /*0038*/ 	.byte	0x03, 0x5f
        /*003a*/ 	.short	0x0101


	//----- nvinfo : EIATTR_SYSCALL_OFFSETS
	.align		4
        /*003c*/ 	.byte	0x04, 0x46
        /*003e*/ 	.short	(.L_942 - .L_941)


	//   ....[0]....
.L_941:
        /*0040*/ 	.word	0x00002090


	//   ....[1]....
        /*0044*/ 	.word	0x00004160


	//   ....[2]....
        /*0048*/ 	.word	0x00006220


	//   ....[3]....
        /*004c*/ 	.word	0x000082d0


	//----- nvinfo : EIATTR_EXIT_INSTR_OFFSETS
	.align		4
.L_942:
        /*0050*/ 	.byte	0x04, 0x1c
        /*0052*/ 	.short	(.L_944 - .L_943)


	//   ....[0]....
.L_943:
        /*0054*/ 	.word	0x000062d0


	//   ....[1]....
        /*0058*/ 	.word	0x00007540


	//   ....[2]....
        /*005c*/ 	.word	0x00007570


	//   ....[3]....
        /*0060*/ 	.word	0x00007600


	//   ....[4]....
        /*0064*/ 	.word	0x00007630


	//   ....[5]....
        /*0068*/ 	.word	0x00007660


	//   ....[6]....
        /*006c*/ 	.word	0x00007700


	//   ....[7]....
        /*0070*/ 	.word	0x00007750


	//   ....[8]....
        /*0074*/ 	.word	0x00007800


	//   ....[9]....
        /*0078*/ 	.word	0x00007860


	//   ....[10]....
        /*007c*/ 	.word	0x000078a0


	//   ....[11]....
        /*0080*/ 	.word	0x00007980


	//   ....[12]....
        /*0084*/ 	.word	0x000079d0


	//   ....[13]....
        /*0088*/ 	.word	0x00007b50


	//   ....[14]....
        /*008c*/ 	.word	0x00007ca0


	//   ....[15]....
        /*0090*/ 	.word	0x00007cf0


	//   ....[16]....
        /*0094*/ 	.word	0x00007da0


	//   ....[17]....
        /*0098*/ 	.word	0x00007f10


	//   ....[18]....
        /*009c*/ 	.word	0x00008080


	//   ....[19]....
        /*00a0*/ 	.word	0x000081d0


	//   ....[20]....
        /*00a4*/ 	.word	0x000082e0


	//   ....[21]....
        /*00a8*/ 	.word	0x00008310


	//   ....[22]....
        /*00ac*/ 	.word	0x00008340


	//----- nvinfo : EIATTR_MAX_THREADS
	.align		4
.L_944:
        /*00b0*/ 	.byte	0x04, 0x05
        /*00b2*/ 	.short	(.L_946 - .L_945)
.L_945:
        /*00b4*/ 	.word	0x00000080
        /*00b8*/ 	.word	0x00000001
        /*00bc*/ 	.word	0x00000001


	//----- nvinfo : EIATTR_CRS_STACK_SIZE
	.align		4
.L_946:
        /*00c0*/ 	.byte	0x04, 0x1e
        /*00c2*/ 	.short	(.L_948 - .L_947)
.L_947:
        /*00c4*/ 	.word	0x00000000


	//----- nvinfo : EIATTR_CBANK_PARAM_SIZE
	.align		4
.L_948:
        /*00c8*/ 	.byte	0x03, 0x19
        /*00ca*/ 	.short	0x01c0


	//----- nvinfo : EIATTR_PARAM_CBANK
	.align		4
        /*00cc*/ 	.byte	0x04, 0x0a
        /*00ce*/ 	.short	(.L_950 - .L_949)
	.align		4
.L_949:
        /*00d0*/ 	.word	index@(.nv.constant0._ZN2at6native18elementwise_kernelILi128ELi4EZNS0_15gpu_kernel_implINS0_11FillFunctorImEEEEvRNS_18TensorIteratorBaseERKT_EUliE_EEviT1_)
        /*00d4*/ 	.short	0x0210
        /*00d6*/ 	.short	0x01c0


	//----- nvinfo : EIATTR_SW_WAR
	.align		4
.L_950:
        /*00d8*/ 	.byte	0x04, 0x36
        /*00da*/ 	.short	(.L_952 - .L_951)
.L_951:
        /*00dc*/ 	.word	0x00000008
.L_952:


//--------------------- .nv.info._ZN2at6native27unrolled_elementwise_kernelINS0_11FillFunctorImEESt5arrayIPcLm1EELi4E23TrivialOffsetCalculatorILi0EjES7_ILi1EjENS0_6memory12LoadWithCastILi0EEENSA_13StoreWithCastILi1EEEEEviT_T0_T2_T3_T4_T5_ --------------------------
	.section	.nv.info._ZN2at6native27unrolled_elementwise_kernelINS0_11FillFunctorImEESt5arrayIPcLm1EELi4E23TrivialOffsetCalculatorILi0EjES7_ILi1EjENS0_6memory12LoadWithCastILi0EEENSA_13StoreWithCastILi1EEEEEviT_T0_T2_T3_T4_T5_,"",@"SHT_CUDA_INFO"
	.sectionflags	@""
	.align	4


	//----- nvinfo : EIATTR_CUDA_API_VERSION
	.align		4
        /*0000*/ 	.byte	0x04, 0x37
        /*0002*/ 	.short	(.L_954 - .L_953)
.L_953:
        /*0004*/ 	.word	0x00000082


	//----- nvinfo : EIATTR_KPARAM_INFO
	.align		4
.L_954:
        /*0008*/ 	.byte	0x04, 0x17
        /*000a*/ 	.short	(.L_956 - .L_955)
.L_955:
        /*000c*/ 	.word	0x00000000
        /*0010*/ 	.short	0x0006
        /*0012*/ 	.short	0x0024
        /*0014*/ 	.byte	0x00, 0xf0, 0x21, 0x00


	//----- nvinfo : EIATTR_KPARAM_INFO
	.align		4
.L_956:
        /*0018*/ 	.byte	0x04, 0x17
        /*001a*/ 	.short	(.L_958 - .L_957)
.L_957:
        /*001c*/ 	.word	0x00000000
        /*0020*/ 	.short	0x0005
        /*0022*/ 	.short	0x001c
        /*0024*/ 	.byte	0x00, 0xf0, 0x21, 0x00


	//----- nvinfo : EIATTR_KPARAM_INFO
	.align		4
.L_958:
        /*0028*/ 	.byte	0x04, 0x17
        /*002a*/ 	.short	(.L_960 - .L_959)
.L_959:
        /*002c*/ 	.word	0x00000000
        /*0030*/ 	.short	0x0004
        /*0032*/ 	.short	0x0019
        /*0034*/ 	.byte	0x00, 0xf0, 0x05, 0x00


	//----- nvinfo : EIATTR_KPARAM_INFO
	.align		4
.L_960:
        /*0038*/ 	.byte	0x04, 0x17
        /*003a*/ 	.short	(.L_962 - .L_961)
.L_961:
        /*003c*/ 	.word	0x00000000
        /*0040*/ 	.short	0x0003
        /*0042*/ 	.short	0x0018
        /*0044*/ 	.byte	0x00, 0xf0, 0x05, 0x00


	//----- nvinfo : EIATTR_KPARAM_INFO
	.align		4
.L_962:
        /*0048*/ 	.byte	0x04, 0x17
        /*004a*/ 	.short	(.L_964 - .L_963)
.L_963:
        /*004c*/ 	.word	0x00000000
        /*0050*/ 	.short	0x0002
        /*0052*/ 	.short	0x0010
        /*0054*/ 	.byte	0x00, 0xf0, 0x21, 0x00


	//----- nvinfo : EIATTR_KPARAM_INFO
	.align		4
.L_964:
        /*0058*/ 	.byte	0x04, 0x17
        /*005a*/ 	.short	(.L_966 - .L_965)
.L_965:
        /*005c*/ 	.word	0x00000000
        /*0060*/ 	.short	0x0001
        /*0062*/ 	.short	0x0008
        /*0064*/ 	.byte	0x00, 0xf0, 0x21, 0x00


	//----- nvinfo : EIATTR_KPARAM_INFO
	.align		4
.L_966:
        /*0068*/ 	.byte	0x04, 0x17
        /*006a*/ 	.short	(.L_968 - .L_967)
.L_967:
        /*006c*/ 	.word	0x00000000
        /*0070*/ 	.short	0x0000
        /*0072*/ 	.short	0x0000
        /*0074*/ 	.byte	0x00, 0xf0, 0x11, 0x00


	//----- nvinfo : EIATTR_SPARSE_MMA_MASK
	.align		4
.L_968:
        /*0078*/ 	.byte	0x03, 0x50
        /*007a*/ 	.short	0x0000


	//----- nvinfo : EIATTR_MAXREG_COUNT
	.align		4
        /*007c*/ 	.byte	0x03, 0x1b
        /*007e*/ 	.short	0x00ff


	//----- nvinfo : EIATTR_EXTERNS
	.align		4
        /*0080*/ 	.byte	0x04, 0x0f
        /*0082*/ 	.short	(.L_970 - .L_969)


	//   ....[0]....
	.align		4
.L_969:
        /*0084*/ 	.word	index@(__assertfail)


	//----- nvinfo : EIATTR_MERCURY_ISA_VERSION
	.align		4
.L_970:
        /*0088*/ 	.byte	0x03, 0x5f
        /*008a*/ 	.short	0x0101


	//----- nvinfo : EIATTR_SYSCALL_OFFSETS
	.align		4
        /*008c*/ 	.byte	0x04, 0x46
        /*008e*/ 	.short	(.L_972 - .L_971)


	//   ....[0]....
.L_971:
        /*0090*/ 	.word	0x00000f80


	//   ....[1]....
        /*0094*/ 	.word	0x00001f00


	//   ....[2]....
        /*0098*/ 	.word	0x00002e70


	//   ....[3]....
        /*009c*/ 	.word	0x00003de0


	//----- nvinfo : EIATTR_EXIT_INSTR_OFFSETS
	.align		4
.L_972:
        /*00a0*/ 	.byte	0x04, 0x1c
        /*00a2*/ 	.short	(.L_974 - .L_973)


	//   ....[0]....
.L_973:
        /*00a4*/ 	.word	0x00002f10


	//   ....[1]....
        /*00a8*/ 	.word	0x00003050


	//   ....[2]....
        /*00ac*/ 	.word	0x00003080


	//   ....[3]....
        /*00b0*/ 	.word	0x00003110


	//   ....[4]....
        /*00b4*/ 	.word	0x00003140


	//   ....[5]....
        /*00b8*/ 	.word	0x00003170


	//   ....[6]....
        /*00bc*/ 	.word	0x00003210


	//   ....[7]....
        /*00c0*/ 	.word	0x00003260


	//   ....[8]....
        /*00c4*/ 	.word	0x00003310


	//   ....[9]....
        /*00c8*/ 	.word	0x00003370


	//   ....[10]....
        /*00cc*/ 	.word	0x000033b0


	//   ....[11]....
        /*00d0*/ 	.word	0x00003490


	//   ....[12]....
        /*00d4*/ 	.word	0x000034e0


	//   ....[13]....
        /*00d8*/ 	.word	0x00003660


	//   ....[14]....
        /*00dc*/ 	.word	0x000037b0


	//   ....[15]....
        /*00e0*/ 	.word	0x00003800


	//   ....[16]....
        /*00e4*/ 	.word	0x000038b0


	//   ....[17]....
        /*00e8*/ 	.word	0x00003a20


	//   ....[18]....
        /*00ec*/ 	.word	0x00003b90


	//   ....[19]....
        /*00f0*/ 	.word	0x00003ce0


	//   ....[20]....
        /*00f4*/ 	.word	0x00003df0


	//   ....[21]....
        /*00f8*/ 	.word	0x00003e20


	//   ....[22]....
        /*00fc*/ 	.word	0x00003e50


	//----- nvinfo : EIATTR_MAX_THREADS
	.align		4
.L_974:
        /*0100*/ 	.byte	0x04, 0x05
        /*0102*/ 	.short	(.L_976 - .L_975)
.L_975:
        /*0104*/ 	.word	0x00000080
        /*0108*/ 	.word	0x00000001
        /*010c*/ 	.word	0x00000001


	//----- nvinfo : EIATTR_CRS_STACK_SIZE
	.align		4
.L_976:
        /*0110*/ 	.byte	0x04, 0x1e
        /*0112*/ 	.short	(.L_978 - .L_977)
.L_977:
        /*0114*/ 	.word	0x00000000


	//----- nvinfo : EIATTR_CBANK_PARAM_SIZE
	.align		4
.L_978:
        /*0118*/ 	.byte	0x03, 0x19
        /*011a*/ 	.short	0x002c


	//----- nvinfo : EIATTR_PARAM_CBANK
	.align		4
        /*011c*/ 	.byte	0x04, 0x0a
        /*011e*/ 	.short	(.L_980 - .L_979)
	.align		4
.L_979:
        /*0120*/ 	.word	index@(.nv.constant0._ZN2at6native27unrolled_elementwise_kernelINS0_11FillFunctorImEESt5arrayIPcLm1EELi4E23TrivialOffsetCalculatorILi0EjES7_ILi1EjENS0_6memory12LoadWithCastILi0EEENSA_13StoreWithCastILi1EEEEEviT_T0_T2_T3_T4_T5_)
        /*0124*/ 	.short	0x0210
        /*0126*/ 	.short	0x002c


	//----- nvinfo : EIATTR_SW_WAR
	.align		4
.L_980:
        /*0128*/ 	.byte	0x04, 0x36
        /*012a*/ 	.short	(.L_982 - .L_981)
.L_981:
        /*012c*/ 	.word	0x00000008
.L_982:


//--------------------- .nv.info._ZN2at6native18elementwise_kernelILi128ELi2EZNS0_22gpu_kernel_impl_nocastINS0_11FillFunctorImEEEEvRNS_18TensorIteratorBaseERKT_EUliE_EEviT1_ --------------------------
	.section	.nv.info._ZN2at6native18elementwise_kernelILi128ELi2EZNS0_22gpu_kernel_impl_nocastINS0_11FillFunctorImEEEEvRNS_18TensorIteratorBaseERKT_EUliE_EEviT1_,"",@"SHT_CUDA_INFO"
	.sectionflags	@""
	.align	4


	//----- nvinfo : EIATTR_CUDA_API_VERSION
	.align		4
        /*0000*/ 	.byte	0x04, 0x37
        /*0002*/ 	.short	(.L_984 - .L_983)
.L_983:
        /*0004*/ 	.word	0x00000082


	//----- nvinfo : EIATTR_KPARAM_INFO
	.align		4
.L_984:
        /*0008*/ 	.byte	0x04, 0x17
        /*000a*/ 	.short	(.L_986 - .L_985)
.L_985:
        /*000c*/ 	.word	0x00000000
        /*0010*/ 	.short	0x0001
        /*0012*/ 	.short	0x0008
        /*0014*/ 	.byte	0x00, 0xf0, 0xc1, 0x06


	//----- nvinfo : EIATTR_KPARAM_INFO
	.align		4
.L_986:
        /*0018*/ 	.byte	0x04, 0x17
        /*001a*/ 	.short	(.L_988 - .L_987)
.L_987:
        /*001c*/ 	.word	0x00000000
        /*0020*/ 	.short	0x0000
        /*0022*/ 	.short	0x0000
        /*0024*/ 	.byte	0x00, 0xf0, 0x11, 0x00


	//----- nvinfo : EIATTR_SPARSE_MMA_MASK
	.align		4
.L_988:
        /*0028*/ 	.byte	0x03, 0x50
        /*002a*/ 	.short	0x0000


	//----- nvinfo : EIATTR_MAXREG_COUNT
	.align		4
        /*002c*/ 	.byte	0x03, 0x1b
        /*002e*/ 	.short	0x0080


	//----- nvinfo : EIATTR_MERCURY_ISA_VERSION
	.align		4
        /*0030*/ 	.byte	0x03, 0x5f
        /*0032*/ 	.short	0x0101


	//----- nvinfo : EIATTR_EXIT_INSTR_OFFSETS
	.align		4
        /*0034*/ 	.byte	0x04, 0x1c
        /*0036*/ 	.short	(.L_990 - .L_989)


	//   ....[0]....
.L_989:
        /*0038*/ 	.word	0x00001250


	//   ....[1]....
        /*003c*/ 	.word	0x000023c0


	//   ....[2]....
        /*0040*/ 	.word	0x00002440


	//   ....[3]....
        /*0044*/ 	.word	0x00002480


	//----- nvinfo : EIATTR_MAX_THREADS
	.align		4
.L_990:
        /*0048*/ 	.byte	0x04, 0x05
        /*004a*/ 	.short	(.L_992 - .L_991)
.L_991:
        /*004c*/ 	.word	0x00000080
        /*0050*/ 	.word	0x00000001
        /*0054*/ 	.word	0x00000001


	//----- nvinfo : EIATTR_CRS_STACK_SIZE
	.align		4
.L_992:
        /*0058*/ 	.byte	0x04, 0x1e
        /*005a*/ 	.short	(.L_994 - .L_993)
.L_993:
        /*005c*/ 	.word	0x00000000


	//----- nvinfo : EIATTR_CBANK_PARAM_SIZE
	.align		4
.L_994:
        /*0060*/ 	.byte	0x03, 0x19
        /*0062*/ 	.short	0x01b8


	//----- nvinfo : EIATTR_PARAM_CBANK
	.align		4
        /*0064*/ 	.byte	0x04, 0x0a
        /*0066*/ 	.short	(.L_996 - .L_995)
	.align		4
.L_995:
        /*0068*/ 	.word	index@(.nv.constant0._ZN2at6native18elementwise_kernelILi128ELi2EZNS0_22gpu_kernel_impl_nocastINS0_11FillFunctorImEEEEvRNS_18TensorIteratorBaseERKT_EUliE_EEviT1_)
        /*006c*/ 	.short	0x0210
        /*006e*/ 	.short	0x01b8


	//----- nvinfo : EIATTR_SW_WAR
	.align		4
.L_996:
        /*0070*/ 	.byte	0x04, 0x36
        /*0072*/ 	.short	(.L_998 - .L_997)
.L_997:
        /*0074*/ 	.word	0x00000008
.L_998:


//--------------------- .nv.info._ZN2at6native27unrolled_elementwise_kernelINS0_11FillFunctorImEESt5arrayIPcLm1EELi4E23TrivialOffsetCalculatorILi0EjES7_ILi1EjENS0_6memory15LoadWithoutCastENSA_16StoreWithoutCastEEEviT_T0_T2_T3_T4_T5_ --------------------------
	.section	.nv.info._ZN2at6native27unrolled_elementwise_kernelINS0_11FillFunctorImEESt5arrayIPcLm1EELi4E23TrivialOffsetCalculatorILi0EjES7_ILi1EjENS0_6memory15LoadWithoutCastENSA_16StoreWithoutCastEEEviT_T0_T2_T3_T4_T5_,"",@"SHT_CUDA_INFO"
	.sectionflags	@""
	.align	4


	//----- nvinfo : EIATTR_CUDA_API_VERSION
	.align		4
        /*0000*/ 	.byte	0x04, 0x37
        /*0002*/ 	.short	(.L_1000 - .L_999)
.L_999:
        /*0004*/ 	.word	0x00000082


	//----- nvinfo : EIATTR_KPARAM_INFO
	.align		4
.L_1000:
        /*0008*/ 	.byte	0x04, 0x17
        /*000a*/ 	.short	(.L_1002 - .L_1001)
.L_1001:
        /*000c*/ 	.word	0x00000000
        /*0010*/ 	.short	0x0006
        /*0012*/ 	.short	0x001b
        /*0014*/ 	.byte	0x00, 0xf0, 0x05, 0x00


	//----- nvinfo : EIATTR_KPARAM_INFO
	.align		4
.L_1002:
        /*0018*/ 	.byte	0x04, 0x17
        /*001a*/ 	.short	(.L_1004 - .L_1003)
.L_1003:
        /*001c*/ 	.word	0x00000000
        /*0020*/ 	.short	0x0005
        /*0022*/ 	.short	0x001a
        /*0024*/ 	.byte	0x00, 0xf0, 0x05, 0x00


	//----- nvinfo : EIATTR_KPARAM_INFO
	.align		4
.L_1004:
        /*0028*/ 	.byte	0x04, 0x17
        /*002a*/ 	.short	(.L_1006 - .L_1005)
.L_1005:
        /*002c*/ 	.word	0x00000000
        /*0030*/ 	.short	0x0004
        /*0032*/ 	.short	0x0019
        /*0034*/ 	.byte	0x00, 0xf0, 0x05, 0x00


	//----- nvinfo : EIATTR_KPARAM_INFO
	.align		4
.L_1006:
        /*0038*/ 	.byte	0x04, 0x17
        /*003a*/ 	.short	(.L_1008 - .L_1007)
.L_1007:
        /*003c*/ 	.word	0x00000000
        /*0040*/ 	.short	0x0003
        /*0042*/ 	.short	0x0018
        /*0044*/ 	.byte	0x00, 0xf0, 0x05, 0x00


	//----- nvinfo : EIATTR_KPARAM_INFO
	.align		4
.L_1008:
        /*0048*/ 	.byte	0x04, 0x17
        /*004a*/ 	.short	(.L_1010 - .L_1009)
.L_1009:
        /*004c*/ 	.word	0x00000000
        /*0050*/ 	.short	0x0002
        /*0052*/ 	.short	0x0010
        /*0054*/ 	.byte	0x00, 0xf0, 0x21, 0x00


	//----- nvinfo : EIATTR_KPARAM_INFO
	.align		4
.L_1010:
        /*0058*/ 	.byte	0x04, 0x17
        /*005a*/ 	.short	(.L_1012 - .L_1011)
.L_1011:
        /*005c*/ 	.word	0x00000000
        /*0060*/ 	.short	0x0001
        /*0062*/ 	.short	0x0008
        /*0064*/ 	.byte	0x00, 0xf0, 0x21, 0x00


	//----- nvinfo : EIATTR_KPARAM_INFO
	.align		4
.L_1012:
        /*0068*/ 	.byte	0x04, 0x17
        /*006a*/ 	.short	(.L_1014 - .L_1013)
.L_1013:
        /*006c*/ 	.word	0x00000000
        /*0070*/ 	.short	0x0000
        /*0072*/ 	.short	0x0000
        /*0074*/ 	.byte	0x00, 0xf0, 0x11, 0x00


	//----- nvinfo : EIATTR_SPARSE_MMA_MASK
	.align		4
.L_1014:
        /*0078*/ 	.byte	0x03, 0x50
        /*007a*/ 	.short	0x0000


	//----- nvinfo : EIATTR_MAXREG_COUNT
	.align		4
        /*007c*/ 	.byte	0x03, 0x1b
        /*007e*/ 	.short	0x00ff


	//----- nvinfo : EIATTR_MERCURY_ISA_VERSION
	.align		4
        /*0080*/ 	.byte	0x03, 0x5f
        /*0082*/ 	.short	0x0101


	//----- nvinfo : EIATTR_EXIT_INSTR_OFFSETS
	.align		4
        /*0084*/ 	.byte	0x04, 0x1c
        /*0086*/ 	.short	(.L_1016 - .L_1015)


	//   ....[0]....
.L_1015:
        /*0088*/ 	.word	0x000001e0


	//   ....[1]....
        /*008c*/ 	.word	0x00000240


	//----- nvinfo : EIATTR_MAX_THREADS
	.align		4
.L_1016:
        /*0090*/ 	.byte	0x04, 0x05
        /*0092*/ 	.short	(.L_1018 - .L_1017)
.L_1017:
        /*0094*/ 	.word	0x00000080
        /*0098*/ 	.word	0x00000001
        /*009c*/ 	.word	0x00000001


	//----- nvinfo : EIATTR_CRS_STACK_SIZE
	.align		4
.L_1018:
        /*00a0*/ 	.byte	0x04, 0x1e
        /*00a2*/ 	.short	(.L_1020 - .L_1019)
.L_1019:
        /*00a4*/ 	.word	0x00000000


	//----- nvinfo : EIATTR_CBANK_PARAM_SIZE
	.align		4
.L_1020:
        /*00a8*/ 	.byte	0x03, 0x19
        /*00aa*/ 	.short	0x001c


	//----- nvinfo : EIATTR_PARAM_CBANK
	.align		4
        /*00ac*/ 	.byte	0x04, 0x0a
        /*00ae*/ 	.short	(.L_1022 - .L_1021)
	.align		4
.L_1021:
        /*00b0*/ 	.word	index@(.nv.constant0._ZN2at6native27unrolled_elementwise_kernelINS0_11FillFunctorImEESt5arrayIPcLm1EELi4E23TrivialOffsetCalculatorILi0EjES7_ILi1EjENS0_6memory15LoadWithoutCastENSA_16StoreWithoutCastEEEviT_T0_T2_T3_T4_T5_)
        /*00b4*/ 	.short	0x0210
        /*00b6*/ 	.short	0x001c


	//----- nvinfo : EIATTR_SW_WAR
	.align		4
.L_1022:
        /*00b8*/ 	.byte	0x04, 0x36
        /*00ba*/ 	.short	(.L_1024 - .L_1023)
.L_1023:
        /*00bc*/ 	.word	0x00000008
.L_1024:


//--------------------- .nv.info._ZN2at6native29vectorized_elementwise_kernelILi2ENS0_11FillFunctorImEESt5arrayIPcLm1EEEEviT0_T1_ --------------------------
	.section	.nv.info._ZN2at6native29vectorized_elementwise_kernelILi2ENS0_11FillFunctorImEESt5arrayIPcLm1EEEEviT0_T1_,"",@"SHT_CUDA_INFO"
	.sectionflags	@""
	.align	4


	//----- nvinfo : EIATTR_CUDA_API_VERSION
	.align		4
        /*0000*/ 	.byte	0x04, 0x37
        /*0002*/ 	.short	(.L_1026 - .L_1025)
.L_1025:
        /*0004*/ 	.word	0x00000082


	//----- nvinfo : EIATTR_KPARAM_INFO
	.align		4
.L_1026:
        /*0008*/ 	.byte	0x04, 0x17
        /*000a*/ 	.short	(.L_1028 - .L_1027)
.L_1027:
        /*000c*/ 	.word	0x00000000
        /*0010*/ 	.short	0x0002
        /*0012*/ 	.short	0x0010
        /*0014*/ 	.byte	0x00, 0xf0, 0x21, 0x00


	//----- nvinfo : EIATTR_KPARAM_INFO
	.align		4
.L_1028:
        /*0018*/ 	.byte	0x04, 0x17
        /*001a*/ 	.short	(.L_1030 - .L_1029)
.L_1029:
        /*001c*/ 	.word	0x00000000
        /*0020*/ 	.short	0x0001
        /*0022*/ 	.short	0x0008
        /*0024*/ 	.byte	0x00, 0xf0, 0x21, 0x00


	//----- nvinfo : EIATTR_KPARAM_INFO
	.align		4
.L_1030:
        /*0028*/ 	.byte	0x04, 0x17
        /*002a*/ 	.short	(.L_1032 - .L_1031)
.L_1031:
        /*002c*/ 	.word	0x00000000
        /*0030*/ 	.short	0x0000
        /*0032*/ 	.short	0x0000
        /*0034*/ 	.byte	0x00, 0xf0, 0x11, 0x00


	//----- nvinfo : EIATTR_SPARSE_MMA_MASK
	.align		4
.L_1032:
        /*0038*/ 	.byte	0x03, 0x50
        /*003a*/ 	.short	0x0000


	//----- nvinfo : EIATTR_MAXREG_COUNT
	.align		4
        /*003c*/ 	.byte	0x03, 0x1b
        /*003e*/ 	.short	0x00ff


	//----- nvinfo : EIATTR_MERCURY_ISA_VERSION
	.align		4
        /*0040*/ 	.byte	0x03, 0x5f
        /*0042*/ 	.short	0x0101


	//----- nvinfo : EIATTR_EXIT_INSTR_OFFSETS
	.align		4
        /*0044*/ 	.byte	0x04, 0x1c
        /*0046*/ 	.short	(.L_1034 - .L_1033)


	//   ....[0]....
.L_1033:
        /*0048*/ 	.word	0x000001f0


	//   ....[1]....
        /*004c*/ 	.word	0x000005f0


	//   ....[2]....
        /*0050*/ 	.word	0x00000650


	//----- nvinfo : EIATTR_MAX_THREADS
	.align		4
.L_1034:
        /*0054*/ 	.byte	0x04, 0x05
        /*0056*/ 	.short	(.L_1036 - .L_1035)
.L_1035:
        /*0058*/ 	.word	0x00000080
        /*005c*/ 	.word	0x00000001
        /*0060*/ 	.word	0x00000001


	//----- nvinfo : EIATTR_CRS_STACK_SIZE
	.align		4
.L_1036:
        /*0064*/ 	.byte	0x04, 0x1e
        /*0066*/ 	.short	(.L_1038 - .L_1037)
.L_1037:
        /*0068*/ 	.word	0x00000000


	//----- nvinfo : EIATTR_CBANK_PARAM_SIZE
	.align		4
.L_1038:
        /*006c*/ 	.byte	0x03, 0x19
        /*006e*/ 	.short	0x0018


	//----- nvinfo : EIATTR_PARAM_CBANK
	.align		4
        /*0070*/ 	.byte	0x04, 0x0a
        /*0072*/ 	.short	(.L_1040 - .L_1039)
	.align		4
.L_1039:
        /*0074*/ 	.word	index@(.nv.constant0._ZN2at6native29vectorized_elementwise_kernelILi2ENS0_11FillFunctorImEESt5arrayIPcLm1EEEEviT0_T1_)
        /*0078*/ 	.short	0x0210
        /*007a*/ 	.short	0x0018


	//----- nvinfo : EIATTR_SW_WAR
	.align		4
.L_1040:
        /*007c*/ 	.byte	0x04, 0x36
        /*007e*/ 	.short	(.L_1042 - .L_1041)
.L_1041:
        /*0080*/ 	.word	0x00000008
.L_1042:


//--------------------- .nv.info._ZN2at6native29vectorized_elementwise_kernelILi4ENS0_11FillFunctorImEESt5arrayIPcLm1EEEEviT0_T1_ --------------------------
	.section	.nv.info._ZN2at6native29vectorized_elementwise_kernelILi4ENS0_11FillFunctorImEESt5arrayIPcLm1EEEEviT0_T1_,"",@"SHT_CUDA_INFO"
	.sectionflags	@""
	.align	4


	//----- nvinfo : EIATTR_CUDA_API_VERSION
	.align		4
        /*0000*/ 	.byte	0x04, 0x37
        /*0002*/ 	.short	(.L_1044 - .L_1043)
.L_1043:
        /*0004*/ 	.word	0x00000082


	//----- nvinfo : EIATTR_KPARAM_INFO
	.align		4
.L_1044:
        /*0008*/ 	.byte	0x04, 0x17
        /*000a*/ 	.short	(.L_1046 - .L_1045)
.L_1045:
        /*000c*/ 	.word	0x00000000
        /*0010*/ 	.short	0x0002
        /*0012*/ 	.short	0x0010
        /*0014*/ 	.byte	0x00, 0xf0, 0x21, 0x00


	//----- nvinfo : EIATTR_KPARAM_INFO
	.align		4
.L_1046:
        /*0018*/ 	.byte	0x04, 0x17
        /*001a*/ 	.short	(.L_1048 - .L_1047)
.L_1047:
        /*001c*/ 	.word	0x00000000
        /*0020*/ 	.short	0x0001
        /*0022*/ 	.short	0x0008
        /*0024*/ 	.byte	0x00, 0xf0, 0x21, 0x00


	//----- nvinfo : EIATTR_KPARAM_INFO
	.align		4
.L_1048:
        /*0028*/ 	.byte	0x04, 0x17
        /*002a*/ 	.short	(.L_1050 - .L_1049)
.L_1049:
        /*002c*/ 	.word	0x00000000
        /*0030*/ 	.short	0x0000
        /*0032*/ 	.short	0x0000
        /*0034*/ 	.byte	0x00, 0xf0, 0x11, 0x00


	//----- nvinfo : EIATTR_SPARSE_MMA_MASK
	.align		4
.L_1050:
        /*0038*/ 	.byte	0x03, 0x50
        /*003a*/ 	.short	0x0000


	//----- nvinfo : EIATTR_MAXREG_COUNT
	.align		4
        /*003c*/ 	.byte	0x03, 0x1b
        /*003e*/ 	.short	0x00ff


	//----- nvinfo : EIATTR_MERCURY_ISA_VERSION
	.align		4
        /*0040*/ 	.byte	0x03, 0x5f
        /*0042*/ 	.short	0x0101


	//----- nvinfo : EIATTR_EXIT_INSTR_OFFSETS
	.align		4
        /*0044*/ 	.byte	0x04, 0x1c
        /*0046*/ 	.short	(.L_1052 - .L_1051)


	//   ....[0]....
.L_1051:
        /*0048*/ 	.word	0x000001f0


	//   ....[1]....
        /*004c*/ 	.word	0x000005f0


	//   ....[2]....
        /*0050*/ 	.word	0x00000650


	//----- nvinfo : EIATTR_MAX_THREADS
	.align		4
.L_1052:
        /*0054*/ 	.byte	0x04, 0x05
        /*0056*/ 	.short	(.L_1054 - .L_1053)
.L_1053:
        /*0058*/ 	.word	0x00000080
        /*005c*/ 	.word	0x00000001
        /*0060*/ 	.word	0x00000001


	//----- nvinfo : EIATTR_CRS_STACK_SIZE
	.align		4
.L_1054:
        /*0064*/ 	.byte	0x04, 0x1e
        /*0066*/ 	.short	(.L_1056 - .L_1055)
.L_1055:
        /*0068*/ 	.word	0x00000000


	//----- nvinfo : EIATTR_CBANK_PARAM_SIZE
	.align		4
.L_1056:
        /*006c*/ 	.byte	0x03, 0x19
        /*006e*/ 	.short	0x0018


	//----- nvinfo : EIATTR_PARAM_CBANK
	.align		4
        /*0070*/ 	.byte	0x04, 0x0a
        /*0072*/ 	.short	(.L_1058 - .L_1057)
	.align		4
.L_1057:
        /*0074*/ 	.word	index@(.nv.constant0._ZN2at6native29vectorized_elementwise_kernelILi4ENS0_11FillFunctorImEESt5arrayIPcLm1EEEEviT0_T1_)
        /*0078*/ 	.short	0x0210
        /*007a*/ 	.short	0x0018


	//----- nvinfo : EIATTR_SW_WAR
	.align		4
.L_1058:
        /*007c*/ 	.byte	0x04, 0x36
        /*007e*/ 	.short	(.L_1060 - .L_1059)
.L_1059:
        /*0080*/ 	.word	0x00000008
.L_1060:


//--------------------- .nv.info._ZN2at6native29vectorized_elementwise_kernelILi8ENS0_11FillFunctorImEESt5arrayIPcLm1EEEEviT0_T1_ --------------------------
	.section	.nv.info._ZN2at6native29vectorized_elementwise_kernelILi8ENS0_11FillFunctorImEESt5arrayIPcLm1EEEEviT0_T1_,"",@"SHT_CUDA_INFO"
	.sectionflags	@""
	.align	4


	//----- nvinfo : EIATTR_CUDA_API_VERSION
	.align		4
        /*0000*/ 	.byte	0x04, 0x37
        /*0002*/ 	.short	(.L_1062 - .L_1061)
.L_1061:
        /*0004*/ 	.word	0x00000082


	//----- nvinfo : EIATTR_KPARAM_INFO
	.align		4
.L_1062:
        /*0008*/ 	.byte	0x04, 0x17
        /*000a*/ 	.short	(.L_1064 - .L_1063)
.L_1063:
        /*000c*/ 	.word	0x00000000
        /*0010*/ 	.short	0x0002
        /*0012*/ 	.short	0x0010
        /*0014*/ 	.byte	0x00, 0xf0, 0x21, 0x00


	//----- nvinfo : EIATTR_KPARAM_INFO
	.align		4
.L_1064:
        /*0018*/ 	.byte	0x04, 0x17
        /*001a*/ 	.short	(.L_1066 - .L_1065)
.L_1065:
        /*001c*/ 	.word	0x00000000
        /*0020*/ 	.short	0x0001
        /*0022*/ 	.short	0x0008
        /*0024*/ 	.byte	0x00, 0xf0, 0x21, 0x00


	//----- nvinfo : EIATTR_KPARAM_INFO
	.align		4
.L_1066:
        /*0028*/ 	.byte	0x04, 0x17
        /*002a*/ 	.short	(.L_1068 - .L_1067)
.L_1067:
        /*002c*/ 	.word	0x00000000
        /*0030*/ 	.short	0x0000
        /*0032*/ 	.short	0x0000
        /*0034*/ 	.byte	0x00, 0xf0, 0x11, 0x00


	//----- nvinfo : EIATTR_SPARSE_MMA_MASK
	.align		4
.L_1068:
        /*0038*/ 	.byte	0x03, 0x50
        /*003a*/ 	.short	0x0000


	//----- nvinfo : EIATTR_MAXREG_COUNT
	.align		4
        /*003c*/ 	.byte	0x03, 0x1b
        /*003e*/ 	.short	0x00ff


	//----- nvinfo : EIATTR_MERCURY_ISA_VERSION
	.align		4
        /*0040*/ 	.byte	0x03, 0x5f
        /*0042*/ 	.short	0x0101


	//----- nvinfo : EIATTR_EXIT_INSTR_OFFSETS
	.align		4
        /*0044*/ 	.byte	0x04, 0x1c
        /*0046*/ 	.short	(.L_1070 - .L_1069)


	//   ....[0]....
.L_1069:
        /*0048*/ 	.word	0x000001f0


	//   ....[1]....
        /*004c*/ 	.word	0x000005f0


	//   ....[2]....
        /*0050*/ 	.word	0x00000650


	//----- nvinfo : EIATTR_MAX_THREADS
	.align		4
.L_1070:
        /*0054*/ 	.byte	0x04, 0x05
        /*0056*/ 	.short	(.L_1072 - .L_1071)
.L_1071:
        /*0058*/ 	.word	0x00000080
        /*005c*/ 	.word	0x00000001
        /*0060*/ 	.word	0x00000001


	//----- nvinfo : EIATTR_CRS_STACK_SIZE
	.align		4
.L_1072:
        /*0064*/ 	.byte	0x04, 0x1e
        /*0066*/ 	.short	(.L_1074 - .L_1073)
.L_1073:
        /*0068*/ 	.word	0x00000000


	//----- nvinfo : EIATTR_CBANK_PARAM_SIZE
	.align		4
.L_1074:
        /*006c*/ 	.byte	0x03, 0x19
        /*006e*/ 	.short	0x0018


	//----- nvinfo : EIATTR_PARAM_CBANK
	.align		4
        /*0070*/ 	.byte	0x04, 0x0a
        /*0072*/ 	.short	(.L_1076 - .L_1075)
	.align		4
.L_1075:
        /*0074*/ 	.word	index@(.nv.constant0._ZN2at6native29vectorized_elementwise_kernelILi8ENS0_11FillFunctorImEESt5arrayIPcLm1EEEEviT0_T1_)
        /*0078*/ 	.short	0x0210
        /*007a*/ 	.short	0x0018


	//----- nvinfo : EIATTR_SW_WAR
	.align		4
.L_1076:
        /*007c*/ 	.byte	0x04, 0x36
        /*007e*/ 	.short	(.L_1078 - .L_1077)
.L_1077:
        /*0080*/ 	.word	0x00000008
.L_1078:


//--------------------- .nv.info._ZN2at6native18elementwise_kernelILi128ELi4EZNS0_15gpu_kernel_implINS0_11FillFunctorIjEEEEvRNS_18TensorIteratorBaseERKT_EUliE_EEviT1_ --------------------------
	.section	.nv.info._ZN2at6native18elementwise_kernelILi128ELi4EZNS0_15gpu_kernel_implINS0_11FillFunctorIjEEEEvRNS_18TensorIteratorBaseERKT_EUliE_EEviT1_,"",@"SHT_CUDA_INFO"
	.sectionflags	@""
	.align	4


	//----- nvinfo : EIATTR_CUDA_API_VERSION
	.align		4
        /*0000*/ 	.byte	0x04, 0x37
        /*0002*/ 	.short	(.L_1080 - .L_1079)
.L_1079:
        /*0004*/ 	.word	0x00000082


	//----- nvinfo : EIATTR_KPARAM_INFO
	.align		4
.L_1080:
        /*0008*/ 	.byte	0x04, 0x17
        /*000a*/ 	.short	(.L_1082 - .L_1081)
.L_1081:
        /*000c*/ 	.word	0x00000000
        /*0010*/ 	.short	0x0001
        /*0012*/ 	.short	0x0008
        /*0014*/ 	.byte	0x00, 0xf0, 0xc1, 0x06


	//----- nvinfo : EIATTR_KPARAM_INFO
	.align		4
.L_1082:
        /*0018*/ 	.byte	0x04, 0x17
        /*001a*/ 	.short	(.L_1084 - .L_1083)
.L_1083:
        /*001c*/ 	.word	0x00000000
        /*0020*/ 	.short	0x0000
        /*0022*/ 	.short	0x0000
        /*0024*/ 	.byte	0x00, 0xf0, 0x11, 0x00


	//----- nvinfo : EIATTR_SPARSE_MMA_MASK
	.align		4
.L_1084:
        /*0028*/ 	.byte	0x03, 0x50
        /*002a*/ 	.short	0x0000


	//----- nvinfo : EIATTR_MAXREG_COUNT
	.align		4
        /*002c*/ 	.byte	0x03, 0x1b
        /*002e*/ 	.short	0x0080


	//----- nvinfo : EIATTR_EXTERNS
	.align		4
        /*0030*/ 	.byte	0x04, 0x0f
        /*0032*/ 	.short	(.L_1086 - .L_1085)


	//   ....[0]....
	.align		4
.L_1085:
        /*0034*/ 	.word	index@(__assertfail)


	//----- nvinfo : EIATTR_MERCURY_ISA_VERSION
	.align		4
.L_1086:
        /*0038*/ 	.byte	0x03, 0x5f
        /*003a*/ 	.short	0x0101


	//----- nvinfo : EIATTR_SYSCALL_OFFSETS
	.align		4
        /*003c*/ 	.byte	0x04, 0x46
        /*003e*/ 	.short	(.L_1088 - .L_1087)


	//   ....[0]....
.L_1087:
        /*0040*/ 	.word	0x000020a0


	//   ....[1]....
        /*0044*/ 	.word	0x000041a0


	//   ....[2]....
        /*0048*/ 	.word	0x00006290


	//   ....[3]....
        /*004c*/ 	.word	0x00008370


	//----- nvinfo : EIATTR_EXIT_INSTR_OFFSETS
	.align		4
.L_1088:
        /*0050*/ 	.byte	0x04, 0x1c
        /*0052*/ 	.short	(.L_1090 - .L_1089)


	//   ....[0]....
.L_1089:
        /*0054*/ 	.word	0x00006360


	//   ....[1]....
        /*0058*/ 	.word	0x000075d0


	//   ....[2]....
        /*005c*/ 	.word	0x00007600


	//   ....[3]....
        /*0060*/ 	.word	0x000076b0


	//   ....[4]....
        /*0064*/ 	.word	0x000076e0


	//   ....[5]....
        /*0068*/ 	.word	0x00007710


	//   ....[6]....
        /*006c*/ 	.word	0x000077b0


	//   ....[7]....
        /*0070*/ 	.word	0x00007800


	//   ....[8]....
        /*0074*/ 	.word	0x000078b0


	//   ....[9]....
        /*0078*/ 	.word	0x00007910


	//   ....[10]....
        /*007c*/ 	.word	0x00007950


	//   ....[11]....
        /*0080*/ 	.word	0x00007a20


	//   ....[12]....
        /*0084*/ 	.word	0x00007a70


	//   ....[13]....
        /*0088*/ 	.word	0x00007bf0


	//   ....[14]....
        /*008c*/ 	.word	0x00007d40


	//   ....[15]....
        /*0090*/ 	.word	0x00007d90


	//   ....[16]....
        /*0094*/ 	.word	0x00007e40


	//   ....[17]....
        /*0098*/ 	.word	0x00007fb0


	//   ....[18]....
        /*009c*/ 	.word	0x00008120


	//   ....[19]....
        /*00a0*/ 	.word	0x00008270


	//   ....[20]....
        /*00a4*/ 	.word	0x00008380


	//   ....[21]....
        /*00a8*/ 	.word	0x000083d0


	//   ....[22]....
        /*00ac*/ 	.word	0x00008400


	//----- nvinfo : EIATTR_MAX_THREADS
	.align		4
.L_1090:
        /*00b0*/ 	.byte	0x04, 0x05
        /*00b2*/ 	.short	(.L_1092 - .L_1091)
.L_1091:
        /*00b4*/ 	.word	0x00000080
        /*00b8*/ 	.word	0x00000001
        /*00bc*/ 	.word	0x00000001


	//----- nvinfo : EIATTR_CRS_STACK_SIZE
	.align		4
.L_1092:
        /*00c0*/ 	.byte	0x04, 0x1e
        /*00c2*/ 	.short	(.L_1094 - .L_1093)
.L_1093:
        /*00c4*/ 	.word	0x00000000


	//----- nvinfo : EIATTR_CBANK_PARAM_SIZE
	.align		4
.L_1094:
        /*00c8*/ 	.byte	0x03, 0x19
        /*00ca*/ 	.short	0x01b8


	//----- nvinfo : EIATTR_PARAM_CBANK
	.align		4
        /*00cc*/ 	.byte	0x04, 0x0a
        /*00ce*/ 	.short	(.L_1096 - .L_1095)
	.align		4
.L_1095:
        /*00d0*/ 	.word	index@(.nv.constant0._ZN2at6native18elementwise_kernelILi128ELi4EZNS0_15gpu_kernel_implINS0_11FillFunctorIjEEEEvRNS_18TensorIteratorBaseERKT_EUliE_EEviT1_)
        /*00d4*/ 	.short	0x0210
        /*00d6*/ 	.short	0x01b8


	//----- nvinfo : EIATTR_SW_WAR
	.align		4
.L_1096:
        /*00d8*/ 	.byte	0x04, 0x36
        /*00da*/ 	.short	(.L_1098 - .L_1097)
.L_1097:
        /*00dc*/ 	.word	0x00000008
.L_1098:


//--------------------- .nv.info._ZN2at6native27unrolled_elementwise_kernelINS0_11FillFunctorIjEESt5arrayIPcLm1EELi4E23TrivialOffsetCalculatorILi0EjES7_ILi1EjENS0_6memory12LoadWithCastILi0EEENSA_13StoreWithCastILi1EEEEEviT_T0_T2_T3_T4_T5_ --------------------------
	.section	.nv.info._ZN2at6native27unrolled_elementwise_kernelINS0_11FillFunctorIjEESt5arrayIPcLm1EELi4E23TrivialOffsetCalculatorILi0EjES7_ILi1EjENS0_6memory12LoadWithCastILi0EEENSA_13StoreWithCastILi1EEEEEviT_T0_T2_T3_T4_T5_,"",@"SHT_CUDA_INFO"
	.sectionflags	@""
	.align	4


	//----- nvinfo : EIATTR_CUDA_API_VERSION
	.align		4
        /*0000*/ 	.byte	0x04, 0x37
        /*0002*/ 	.short	(.L_1100 - .L_1099)
.L_1099:
        /*0004*/ 	.word	0x00000082


	//----- nvinfo : EIATTR_KPARAM_INFO
	.align		4
.L_1100:
        /*0008*/ 	.byte	0x04, 0x17
        /*000a*/ 	.short	(.L_1102 - .L_1101)
.L_1101:
        /*000c*/ 	.word	0x00000000
        /*0010*/ 	.short	0x0006
        /*0012*/ 	.short	0x001c
        /*0014*/ 	.byte	0x00, 0xf0, 0x21, 0x00


	//----- nvinfo : EIATTR_KPARAM_INFO
	.align		4
.L_1102:
        /*0018*/ 	.byte	0x04, 0x17
        /*001a*/ 	.short	(.L_1104 - .L_1103)
.L_1103:
        /*001c*/ 	.word	0x00000000
        /*0020*/ 	.short	0x0005
        /*0022*/ 	.short	0x0014
        /*0024*/ 	.byte	0x00, 0xf0, 0x21, 0x00


	//----- nvinfo : EIATTR_KPARAM_INFO
	.align		4
.L_1104:
        /*0028*/ 	.byte	0x04, 0x17
        /*002a*/ 	.short	(.L_1106 - .L_1105)
.L_1105:
        /*002c*/ 	.word	0x00000000
        /*0030*/ 	.short	0x0004
        /*0032*/ 	.short	0x0011
        /*0034*/ 	.byte	0x00, 0xf0, 0x05, 0x00


	//----- nvinfo : EIATTR_KPARAM_INFO
	.align		4
.L_1106:
        /*0038*/ 	.byte	0x04, 0x17
        /*003a*/ 	.short	(.L_1108 - .L_1107)
.L_1107:
        /*003c*/ 	.word	0x00000000
        /*0040*/ 	.short	0x0003
        /*0042*/ 	.short	0x0010
        /*0044*/ 	.byte	0x00, 0xf0, 0x05, 0x00


	//----- nvinfo : EIATTR_KPARAM_INFO
	.align		4
.L_1108:
        /*0048*/ 	.byte	0x04, 0x17
        /*004a*/ 	.short	(.L_1110 - .L_1109)
.L_1109:
        /*004c*/ 	.word	0x00000000
        /*0050*/ 	.short	0x0002
        /*0052*/ 	.short	0x0008
        /*0054*/ 	.byte	0x00, 0xf0, 0x21, 0x00


	//----- nvinfo : EIATTR_KPARAM_INFO
	.align		4
.L_1110:
        /*0058*/ 	.byte	0x04, 0x17
        /*005a*/ 	.short	(.L_1112 - .L_1111)
.L_1111:
        /*005c*/ 	.word	0x00000000
        /*0060*/ 	.short	0x0001
        /*0062*/ 	.short	0x0004
        /*0064*/ 	.byte	0x00, 0xf0, 0x11, 0x00


	//----- nvinfo : EIATTR_KPARAM_INFO
	.align		4
.L_1112:
        /*0068*/ 	.byte	0x04, 0x17
        /*006a*/ 	.short	(.L_1114 - .L_1113)
.L_1113:
        /*006c*/ 	.word	0x00000000
        /*0070*/ 	.short	0x0000
        /*0072*/ 	.short	0x0000
        /*0074*/ 	.byte	0x00, 0xf0, 0x11, 0x00


	//----- nvinfo : EIATTR_SPARSE_MMA_MASK
	.align		4
.L_1114:
        /*0078*/ 	.byte	0x03, 0x50
        /*007a*/ 	.short	0x0000


	//----- nvinfo : EIATTR_MAXREG_COUNT
	.align		4
        /*007c*/ 	.byte	0x03, 0x1b
        /*007e*/ 	.short	0x00ff


	//----- nvinfo : EIATTR_EXTERNS
	.align		4
        /*0080*/ 	.byte	0x04, 0x0f
        /*0082*/ 	.short	(.L_1116 - .L_1115)


	//   ....[0]....
	.align		4
.L_1115:
        /*0084*/ 	.word	index@(__assertfail)


	//----- nvinfo : EIATTR_MERCURY_ISA_VERSION
	.align		4
.L_1116:
        /*0088*/ 	.byte	0x03, 0x5f
        /*008a*/ 	.short	0x0101


	//----- nvinfo : EIATTR_SYSCALL_OFFSETS
	.align		4
        /*008c*/ 	.byte	0x04, 0x46
        /*008e*/ 	.short	(.L_1118 - .L_1117)


	//   ....[0]....
.L_1117:
        /*0090*/ 	.word	0x00000f90


	//   ....[1]....
        /*0094*/ 	.word	0x00001f40


	//   ....[2]....
        /*0098*/ 	.word	0x00002ee0


	//   ....[3]....
        /*009c*/ 	.word	0x00003e80


	//----- nvinfo : EIATTR_EXIT_INSTR_OFFSETS
	.align		4
.L_1118:
        /*00a0*/ 	.byte	0x04, 0x1c
        /*00a2*/ 	.short	(.L_1120 - .L_1119)


	//   ....[0]....
.L_1119:
        /*00a4*/ 	.word	0x00002fa0


	//   ....[1]....
        /*00a8*/ 	.word	0x000030e0


	//   ....[2]....
        /*00ac*/ 	.word	0x00003110


	//   ....[3]....
        /*00b0*/ 	.word	0x000031c0


	//   ....[4]....
        /*00b4*/ 	.word	0x000031f0


	//   ....[5]....
        /*00b8*/ 	.word	0x00003220


	//   ....[6]....
        /*00bc*/ 	.word	0x000032c0


	//   ....[7]....
        /*00c0*/ 	.word	0x00003310


	//   ....[8]....
        /*00c4*/ 	.word	0x000033c0


	//   ....[9]....
        /*00c8*/ 	.word	0x00003420


	//   ....[10]....
        /*00cc*/ 	.word	0x00003460


	//   ....[11]....
        /*00d0*/ 	.word	0x00003530


	//   ....[12]....
        /*00d4*/ 	.word	0x00003580


	//   ....[13]....
        /*00d8*/ 	.word	0x00003700


	//   ....[14]....
        /*00dc*/ 	.word	0x00003850


	//   ....[15]....
        /*00e0*/ 	.word	0x000038a0


	//   ....[16]....
        /*00e4*/ 	.word	0x00003950


	//   ....[17]....
        /*00e8*/ 	.word	0x00003ac0


	//   ....[18]....
        /*00ec*/ 	.word	0x00003c30


	//   ....[19]....
        /*00f0*/ 	.word	0x00003d80


	//   ....[20]....
        /*00f4*/ 	.word	0x00003e90


	//   ....[21]....
        /*00f8*/ 	.word	0x00003ee0


	//   ....[22]....
        /*00fc*/ 	.word	0x00003f10


	//----- nvinfo : EIATTR_MAX_THREADS
	.align		4
.L_1120:
        /*0100*/ 	.byte	0x04, 0x05
        /*0102*/ 	.short	(.L_1122 - .L_1121)
.L_1121:
        /*0104*/ 	.word	0x00000080
        /*0108*/ 	.word	0x00000001
        /*010c*/ 	.word	0x00000001


	//----- nvinfo : EIATTR_CRS_STACK_SIZE
	.align		4
.L_1122:
        /*0110*/ 	.byte	0x04, 0x1e
        /*0112*/ 	.short	(.L_1124 - .L_1123)
.L_1123:
        /*0114*/ 	.word	0x00000000


	//----- nvinfo : EIATTR_CBANK_PARAM_SIZE
	.align		4
.L_1124:
        /*0118*/ 	.byte	0x03, 0x19
        /*011a*/ 	.short	0x0024


	//----- nvinfo : EIATTR_PARAM_CBANK
	.align		4
        /*011c*/ 	.byte	0x04, 0x0a
        /*011e*/ 	.short	(.L_1126 - .L_1125)
	.align		4
.L_1125:
        /*0120*/ 	.word	index@(.nv.constant0._ZN2at6native27unrolled_elementwise_kernelINS0_11FillFunctorIjEESt5arrayIPcLm1EELi4E23TrivialOffsetCalculatorILi0EjES7_ILi1EjENS0_6memory12LoadWithCastILi0EEENSA_13StoreWithCastILi1EEEEEviT_T0_T2_T3_T4_T5_)
        /*0124*/ 	.short	0x0210
        /*0126*/ 	.short	0x0024


	//----- nvinfo : EIATTR_SW_WAR
	.align		4
.L_1126:
        /*0128*/ 	.byte	0x04, 0x36
        /*012a*/ 	.short	(.L_1128 - .L_1127)
.L_1127:
        /*012c*/ 	.word	0x00000008
.L_1128:


//--------------------- .nv.info._ZN2at6native18elementwise_kernelILi128ELi2EZNS0_22gpu_kernel_impl_nocastINS0_11FillFunctorIjEEEEvRNS_18TensorIteratorBaseERKT_EUliE_EEviT1_ --------------------------
	.section	.nv.info._ZN2at6native18elementwise_kernelILi128ELi2EZNS0_22gpu_kernel_impl_nocastINS0_11FillFunctorIjEEEEvRNS_18TensorIteratorBaseERKT_EUliE_EEviT1_,"",@"SHT_CUDA_INFO"
	.sectionflags	@""
	.align	4


	//----- nvinfo : EIATTR_CUDA_API_VERSION
	.align		4
        /*0000*/ 	.byte	0x04, 0x37
        /*0002*/ 	.short	(.L_1130 - .L_1129)
.L_1129:
        /*0004*/ 	.word	0x00000082


	//----- nvinfo : EIATTR_KPARAM_INFO
	.align		4
.L_1130:
        /*0008*/ 	.byte	0x04, 0x17
        /*000a*/ 	.short	(.L_1132 - .L_1131)
.L_1131:
        /*000c*/ 	.word	0x00000000
        /*0010*/ 	.short	0x0001
        /*0012*/ 	.short	0x0008
        /*0014*/ 	.byte	0x00, 0xf0, 0xc1, 0x06


	//----- nvinfo : EIATTR_KPARAM_INFO
	.align		4
.L_1132:
        /*0018*/ 	.byte	0x04, 0x17
        /*001a*/ 	.short	(.L_1134 - .L_1133)
.L_1133:
        /*001c*/ 	.word	0x00000000
        /*0020*/ 	.short	0x0000
        /*0022*/ 	.short	0x0000
        /*0024*/ 	.byte	0x00, 0xf0, 0x11, 0x00


	//----- nvinfo : EIATTR_SPARSE_MMA_MASK
	.align		4
.L_1134:
        /*0028*/ 	.byte	0x03, 0x50
        /*002a*/ 	.short	0x0000


	//----- nvinfo : EIATTR_MAXREG_COUNT
	.align		4
        /*002c*/ 	.byte	0x03, 0x1b
        /*002e*/ 	.short	0x0080


	//----- nvinfo : EIATTR_MERCURY_ISA_VERSION
	.align		4
        /*0030*/ 	.byte	0x03, 0x5f
        /*0032*/ 	.short	0x0101


	//----- nvinfo : EIATTR_EXIT_INSTR_OFFSETS
	.align		4
        /*0034*/ 	.byte	0x04, 0x1c
        /*0036*/ 	.short	(.L_1136 - .L_1135)


	//   ....[0]....
.L_1135:
        /*0038*/ 	.word	0x00001250


	//   ....[1]....
        /*003c*/ 	.word	0x000023c0


	//   ....[2]....
        /*0040*/ 	.word	0x00002440


	//   ....[3]....
        /*0044*/ 	.word	0x00002480


	//----- nvinfo : EIATTR_MAX_THREADS
	.align		4
.L_1136:
        /*0048*/ 	.byte	0x04, 0x05
        /*004a*/ 	.short	(.L_1138 - .L_1137)
.L_1137:
        /*004c*/ 	.word	0x00000080
        /*0050*/ 	.word	0x00000001
        /*0054*/ 	.word	0x00000001


	//----- nvinfo : EIATTR_CRS_STACK_SIZE
	.align		4
.L_1138:
        /*0058*/ 	.byte	0x04, 0x1e
        /*005a*/ 	.short	(.L_1140 - .L_1139)
.L_1139:
        /*005c*/ 	.word	0x00000000


	//----- nvinfo : EIATTR_CBANK_PARAM_SIZE
	.align		4
.L_1140:
        /*0060*/ 	.byte	0x03, 0x19
        /*0062*/ 	.short	0x01b8


	//----- nvinfo : EIATTR_PARAM_CBANK
	.align		4
        /*0064*/ 	.byte	0x04, 0x0a
        /*0066*/ 	.short	(.L_1142 - .L_1141)
	.align		4
.L_1141:
        /*0068*/ 	.word	index@(.nv.constant0._ZN2at6native18elementwise_kernelILi128ELi2EZNS0_22gpu_kernel_impl_nocastINS0_11FillFunctorIjEEEEvRNS_18TensorIteratorBaseERKT_EUliE_EEviT1_)
        /*006c*/ 	.short	0x0210
        /*006e*/ 	.short	0x01b8


	//----- nvinfo : EIATTR_SW_WAR
	.align		4
.L_1142:
        /*0070*/ 	.byte	0x04, 0x36
        /*0072*/ 	.short	(.L_1144 - .L_1143)
.L_1143:
        /*0074*/ 	.word	0x00000008
.L_1144:


//--------------------- .nv.info._ZN2at6native27unrolled_elementwise_kernelINS0_11FillFunctorIjEESt5arrayIPcLm1EELi4E23TrivialOffsetCalculatorILi0EjES7_ILi1EjENS0_6memory15LoadWithoutCastENSA_16StoreWithoutCastEEEviT_T0_T2_T3_T4_T5_ --------------------------
	.section	.nv.info._ZN2at6native27unrolled_elementwise_kernelINS0_11FillFunctorIjEESt5arrayIPcLm1EELi4E23TrivialOffsetCalculatorILi0EjES7_ILi1EjENS0_6memory15LoadWithoutCastENSA_16StoreWithoutCastEEEviT_T0_T2_T3_T4_T5_,"",@"SHT_CUDA_INFO"
	.sectionflags	@""
	.align	4


	//----- nvinfo : EIATTR_CUDA_API_VERSION
	.align		4
        /*0000*/ 	.byte	0x04, 0x37
        /*0002*/ 	.short	(.L_1146 - .L_1145)
.L_1145:
        /*0004*/ 	.word	0x00000082


	//----- nvinfo : EIATTR_KPARAM_INFO
	.align		4
.L_1146:
        /*0008*/ 	.byte	0x04, 0x17
        /*000a*/ 	.short	(.L_1148 - .L_1147)
.L_1147:
        /*000c*/ 	.word	0x00000000
        /*0010*/ 	.short	0x0006
        /*0012*/ 	.short	0x0013
        /*0014*/ 	.byte	0x00, 0xf0, 0x05, 0x00


	//----- nvinfo : EIATTR_KPARAM_INFO
	.align		4
.L_1148:
        /*0018*/ 	.byte	0x04, 0x17
        /*001a*/ 	.short	(.L_1150 - .L_1149)
.L_1149:
        /*001c*/ 	.word	0x00000000
        /*0020*/ 	.short	0x0005
        /*0022*/ 	.short	0x0012
        /*0024*/ 	.byte	0x00, 0xf0, 0x05, 0x00


	//----- nvinfo : EIATTR_KPARAM_INFO
	.align		4
.L_1150:
        /*0028*/ 	.byte	0x04, 0x17
        /*002a*/ 	.short	(.L_1152 - .L_1151)
.L_1151:
        /*002c*/ 	.word	0x00000000
        /*0030*/ 	.short	0x0004
        /*0032*/ 	.short	0x0011
        /*0034*/ 	.byte	0x00, 0xf0, 0x05, 0x00


	//----- nvinfo : EIATTR_KPARAM_INFO
	.align		4
.L_1152:
        /*0038*/ 	.byte	0x04, 0x17
        /*003a*/ 	.short	(.L_1154 - .L_1153)
.L_1153:
        /*003c*/ 	.word	0x00000000
        /*0040*/ 	.short	0x0003
        /*0042*/ 	.short	0x0010
        /*0044*/ 	.byte	0x00, 0xf0, 0x05, 0x00


	//----- nvinfo : EIATTR_KPARAM_INFO
	.align		4
.L_1154:
        /*0048*/ 	.byte	0x04, 0x17
        /*004a*/ 	.short	(.L_1156 - .L_1155)
.L_1155:
        /*004c*/ 	.word	0x00000000
        /*0050*/ 	.short	0x0002
        /*0052*/ 	.short	0x0008
        /*0054*/ 	.byte	0x00, 0xf0, 0x21, 0x00


	//----- nvinfo : EIATTR_KPARAM_INFO
	.align		4
.L_1156:
        /*0058*/ 	.byte	0x04, 0x17
        /*005a*/ 	.short	(.L_1158 - .L_1157)
.L_1157:
        /*005c*/ 	.word	0x00000000
        /*0060*/ 	.short	0x0001
        /*0062*/ 	.short	0x0004
        /*0064*/ 	.byte	0x00, 0xf0, 0x11, 0x00


	//----- nvinfo : EIATTR_KPARAM_INFO
	.align		4
.L_1158:
        /*0068*/ 	.byte	0x04, 0x17
        /*006a*/ 	.short	(.L_1160 - .L_1159)
.L_1159:
        /*006c*/ 	.word	0x00000000
        /*0070*/ 	.short	0x0000
        /*0072*/ 	.short	0x0000
        /*0074*/ 	.byte	0x00, 0xf0, 0x11, 0x00


	//----- nvinfo : EIATTR_SPARSE_MMA_MASK
	.align		4
.L_1160:
        /*0078*/ 	.byte	0x03, 0x50
        /*007a*/ 	.short	0x0000


	//----- nvinfo : EIATTR_MAXREG_COUNT
	.align		4
        /*007c*/ 	.byte	0x03, 0x1b
        /*007e*/ 	.short	0x00ff


	//----- nvinfo : EIATTR_MERCURY_ISA_VERSION
	.align		4
        /*0080*/ 	.byte	0x03, 0x5f
        /*0082*/ 	.short	0x0101


	//----- nvinfo : EIATTR_EXIT_INSTR_OFFSETS
	.align		4
        /*0084*/ 	.byte	0x04, 0x1c
        /*0086*/ 	.short	(.L_1162 - .L_1161)


	//   ....[0]....
.L_1161:
        /*0088*/ 	.word	0x000001e0


	//   ....[1]....
        /*008c*/ 	.word	0x00000240


	//----- nvinfo : EIATTR_MAX_THREADS
	.align		4
.L_1162:
        /*0090*/ 	.byte	0x04, 0x05
        /*0092*/ 	.short	(.L_1164 - .L_1163)
.L_1163:
        /*0094*/ 	.word	0x00000080
        /*0098*/ 	.word	0x00000001
        /*009c*/ 	.word	0x00000001


	//----- nvinfo : EIATTR_CRS_STACK_SIZE
	.align		4
.L_1164:
        /*00a0*/ 	.byte	0x04, 0x1e
        /*00a2*/ 	.short	(.L_1166 - .L_1165)
.L_1165:
        /*00a4*/ 	.word	0x00000000


	//----- nvinfo : EIATTR_CBANK_PARAM_SIZE
	.align		4
.L_1166:
        /*00a8*/ 	.byte	0x03, 0x19
        /*00aa*/ 	.short	0x0014


	//----- nvinfo : EIATTR_PARAM_CBANK
	.align		4
        /*00ac*/ 	.byte	0x04, 0x0a
        /*00ae*/ 	.short	(.L_1168 - .L_1167)
	.align		4
.L_1167:
        /*00b0*/ 	.word	index@(.nv.constant0._ZN2at6native27unrolled_elementwise_kernelINS0_11FillFunctorIjEESt5arrayIPcLm1EELi4E23TrivialOffsetCalculatorILi0EjES7_ILi1EjENS0_6memory15LoadWithoutCastENSA_16StoreWithoutCastEEEviT_T0_T2_T3_T4_T5_)
        /*00b4*/ 	.short	0x0210
        /*00b6*/ 	.short	0x0014


	//----- nvinfo : EIATTR_SW_WAR
	.align		4
.L_1168:
        /*00b8*/ 	.byte	0x04, 0x36
        /*00ba*/ 	.short	(.L_1170 - .L_1169)
.L_1169:
        /*00bc*/ 	.word	0x00000008
.L_1170:


//--------------------- .nv.info._ZN2at6native29vectorized_elementwise_kernelILi2ENS0_11FillFunctorIjEESt5arrayIPcLm1EEEEviT0_T1_ --------------------------
	.section	.nv.info._ZN2at6native29vectorized_elementwise_kernelILi2ENS0_11FillFunctorIjEESt5arrayIPcLm1EEEEviT0_T1_,"",@"SHT_CUDA_INFO"
	.sectionflags	@""
	.align	4


	//----- nvinfo : EIATTR_CUDA_API_VERSION
	.align		4
        /*0000*/ 	.byte	0x04, 0x37
        /*0002*/ 	.short	(.L_1172 - .L_1171)
.L_1171:
        /*0004*/ 	.word	0x00000082


	//----- nvinfo : EIATTR_KPARAM_INFO
	.align		4
.L_1172:
        /*0008*/ 	.byte	0x04, 0x17
        /*000a*/ 	.short	(.L_1174 - .L_1173)
.L_1173:
        /*000c*/ 	.word	0x00000000
        /*0010*/ 	.short	0x0002
        /*0012*/ 	.short	0x0008
        /*0014*/ 	.byte	0x00, 0xf0, 0x21, 0x00


	//----- nvinfo : EIATTR_KPARAM_INFO
	.align		4
.L_1174:
        /*0018*/ 	.byte	0x04, 0x17
        /*001a*/ 	.short	(.L_1176 - .L_1175)
.L_1175:
        /*001c*/ 	.word	0x00000000
        /*0020*/ 	.short	0x0001
        /*0022*/ 	.short	0x0004
        /*0024*/ 	.byte	0x00, 0xf0, 0x11, 0x00


	//----- nvinfo : EIATTR_KPARAM_INFO
	.align		4
.L_1176:
        /*0028*/ 	.byte	0x04, 0x17
        /*002a*/ 	.short	(.L_1178 - .L_1177)
.L_1177:
        /*002c*/ 	.word	0x00000000
        /*0030*/ 	.short	0x0000
        /*0032*/ 	.short	0x0000
        /*0034*/ 	.byte	0x00, 0xf0, 0x11, 0x00


	//----- nvinfo : EIATTR_SPARSE_MMA_MASK
	.align		4
.L_1178:
        /*0038*/ 	.byte	0x03, 0x50
        /*003a*/ 	.short	0x0000


	//----- nvinfo : EIATTR_MAXREG_COUNT
	.align		4
        /*003c*/ 	.byte	0x03, 0x1b
        /*003e*/ 	.short	0x00ff


	//----- nvinfo : EIATTR_MERCURY_ISA_VERSION
	.align		4
        /*0040*/ 	.byte	0x03, 0x5f
        /*0042*/ 	.short	0x0101


	//----- nvinfo : EIATTR_EXIT_INSTR_OFFSETS
	.align		4
        /*0044*/ 	.byte	0x04, 0x1c
        /*0046*/ 	.short	(.L_1180 - .L_1179)


	//   ....[0]....
.L_1179:
        /*0048*/ 	.word	0x00000180


	//   ....[1]....
        /*004c*/ 	.word	0x00000580


	//   ....[2]....
        /*0050*/ 	.word	0x000005e0


	//----- nvinfo : EIATTR_MAX_THREADS
	.align		4
.L_1180:
        /*0054*/ 	.byte	0x04, 0x05
        /*0056*/ 	.short	(.L_1182 - .L_1181)
.L_1181:
        /*0058*/ 	.word	0x00000080
        /*005c*/ 	.word	0x00000001
        /*0060*/ 	.word	0x00000001


	//----- nvinfo : EIATTR_CRS_STACK_SIZE
	.align		4
.L_1182:
        /*0064*/ 	.byte	0x04, 0x1e
        /*0066*/ 	.short	(.L_1184 - .L_1183)
.L_1183:
        /*0068*/ 	.word	0x00000000


	//----- nvinfo : EIATTR_CBANK_PARAM_SIZE
	.align		4
.L_1184:
        /*006c*/ 	.byte	0x03, 0x19
        /*006e*/ 	.short	0x0010


	//----- nvinfo : EIATTR_PARAM_CBANK
	.align		4
        /*0070*/ 	.byte	0x04, 0x0a
        /*0072*/ 	.short	(.L_1186 - .L_1185)
	.align		4
.L_1185:
        /*0074*/ 	.word	index@(.nv.constant0._ZN2at6native29vectorized_elementwise_kernelILi2ENS0_11FillFunctorIjEESt5arrayIPcLm1EEEEviT0_T1_)
        /*0078*/ 	.short	0x0210
        /*007a*/ 	.short	0x0010


	//----- nvinfo : EIATTR_SW_WAR
	.align		4
.L_1186:
        /*007c*/ 	.byte	0x04, 0x36
        /*007e*/ 	.short	(.L_1188 - .L_1187)
.L_1187:
        /*0080*/ 	.word	0x00000008
.L_1188:


//--------------------- .nv.info._ZN2at6native29vectorized_elementwise_kernelILi4ENS0_11FillFunctorIjEESt5arrayIPcLm1EEEEviT0_T1_ --------------------------
	.section	.nv.info._ZN2at6native29vectorized_elementwise_kernelILi4ENS0_11FillFunctorIjEESt5arrayIPcLm1EEEEviT0_T1_,"",@"SHT_CUDA_INFO"
	.sectionflags	@""
	.align	4


	//----- nvinfo : EIATTR_CUDA_API_VERSION
	.align		4
        /*0000*/ 	.byte	0x04, 0x37
        /*0002*/ 	.short	(.L_1190 - .L_1189)
.L_1189:
        /*0004*/ 	.word	0x00000082


	//----- nvinfo : EIATTR_KPARAM_INFO
	.align		4
.L_1190:
        /*0008*/ 	.byte	0x04, 0x17
        /*000a*/ 	.short	(.L_1192 - .L_1191)
.L_1191:
        /*000c*/ 	.word	0x00000000
        /*0010*/ 	.short	0x0002
        /*0012*/ 	.short	0x0008
        /*0014*/ 	.byte	0x00, 0xf0, 0x21, 0x00


	//----- nvinfo : EIATTR_KPARAM_INFO
	.align		4
.L_1192:
        /*0018*/ 	.byte	0x04, 0x17
        /*001a*/ 	.short	(.L_1194 - .L_1193)
.L_1193:
        /*001c*/ 	.word	0x00000000
        /*0020*/ 	.short	0x0001
        /*0022*/ 	.short	0x0004
        /*0024*/ 	.byte	0x00, 0xf0, 0x11, 0x00


	//----- nvinfo : EIATTR_KPARAM_INFO
	.align		4
.L_1194:
        /*0028*/ 	.byte	0x04, 0x17
        /*002a*/ 	.short	(.L_1196 - .L_1195)
.L_1195:
        /*002c*/ 	.word	0x00000000
        /*0030*/ 	.short	0x0000
        /*0032*/ 	.short	0x0000
        /*0034*/ 	.byte	0x00, 0xf0, 0x11, 0x00


	//----- nvinfo : EIATTR_SPARSE_MMA_MASK
	.align		4
.L_1196:
        /*0038*/ 	.byte	0x03, 0x50
        /*003a*/ 	.short	0x0000


	//----- nvinfo : EIATTR_MAXREG_COUNT
	.align		4
        /*003c*/ 	.byte	0x03, 0x1b
        /*003e*/ 	.short	0x00ff


	//----- nvinfo : EIATTR_MERCURY_ISA_VERSION
	.align		4
        /*0040*/ 	.byte	0x03, 0x5f
        /*0042*/ 	.short	0x0101


	//----- nvinfo : EIATTR_EXIT_INSTR_OFFSETS
	.align		4
        /*0044*/ 	.byte	0x04, 0x1c
        /*0046*/ 	.short	(.L_1198 - .L_1197)


	//   ....[0]....
.L_1197:
        /*0048*/ 	.word	0x00000160


	//   ....[1]....
        /*004c*/ 	.word	0x00000560


	//   ....[2]....
        /*0050*/ 	.word	0x000005c0


	//----- nvinfo : EIATTR_MAX_THREADS
	.align		4
.L_1198:
        /*0054*/ 	.byte	0x04, 0x05
        /*0056*/ 	.short	(.L_1200 - .L_1199)
.L_1199:
        /*0058*/ 	.word	0x00000080
        /*005c*/ 	.word	0x00000001
        /*0060*/ 	.word	0x00000001


	//----- nvinfo : EIATTR_CRS_STACK_SIZE
	.align		4
.L_1200:
        /*0064*/ 	.byte	0x04, 0x1e
        /*0066*/ 	.short	(.L_1202 - .L_1201)
.L_1201:
        /*0068*/ 	.word	0x00000000


	//----- nvinfo : EIATTR_CBANK_PARAM_SIZE
	.align		4
.L_1202:
        /*006c*/ 	.byte	0x03, 0x19
        /*006e*/ 	.short	0x0010


	//----- nvinfo : EIATTR_PARAM_CBANK
	.align		4
        /*0070*/ 	.byte	0x04, 0x0a
        /*0072*/ 	.short	(.L_1204 - .L_1203)
	.align		4
.L_1203:
        /*0074*/ 	.word	index@(.nv.constant0._ZN2at6native29vectorized_elementwise_kernelILi4ENS0_11FillFunctorIjEESt5arrayIPcLm1EEEEviT0_T1_)
        /*0078*/ 	.short	0x0210
        /*007a*/ 	.short	0x0010


	//----- nvinfo : EIATTR_SW_WAR
	.align		4
.L_1204:
        /*007c*/ 	.byte	0x04, 0x36
        /*007e*/ 	.short	(.L_1206 - .L_1205)
.L_1205:
        /*0080*/ 	.word	0x00000008
.L_1206:


//--------------------- .nv.info._ZN2at6native29vectorized_elementwise_kernelILi8ENS0_11FillFunctorIjEESt5arrayIPcLm1EEEEviT0_T1_ --------------------------
	.section	.nv.info._ZN2at6native29vectorized_elementwise_kernelILi8ENS0_11FillFunctorIjEESt5arrayIPcLm1EEEEviT0_T1_,"",@"SHT_CUDA_INFO"
	.sectionflags	@""
	.align	4


	//----- nvinfo : EIATTR_CUDA_API_VERSION
	.align		4
        /*0000*/ 	.byte	0x04, 0x37
        /*0002*/ 	.short	(.L_1208 - .L_1207)
.L_1207:
        /*0004*/ 	.word	0x00000082


	//----- nvinfo : EIATTR_KPARAM_INFO
	.align		4
.L_1208:
        /*0008*/ 	.byte	0x04, 0x17
        /*000a*/ 	.short	(.L_1210 - .L_1209)
.L_1209:
        /*000c*/ 	.word	0x00000000
        /*0010*/ 	.short	0x0002
        /*0012*/ 	.short	0x0008
        /*0014*/ 	.byte	0x00, 0xf0, 0x21, 0x00


	//----- nvinfo : EIATTR_KPARAM_INFO
	.align		4
.L_1210:
        /*0018*/ 	.byte	0x04, 0x17
        /*001a*/ 	.short	(.L_1212 - .L_1211)
.L_1211:
        /*001c*/ 	.word	0x00000000
        /*0020*/ 	.short	0x0001
        /*0022*/ 	.short	0x0004
        /*0024*/ 	.byte	0x00, 0xf0, 0x11, 0x00


	//----- nvinfo : EIATTR_KPARAM_INFO
	.align		4
.L_1212:
        /*0028*/ 	.byte	0x04, 0x17
        /*002a*/ 	.short	(.L_1214 - .L_1213)
.L_1213:
        /*002c*/ 	.word	0x00000000
        /*0030*/ 	.short	0x0000
        /*0032*/ 	.short	0x0000
        /*0034*/ 	.byte	0x00, 0xf0, 0x11, 0x00


	//----- nvinfo : EIATTR_SPARSE_MMA_MASK
	.align		4
.L_1214:
        /*0038*/ 	.byte	0x03, 0x50
        /*003a*/ 	.short	0x0000


	//----- nvinfo : EIATTR_MAXREG_COUNT
	.align		4
        /*003c*/ 	.byte	0x03, 0x1b
        /*003e*/ 	.short	0x00ff


	//----- nvinfo : EIATTR_MERCURY_ISA_VERSION
	.align		4
        /*0040*/ 	.byte	0x03, 0x5f
        /*0042*/ 	.short	0x0101


	//----- nvinfo : EIATTR_EXIT_INSTR_OFFSETS
	.align		4
        /*0044*/ 	.byte	0x04, 0x1c
        /*0046*/ 	.short	(.L_1216 - .L_1215)


	//   ....[0]....
.L_1215:
        /*0048*/ 	.word	0x00000160


	//   ....[1]....
        /*004c*/ 	.word	0x00000560


	//   ....[2]....
        /*0050*/ 	.word	0x000005c0


	//----- nvinfo : EIATTR_MAX_THREADS
	.align		4
.L_1216:
        /*0054*/ 	.byte	0x04, 0x05
        /*0056*/ 	.short	(.L_1218 - .L_1217)
.L_1217:
        /*0058*/ 	.word	0x00000080
        /*005c*/ 	.word	0x00000001
        /*0060*/ 	.word	0x00000001


	//----- nvinfo : EIATTR_CRS_STACK_SIZE
	.align		4
.L_1218:
        /*0064*/ 	.byte	0x04, 0x1e
        /*0066*/ 	.short	(.L_1220 - .L_1219)
.L_1219:
        /*0068*/ 	.word	0x00000000


	//----- nvinfo : EIATTR_CBANK_PARAM_SIZE
	.align		4
.L_1220:
        /*006c*/ 	.byte	0x03, 0x19
        /*006e*/ 	.short	0x0010


	//----- nvinfo : EIATTR_PARAM_CBANK
	.align		4
        /*0070*/ 	.byte	0x04, 0x0a
        /*0072*/ 	.short	(.L_1222 - .L_1221)
	.align		4
.L_1221:
        /*0074*/ 	.word	index@(.nv.constant0._ZN2at6native29vectorized_elementwise_kernelILi8ENS0_11FillFunctorIjEESt5arrayIPcLm1EEEEviT0_T1_)
        /*0078*/ 	.short	0x0210
        /*007a*/ 	.short	0x0010


	//----- nvinfo : EIATTR_SW_WAR
	.align		4
.L_1222:
        /*007c*/ 	.byte	0x04, 0x36
        /*007e*/ 	.short	(.L_1224 - .L_1223)
.L_1223:
        /*0080*/ 	.word	0x00000008
.L_1224:


//--------------------- .nv.info._ZN2at6native18elementwise_kernelILi128ELi4EZNS0_15gpu_kernel_implINS0_11FillFunctorItEEEEvRNS_18TensorIteratorBaseERKT_EUliE_EEviT1_ --------------------------
	.section	.nv.info._ZN2at6native18elementwise_kernelILi128ELi4EZNS0_15gpu_kernel_implINS0_11FillFunctorItEEEEvRNS_18TensorIteratorBaseERKT_EUliE_EEviT1_,"",@"SHT_CUDA_INFO"
	.sectionflags	@""
	.align	4


	//----- nvinfo : EIATTR_CUDA_API_VERSION
	.align		4
        /*0000*/ 	.byte	0x04, 0x37
        /*0002*/ 	.short	(.L_1226 - .L_1225)
.L_1225:
        /*0004*/ 	.word	0x00000082


	//----- nvinfo : EIATTR_KPARAM_INFO
	.align		4
.L_1226:
        /*0008*/ 	.byte	0x04, 0x17
        /*000a*/ 	.short	(.L_1228 - .L_1227)
.L_1227:
        /*000c*/ 	.word	0x00000000
        /*0010*/ 	.short	0x0001
        /*0012*/ 	.short	0x0008
        /*0014*/ 	.byte	0x00, 0xf0, 0xc1, 0x06


	//----- nvinfo : EIATTR_KPARAM_INFO
	.align		4
.L_1228:
        /*0018*/ 	.byte	0x04, 0x17
        /*001a*/ 	.short	(.L_1230 - .L_1229)
.L_1229:
        /*001c*/ 	.word	0x00000000
        /*0020*/ 	.short	0x0000
        /*0022*/ 	.short	0x0000
        /*0024*/ 	.byte	0x00, 0xf0, 0x11, 0x00


	//----- nvinfo : EIATTR_SPARSE_MMA_MASK
	.align		4
.L_1230:
        /*0028*/ 	.byte	0x03, 0x50
        /*002a*/ 	.short	0x0000


	//----- nvinfo : EIATTR_MAXREG_COUNT
	.align		4
        /*002c*/ 	.byte	0x03, 0x1b
        /*002e*/ 	.short	0x0080


	//----- nvinfo : EIATTR_EXTERNS
	.align		4
        /*0030*/ 	.byte	0x04, 0x0f
        /*0032*/ 	.short	(.L_1232 - .L_1231)


	//   ....[0]....
	.align		4
.L_1231:
        /*0034*/ 	.word	index@(__assertfail)


	//----- nvinfo : EIATTR_MERCURY_ISA_VERSION
	.align		4
.L_1232:
        /*0038*/ 	.byte	0x03, 0x5f
        /*003a*/ 	.short	0x0101


	//----- nvinfo : EIATTR_SYSCALL_OFFSETS
	.align		4
        /*003c*/ 	.byte	0x04, 0x46
        /*003e*/ 	.short	(.L_1234 - .L_1233)


	//   ....[0]....
.L_1233:
        /*0040*/ 	.word	0x000020c0


	//   ....[1]....
        /*0044*/ 	.word	0x000041f0


	//   ....[2]....
        /*0048*/ 	.word	0x00006310


	//   ....[3]....
        /*004c*/ 	.word	0x00008420


	//----- nvinfo : EIATTR_EXIT_INSTR_OFFSETS
	.align		4
.L_1234:
        /*0050*/ 	.byte	0x04, 0x1c
        /*0052*/ 	.short	(.L_1236 - .L_1235)


	//   ....[0]....
.L_1235:
        /*0054*/ 	.word	0x000063f0


	//   ....[1]....
        /*0058*/ 	.word	0x00007660


	//   ....[2]....
        /*005c*/ 	.word	0x00007690


	//   ....[3]....
        /*0060*/ 	.word	0x00007740


	//   ....[4]....
        /*0064*/ 	.word	0x00007780


	//   ....[5]....
        /*0068*/ 	.word	0x000077b0


	//   ....[6]....
        /*006c*/ 	.word	0x00007850


	//   ....[7]....
        /*0070*/ 	.word	0x000078a0


	//   ....[8]....
        /*0074*/ 	.word	0x00007950


	//   ....[9]....
        /*0078*/ 	.word	0x000079b0


	//   ....[10]....
        /*007c*/ 	.word	0x000079f0


	//   ....[11]....
        /*0080*/ 	.word	0x00007ad0


	//   ....[12]....
        /*0084*/ 	.word	0x00007b20


	//   ....[13]....
        /*0088*/ 	.word	0x00007ca0


	//   ....[14]....
        /*008c*/ 	.word	0x00007df0


	//   ....[15]....
        /*0090*/ 	.word	0x00007e40


	//   ....[16]....
        /*0094*/ 	.word	0x00007ef0


	//   ....[17]....
        /*0098*/ 	.word	0x00008060


	//   ....[18]....
        /*009c*/ 	.word	0x000081d0


	//   ....[19]....
        /*00a0*/ 	.word	0x00008320


	//   ....[20]....
        /*00a4*/ 	.word	0x00008430


	//   ....[21]....
        /*00a8*/ 	.word	0x00008480


	//   ....[22]....
        /*00ac*/ 	.word	0x000084c0


	//----- nvinfo : EIATTR_MAX_THREADS
	.align		4
.L_1236:
        /*00b0*/ 	.byte	0x04, 0x05
        /*00b2*/ 	.short	(.L_1238 - .L_1237)
.L_1237:
        /*00b4*/ 	.word	0x00000080
        /*00b8*/ 	.word	0x00000001
        /*00bc*/ 	.word	0x00000001


	//----- nvinfo : EIATTR_CRS_STACK_SIZE
	.align		4
.L_1238:
        /*00c0*/ 	.byte	0x04, 0x1e
        /*00c2*/ 	.short	(.L_1240 - .L_1239)
.L_1239:
        /*00c4*/ 	.word	0x00000000


	//----- nvinfo : EIATTR_CBANK_PARAM_SIZE
	.align		4
.L_1240:
        /*00c8*/ 	.byte	0x03, 0x19
        /*00ca*/ 	.short	0x01b8


	//----- nvinfo : EIATTR_PARAM_CBANK
	.align		4
        /*00cc*/ 	.byte	0x04, 0x0a
        /*00ce*/ 	.short	(.L_1242 - .L_1241)
	.align		4
.L_1241:
        /*00d0*/ 	.word	index@(.nv.constant0._ZN2at6native18elementwise_kernelILi128ELi4EZNS0_15gpu_kernel_implINS0_11FillFunctorItEEEEvRNS_18TensorIteratorBaseERKT_EUliE_EEviT1_)
        /*00d4*/ 	.short	0x0210
        /*00d6*/ 	.short	0x01b8


	//----- nvinfo : EIATTR_SW_WAR
	.align		4
.L_1242:
        /*00d8*/ 	.byte	0x04, 0x36
        /*00da*/ 	.short	(.L_1244 - .L_1243)
.L_1243:
        /*00dc*/ 	.word	0x00000008
.L_1244:


//--------------------- .nv.info._ZN2at6native27unrolled_elementwise_kernelINS0_11FillFunctorItEESt5arrayIPcLm1EELi4E23TrivialOffsetCalculatorILi0EjES7_ILi1EjENS0_6memory12LoadWithCastILi0EEENSA_13StoreWithCastILi1EEEEEviT_T0_T2_T3_T4_T5_ --------------------------
	.section	.nv.info._ZN2at6native27unrolled_elementwise_kernelINS0_11FillFunctorItEESt5arrayIPcLm1EELi4E23TrivialOffsetCalculatorILi0EjES7_ILi1EjENS0_6memory12LoadWithCastILi0EEENSA_13StoreWithCastILi1EEEEEviT_T0_T2_T3_T4_T5_,"",@"SHT_CUDA_INFO"
	.sectionflags	@""
	.align	4


	//----- nvinfo : EIATTR_CUDA_API_VERSION
	.align		4
        /*0000*/ 	.byte	0x04, 0x37
        /*0002*/ 	.short	(.L_1246 - .L_1245)
.L_1245:
        /*0004*/ 	.word	0x00000082


	//----- nvinfo : EIATTR_KPARAM_INFO
	.align		4
.L_1246:
        /*0008*/ 	.byte	0x04, 0x17
        /*000a*/ 	.short	(.L_1248 - .L_1247)
.L_1247:
        /*000c*/ 	.word	0x00000000
        /*0010*/ 	.short	0x0006
        /*0012*/ 	.short	0x001c
        /*0014*/ 	.byte	0x00, 0xf0, 0x21, 0x00


	//----- nvinfo : EIATTR_KPARAM_INFO
	.align		4
.L_1248:
        /*0018*/ 	.byte	0x04, 0x17
        /*001a*/ 	.short	(.L_1250 - .L_1249)
.L_1249:
        /*001c*/ 	.word	0x00000000
        /*0020*/ 	.short	0x0005
        /*0022*/ 	.short	0x0014
        /*0024*/ 	.byte	0x00, 0xf0, 0x21, 0x00


	//----- nvinfo : EIATTR_KPARAM_INFO
	.align		4
.L_1250:
        /*0028*/ 	.byte	0x04, 0x17
        /*002a*/ 	.short	(.L_1252 - .L_1251)
.L_1251:
        /*002c*/ 	.word	0x00000000
        /*0030*/ 	.short	0x0004
        /*0032*/ 	.short	0x0011
        /*0034*/ 	.byte	0x00, 0xf0, 0x05, 0x00


	//----- nvinfo : EIATTR_KPARAM_INFO
	.align		4
.L_1252:
        /*0038*/ 	.byte	0x04, 0x17
        /*003a*/ 	.short	(.L_1254 - .L_1253)
.L_1253:
        /*003c*/ 	.word	0x00000000
        /*0040*/ 	.short	0x0003
        /*0042*/ 	.short	0x0010
        /*0044*/ 	.byte	0x00, 0xf0, 0x05, 0x00


	//----- nvinfo : EIATTR_KPARAM_INFO
	.align		4
.L_1254:
        /*0048*/ 	.byte	0x04, 0x17
        /*004a*/ 	.short	(.L_1256 - .L_1255)
.L_1255:
        /*004c*/ 	.word	0x00000000
        /*0050*/ 	.short	0x0002
        /*0052*/ 	.short	0x0008
        /*0054*/ 	.byte	0x00, 0xf0, 0x21, 0x00


	//----- nvinfo : EIATTR_KPARAM_INFO
	.align		4
.L_1256:
        /*0058*/ 	.byte	0x04, 0x17
        /*005a*/ 	.short	(.L_1258 - .L_1257)
.L_1257:
        /*005c*/ 	.word	0x00000000
        /*0060*/ 	.short	0x0001
        /*0062*/ 	.short	0x0004
        /*0064*/ 	.byte	0x00, 0xf0, 0x09, 0x00


	//----- nvinfo : EIATTR_KPARAM_INFO
	.align		4
.L_1258:
        /*0068*/ 	.byte	0x04, 0x17
        /*006a*/ 	.short	(.L_1260 - .L_1259)
.L_1259:
        /*006c*/ 	.word	0x00000000
        /*0070*/ 	.short	0x0000
        /*0072*/ 	.short	0x0000
        /*0074*/ 	.byte	0x00, 0xf0, 0x11, 0x00


	//----- nvinfo : EIATTR_SPARSE_MMA_MASK
	.align		4
.L_1260:
        /*0078*/ 	.byte	0x03, 0x50
        /*007a*/ 	.short	0x0000


	//----- nvinfo : EIATTR_MAXREG_COUNT
	.align		4
        /*007c*/ 	.byte	0x03, 0x1b
        /*007e*/ 	.short	0x00ff


	//----- nvinfo : EIATTR_EXTERNS
	.align		4
        /*0080*/ 	.byte	0x04, 0x0f
        /*0082*/ 	.short	(.L_1262 - .L_1261)


	//   ....[0]....
	.align		4
.L_1261:
        /*0084*/ 	.word	index@(__assertfail)


	//----- nvinfo : EIATTR_MERCURY_ISA_VERSION
	.align		4
.L_1262:
        /*0088*/ 	.byte	0x03, 0x5f
        /*008a*/ 	.short	0x0101


	//----- nvinfo : EIATTR_SYSCALL_OFFSETS
	.align		4
        /*008c*/ 	.byte	0x04, 0x46
        /*008e*/ 	.short	(.L_1264 - .L_1263)


	//   ....[0]....
.L_1263:
        /*0090*/ 	.word	0x00000fb0


	//   ....[1]....
        /*0094*/ 	.word	0x00001f90


	//   ....[2]....
        /*0098*/ 	.word	0x00002f60


	//   ....[3]....
        /*009c*/ 	.word	0x00003f30


	//----- nvinfo : EIATTR_EXIT_INSTR_OFFSETS
	.align		4
.L_1264:
        /*00a0*/ 	.byte	0x04, 0x1c
        /*00a2*/ 	.short	(.L_1266 - .L_1265)


	//   ....[0]....
.L_1265:
        /*00a4*/ 	.word	0x00003030


	//   ....[1]....
        /*00a8*/ 	.word	0x00003170


	//   ....[2]....
        /*00ac*/ 	.word	0x000031a0


	//   ....[3]....
        /*00b0*/ 	.word	0x00003250


	//   ....[4]....
        /*00b4*/ 	.word	0x00003290


	//   ....[5]....
        /*00b8*/ 	.word	0x000032c0


	//   ....[6]....
        /*00bc*/ 	.word	0x00003360


	//   ....[7]....
        /*00c0*/ 	.word	0x000033b0


	//   ....[8]....
        /*00c4*/ 	.word	0x00003460


	//   ....[9]....
        /*00c8*/ 	.word	0x000034c0


	//   ....[10]....
        /*00cc*/ 	.word	0x00003500


	//   ....[11]....
        /*00d0*/ 	.word	0x000035e0


	//   ....[12]....
        /*00d4*/ 	.word	0x00003630


	//   ....[13]....
        /*00d8*/ 	.word	0x000037b0


	//   ....[14]....
        /*00dc*/ 	.word	0x00003900


	//   ....[15]....
        /*00e0*/ 	.word	0x00003950


	//   ....[16]....
        /*00e4*/ 	.word	0x00003a00


	//   ....[17]....
        /*00e8*/ 	.word	0x00003b70


	//   ....[18]....
        /*00ec*/ 	.word	0x00003ce0


	//   ....[19]....
        /*00f0*/ 	.word	0x00003e30


	//   ....[20]....
        /*00f4*/ 	.word	0x00003f40


	//   ....[21]....
        /*00f8*/ 	.word	0x00003f90


	//   ....[22]....
        /*00fc*/ 	.word	0x00003fd0


	//----- nvinfo : EIATTR_MAX_THREADS
	.align		4
.L_1266:
        /*0100*/ 	.byte	0x04, 0x05
        /*0102*/ 	.short	(.L_1268 - .L_1267)
.L_1267:
        /*0104*/ 	.word	0x00000080
        /*0108*/ 	.word	0x00000001
        /*010c*/ 	.word	0x00000001


	//----- nvinfo : EIATTR_CRS_STACK_SIZE
	.align		4
.L_1268:
        /*0110*/ 	.byte	0x04, 0x1e
        /*0112*/ 	.short	(.L_1270 - .L_1269)
.L_1269:
        /*0114*/ 	.word	0x00000000


	//----- nvinfo : EIATTR_CBANK_PARAM_SIZE
	.align		4
.L_1270:
        /*0118*/ 	.byte	0x03, 0x19
        /*011a*/ 	.short	0x0024


	//----- nvinfo : EIATTR_PARAM_CBANK
	.align		4
        /*011c*/ 	.byte	0x04, 0x0a
        /*011e*/ 	.short	(.L_1272 - .L_1271)
	.align		4
.L_1271:
        /*0120*/ 	.word	index@(.nv.constant0._ZN2at6native27unrolled_elementwise_kernelINS0_11FillFunctorItEESt5arrayIPcLm1EELi4E23TrivialOffsetCalculatorILi0EjES7_ILi1EjENS0_6memory12LoadWithCastILi0EEENSA_13StoreWithCastILi1EEEEEviT_T0_T2_T3_T4_T5_)
        /*0124*/ 	.short	0x0210
        /*0126*/ 	.short	0x0024


	//----- nvinfo : EIATTR_SW_WAR
	.align		4
.L_1272:
        /*0128*/ 	.byte	0x04, 0x36
        /*012a*/ 	.short	(.L_1274 - .L_1273)
.L_1273:
        /*012c*/ 	.word	0x00000008
.L_1274:


//--------------------- .nv.info._ZN2at6native18elementwise_kernelILi128ELi4EZNS0_22gpu_kernel_impl_nocastINS0_11FillFunctorItEEEEvRNS_18TensorIteratorBaseERKT_EUliE_EEviT1_ --------------------------
	.section	.nv.info._ZN2at6native18elementwise_kernelILi128ELi4EZNS0_22gpu_kernel_impl_nocastINS0_11FillFunctorItEEEEvRNS_18TensorIteratorBaseERKT_EUliE_EEviT1_,"",@"SHT_CUDA_INFO"
	.sectionflags	@""
	.align	4


	//----- nvinfo : EIATTR_CUDA_API_VERSION
	.align		4
        /*0000*/ 	.byte	0x04, 0x37
        /*0002*/ 	.short	(.L_1276 - .L_1275)
.L_1275:
        /*0004*/ 	.word	0x00000082


	//----- nvinfo : EIATTR_KPARAM_INFO
	.align		4
.L_1276:
        /*0008*/ 	.byte	0x04, 0x17
        /*000a*/ 	.short	(.L_1278 - .L_1277)
.L_1277:
        /*000c*/ 	.word	0x00000000
        /*0010*/ 	.short	0x0001
        /*0012*/ 	.short	0x0008
        /*0014*/ 	.byte	0x00, 0xf0, 0xc1, 0x06


	//----- nvinfo : EIATTR_KPARAM_INFO
	.align		4
.L_1278:
        /*0018*/ 	.byte	0x04, 0x17
        /*001a*/ 	.short	(.L_1280 - .L_1279)
.L_1279:
        /*001c*/ 	.word	0x00000000
        /*0020*/ 	.short	0x0000
        /*0022*/ 	.short	0x0000
        /*0024*/ 	.byte	0x00, 0xf0, 0x11, 0x00


	//----- nvinfo : EIATTR_SPARSE_MMA_MASK
	.align		4
.L_1280:
        /*0028*/ 	.byte	0x03, 0x50
        /*002a*/ 	.short	0x0000


	//----- nvinfo : EIATTR_MAXREG_COUNT
	.align		4
        /*002c*/ 	.byte	0x03, 0x1b
        /*002e*/ 	.short	0x0080


	//----- nvinfo : EIATTR_MERCURY_ISA_VERSION
	.align		4
        /*0030*/ 	.byte	0x03, 0x5f
        /*0032*/ 	.short	0x0101


	//----- nvinfo : EIATTR_EXIT_INSTR_OFFSETS
	.align		4
        /*0034*/ 	.byte	0x04, 0x1c
        /*0036*/ 	.short	(.L_1282 - .L_1281)


	//   ....[0]....
.L_1281:
        /*0038*/ 	.word	0x000035f0


	//   ....[1]....
        /*003c*/ 	.word	0x00004770


	//   ....[2]....
        /*0040*/ 	.word	0x00004910


	//   ....[3]....
        /*0044*/ 	.word	0x00004950


	//----- nvinfo : EIATTR_MAX_THREADS
	.align		4
.L_1282:
        /*0048*/ 	.byte	0x04, 0x05
        /*004a*/ 	.short	(.L_1284 - .L_1283)
.L_1283:
        /*004c*/ 	.word	0x00000080
        /*0050*/ 	.word	0x00000001
        /*0054*/ 	.word	0x00000001


	//----- nvinfo : EIATTR_CRS_STACK_SIZE
	.align		4
.L_1284:
        /*0058*/ 	.byte	0x04, 0x1e
        /*005a*/ 	.short	(.L_1286 - .L_1285)
.L_1285:
        /*005c*/ 	.word	0x00000000


	//----- nvinfo : EIATTR_CBANK_PARAM_SIZE
	.align		4
.L_1286:
        /*0060*/ 	.byte	0x03, 0x19
        /*0062*/ 	.short	0x01b8


	//----- nvinfo : EIATTR_PARAM_CBANK
	.align		4
        /*0064*/ 	.byte	0x04, 0x0a
        /*0066*/ 	.short	(.L_1288 - .L_1287)
	.align		4
.L_1287:
        /*0068*/ 	.word	index@(.nv.constant0._ZN2at6native18elementwise_kernelILi128ELi4EZNS0_22gpu_kernel_impl_nocastINS0_11FillFunctorItEEEEvRNS_18TensorIteratorBaseERKT_EUliE_EEviT1_)
        /*006c*/ 	.short	0x0210
        /*006e*/ 	.short	0x01b8


	//----- nvinfo : EIATTR_SW_WAR
	.align		4
.L_1288:
        /*0070*/ 	.byte	0x04, 0x36
        /*0072*/ 	.short	(.L_1290 - .L_1289)
.L_1289:
        /*0074*/ 	.word	0x00000008
.L_1290:


//--------------------- .nv.info._ZN2at6native27unrolled_elementwise_kernelINS0_11FillFunctorItEESt5arrayIPcLm1EELi4E23TrivialOffsetCalculatorILi0EjES7_ILi1EjENS0_6memory15LoadWithoutCastENSA_16StoreWithoutCastEEEviT_T0_T2_T3_T4_T5_ --------------------------
	.section	.nv.info._ZN2at6native27unrolled_elementwise_kernelINS0_11FillFunctorItEESt5arrayIPcLm1EELi4E23TrivialOffsetCalculatorILi0EjES7_ILi1EjENS0_6memory15LoadWithoutCastENSA_16StoreWithoutCastEEEviT_T0_T2_T3_T4_T5_,"",@"SHT_CUDA_INFO"
	.sectionflags	@""
	.align	4


	//----- nvinfo : EIATTR_CUDA_API_VERSION
	.align		4
        /*0000*/ 	.byte	0x04, 0x37
        /*0002*/ 	.short	(.L_1292 - .L_1291)
.L_1291:
        /*0004*/ 	.word	0x00000082


	//----- nvinfo : EIATTR_KPARAM_INFO
	.align		4
.L_1292:
        /*0008*/ 	.byte	0x04, 0x17
        /*000a*/ 	.short	(.L_1294 - .L_1293)
.L_1293:
        /*000c*/ 	.word	0x00000000
        /*0010*/ 	.short	0x0006
        /*0012*/ 	.short	0x0013
        /*0014*/ 	.byte	0x00, 0xf0, 0x05, 0x00


	//----- nvinfo : EIATTR_KPARAM_INFO
	.align		4
.L_1294:
        /*0018*/ 	.byte	0x04, 0x17
        /*001a*/ 	.short	(.L_1296 - .L_1295)
.L_1295:
        /*001c*/ 	.word	0x00000000
        /*0020*/ 	.short	0x0005
        /*0022*/ 	.short	0x0012
        /*0024*/ 	.byte	0x00, 0xf0, 0x05, 0x00


	//----- nvinfo : EIATTR_KPARAM_INFO
	.align		4
.L_1296:
        /*0028*/ 	.byte	0x04, 0x17
        /*002a*/ 	.short	(.L_1298 - .L_1297)
.L_1297:
        /*002c*/ 	.word	0x00000000
        /*0030*/ 	.short	0x0004
        /*0032*/ 	.short	0x0011
        /*0034*/ 	.byte	0x00, 0xf0, 0x05, 0x00


	//----- nvinfo : EIATTR_KPARAM_INFO
	.align		4
.L_1298:
        /*0038*/ 	.byte	0x04, 0x17
        /*003a*/ 	.short	(.L_1300 - .L_1299)
.L_1299:
        /*003c*/ 	.word	0x00000000
        /*0040*/ 	.short	0x0003
        /*0042*/ 	.short	0x0010
        /*0044*/ 	.byte	0x00, 0xf0, 0x05, 0x00


	//----- nvinfo : EIATTR_KPARAM_INFO
	.align		4
.L_1300:
        /*0048*/ 	.byte	0x04, 0x17
        /*004a*/ 	.short	(.L_1302 - .L_1301)
.L_1301:
        /*004c*/ 	.word	0x00000000
        /*0050*/ 	.short	0x0002
        /*0052*/ 	.short	0x0008
        /*0054*/ 	.byte	0x00, 0xf0, 0x21, 0x00


	//----- nvinfo : EIATTR_KPARAM_INFO
	.align		4
.L_1302:
        /*0058*/ 	.byte	0x04, 0x17
        /*005a*/ 	.short	(.L_1304 - .L_1303)
.L_1303:
        /*005c*/ 	.word	0x00000000
        /*0060*/ 	.short	0x0001
        /*0062*/ 	.short	0x0004
        /*0064*/ 	.byte	0x00, 0xf0, 0x09, 0x00


	//----- nvinfo : EIATTR_KPARAM_INFO
	.align		4
.L_1304:
        /*0068*/ 	.byte	0x04, 0x17
        /*006a*/ 	.short	(.L_1306 - .L_1305)
.L_1305:
        /*006c*/ 	.word	0x00000000
        /*0070*/ 	.short	0x0000
        /*0072*/ 	.short	0x0000
        /*0074*/ 	.byte	0x00, 0xf0, 0x11, 0x00


	//----- nvinfo : EIATTR_SPARSE_MMA_MASK
	.align		4
.L_1306:
        /*0078*/ 	.byte	0x03, 0x50
        /*007a*/ 	.short	0x0000


	//----- nvinfo : EIATTR_MAXREG_COUNT
	.align		4
        /*007c*/ 	.byte	0x03, 0x1b
        /*007e*/ 	.short	0x00ff


	//----- nvinfo : EIATTR_MERCURY_ISA_VERSION
	.align		4
        /*0080*/ 	.byte	0x03, 0x5f
        /*0082*/ 	.short	0x0101


	//----- nvinfo : EIATTR_EXIT_INSTR_OFFSETS
	.align		4
        /*0084*/ 	.byte	0x04, 0x1c
        /*0086*/ 	.short	(.L_1308 - .L_1307)


	//   ....[0]....
.L_1307:
        /*0088*/ 	.word	0x000001e0


	//   ....[1]....
        /*008c*/ 	.word	0x00000240


	//----- nvinfo : EIATTR_MAX_THREADS
	.align		4
.L_1308:
        /*0090*/ 	.byte	0x04, 0x05
        /*0092*/ 	.short	(.L_1310 - .L_1309)
.L_1309:
        /*0094*/ 	.word	0x00000080
        /*0098*/ 	.word	0x00000001
        /*009c*/ 	.word	0x00000001


	//----- nvinfo : EIATTR_CRS_STACK_SIZE
	.align		4
.L_1310:
        /*00a0*/ 	.byte	0x04, 0x1e
        /*00a2*/ 	.short	(.L_1312 - .L_1311)
.L_1311:
        /*00a4*/ 	.word	0x00000000


	//----- nvinfo : EIATTR_CBANK_PARAM_SIZE
	.align		4
.L_1312:
        /*00a8*/ 	.byte	0x03, 0x19
        /*00aa*/ 	.short	0x0014


	//----- nvinfo : EIATTR_PARAM_CBANK
	.align		4
        /*00ac*/ 	.byte	0x04, 0x0a
        /*00ae*/ 	.short	(.L_1314 - .L_1313)
	.align		4
.L_1313:
        /*00b0*/ 	.word	index@(.nv.constant0._ZN2at6native27unrolled_elementwise_kernelINS0_11FillFunctorItEESt5arrayIPcLm1EELi4E23TrivialOffsetCalculatorILi0EjES7_ILi1EjENS0_6memory15LoadWithoutCastENSA_16StoreWithoutCastEEEviT_T0_T2_T3_T4_T5_)
        /*00b4*/ 	.short	0x0210
        /*00b6*/ 	.short	0x0014


	//----- nvinfo : EIATTR_SW_WAR
	.align		4
.L_1314:
        /*00b8*/ 	.byte	0x04, 0x36
        /*00ba*/ 	.short	(.L_1316 - .L_1315)
.L_1315:
        /*00bc*/ 	.word	0x00000008
.L_1316:


//--------------------- .nv.info._ZN2at6native29vectorized_elementwise_kernelILi2ENS0_11FillFunctorItEESt5arrayIPcLm1EEEEviT0_T1_ --------------------------
	.section	.nv.info._ZN2at6native29vectorized_elementwise_kernelILi2ENS0_11FillFunctorItEESt5arrayIPcLm1EEEEviT0_T1_,"",@"SHT_CUDA_INFO"
	.sectionflags	@""
	.align	4


	//----- nvinfo : EIATTR_CUDA_API_VERSION
	.align		4
        /*0000*/ 	.byte	0x04, 0x37
        /*0002*/ 	.short	(.L_1318 - .L_1317)
.L_1317:
        /*0004*/ 	.word	0x00000082


	//----- nvinfo : EIATTR_KPARAM_INFO
	.align		4
.L_1318:
        /*0008*/ 	.byte	0x04, 0x17
        /*000a*/ 	.short	(.L_1320 - .L_1319)
.L_1319:
        /*000c*/ 	.word	0x00000000
        /*0010*/ 	.short	0x0002
        /*0012*/ 	.short	0x0008
        /*0014*/ 	.byte	0x00, 0xf0, 0x21, 0x00


	//----- nvinfo : EIATTR_KPARAM_INFO
	.align		4
.L_1320:
        /*0018*/ 	.byte	0x04, 0x17
        /*001a*/ 	.short	(.L_1322 - .L_1321)
.L_1321:
        /*001c*/ 	.word	0x00000000
        /*0020*/ 	.short	0x0001
        /*0022*/ 	.short	0x0004
        /*0024*/ 	.byte	0x00, 0xf0, 0x09, 0x00


	//----- nvinfo : EIATTR_KPARAM_INFO
	.align		4
.L_1322:
        /*0028*/ 	.byte	0x04, 0x17
        /*002a*/ 	.short	(.L_1324 - .L_1323)
.L_1323:
        /*002c*/ 	.word	0x00000000
        /*0030*/ 	.short	0x0000
        /*0032*/ 	.short	0x0000
        /*0034*/ 	.byte	0x00, 0xf0, 0x11, 0x00


	//----- nvinfo : EIATTR_SPARSE_MMA_MASK
	.align		4
.L_1324:
        /*0038*/ 	.byte	0x03, 0x50
        /*003a*/ 	.short	0x0000


	//----- nvinfo : EIATTR_MAXREG_COUNT
	.align		4
        /*003c*/ 	.byte	0x03, 0x1b
        /*003e*/ 	.short	0x00ff


	//----- nvinfo : EIATTR_MERCURY_ISA_VERSION
	.align		4
        /*0040*/ 	.byte	0x03, 0x5f
        /*0042*/ 	.short	0x0101


	//----- nvinfo : EIATTR_EXIT_INSTR_OFFSETS
	.align		4
        /*0044*/ 	.byte	0x04, 0x1c
        /*0046*/ 	.short	(.L_1326 - .L_1325)


	//   ....[0]....
.L_1325:
        /*0048*/ 	.word	0x00000140


	//   ....[1]....
        /*004c*/ 	.word	0x00000540


	//   ....[2]....
        /*0050*/ 	.word	0x000005a0


	//----- nvinfo : EIATTR_MAX_THREADS
	.align		4
.L_1326:
        /*0054*/ 	.byte	0x04, 0x05
        /*0056*/ 	.short	(.L_1328 - .L_1327)
.L_1327:
        /*0058*/ 	.word	0x00000080
        /*005c*/ 	.word	0x00000001
        /*0060*/ 	.word	0x00000001


	//----- nvinfo : EIATTR_CRS_STACK_SIZE
	.align		4
.L_1328:
        /*0064*/ 	.byte	0x04, 0x1e
        /*0066*/ 	.short	(.L_1330 - .L_1329)
.L_1329:
        /*0068*/ 	.word	0x00000000


	//----- nvinfo : EIATTR_CBANK_PARAM_SIZE
	.align		4
.L_1330:
        /*006c*/ 	.byte	0x03, 0x19
        /*006e*/ 	.short	0x0010


	//----- nvinfo : EIATTR_PARAM_CBANK
	.align		4
        /*0070*/ 	.byte	0x04, 0x0a
        /*0072*/ 	.short	(.L_1332 - .L_1331)
	.align		4
.L_1331:
        /*0074*/ 	.word	index@(.nv.constant0._ZN2at6native29vectorized_elementwise_kernelILi2ENS0_11FillFunctorItEESt5arrayIPcLm1EEEEviT0_T1_)
        /*0078*/ 	.short	0x0210
        /*007a*/ 	.short	0x0010


	//----- nvinfo : EIATTR_SW_WAR
	.align		4
.L_1332:
        /*007c*/ 	.byte	0x04, 0x36
        /*007e*/ 	.short	(.L_1334 - .L_1333)
.L_1333:
        /*0080*/ 	.word	0x00000008
.L_1334:


//--------------------- .nv.info._ZN2at6native29vectorized_elementwise_kernelILi4ENS0_11FillFunctorItEESt5arrayIPcLm1EEEEviT0_T1_ --------------------------
	.section	.nv.info._ZN2at6native29vectorized_elementwise_kernelILi4ENS0_11FillFunctorItEESt5arrayIPcLm1EEEEviT0_T1_,"",@"SHT_CUDA_INFO"
	.sectionflags	@""
	.align	4


	//----- nvinfo : EIATTR_CUDA_API_VERSION
	.align		4
        /*0000*/ 	.byte	0x04, 0x37
        /*0002*/ 	.short	(.L_1336 - .L_1335)
.L_1335:
        /*0004*/ 	.word	0x00000082


	//----- nvinfo : EIATTR_KPARAM_INFO
	.align		4
.L_1336:
        /*0008*/ 	.byte	0x04, 0x17
        /*000a*/ 	.short	(.L_1338 - .L_1337)
.L_1337:
        /*000c*/ 	.word	0x00000000
        /*0010*/ 	.short	0x0002
        /*0012*/ 	.short	0x0008
        /*0014*/ 	.byte	0x00, 0xf0, 0x21, 0x00


	//----- nvinfo : EIATTR_KPARAM_INFO
	.align		4
.L_1338:
        /*0018*/ 	.byte	0x04, 0x17
        /*001a*/ 	.short	(.L_1340 - .L_1339)
.L_1339:
        /*001c*/ 	.word	0x00000000
        /*0020*/ 	.short	0x0001
        /*0022*/ 	.short	0x0004
        /*0024*/ 	.byte	0x00, 0xf0, 0x09, 0x00


	//----- nvinfo : EIATTR_KPARAM_INFO
	.align		4
.L_1340:
        /*0028*/ 	.byte	0x04, 0x17
        /*002a*/ 	.short	(.L_1342 - .L_1341)
.L_1341:
        /*002c*/ 	.word	0x00000000
        /*0030*/ 	.short	0x0000
        /*0032*/ 	.short	0x0000
        /*0034*/ 	.byte	0x00, 0xf0, 0x11, 0x00


	//----- nvinfo : EIATTR_SPARSE_MMA_MASK
	.align		4
.L_1342:
        /*0038*/ 	.byte	0x03, 0x50
        /*003a*/ 	.short	0x0000


	//----- nvinfo : EIATTR_MAXREG_COUNT
	.align		4
        /*003c*/ 	.byte	0x03, 0x1b
        /*003e*/ 	.short	0x00ff


	//----- nvinfo : EIATTR_MERCURY_ISA_VERSION
	.align		4
        /*0040*/ 	.byte	0x03, 0x5f
        /*0042*/ 	.short	0x0101


	//----- nvinfo : EIATTR_EXIT_INSTR_OFFSETS
	.align		4
        /*0044*/ 	.byte	0x04, 0x1c
        /*0046*/ 	.short	(.L_1344 - .L_1343)


	//   ....[0]....
.L_1343:
        /*0048*/ 	.word	0x00000150


	//   ....[1]....
        /*004c*/ 	.word	0x00000550


	//   ....[2]....
        /*0050*/ 	.word	0x000005b0


	//----- nvinfo : EIATTR_MAX_THREADS
	.align		4
.L_1344:
        /*0054*/ 	.byte	0x04, 0x05
        /*0056*/ 	.short	(.L_1346 - .L_1345)
.L_1345:
        /*0058*/ 	.word	0x00000080
        /*005c*/ 	.word	0x00000001
        /*0060*/ 	.word	0x00000001


	//----- nvinfo : EIATTR_CRS_STACK_SIZE
	.align		4
.L_1346:
        /*0064*/ 	.byte	0x04, 0x1e
        /*0066*/ 	.short	(.L_1348 - .L_1347)
.L_1347:
        /*0068*/ 	.word	0x00000000


	//----- nvinfo : EIATTR_CBANK_PARAM_SIZE
	.align		4
.L_1348:
        /*006c*/ 	.byte	0x03, 0x19
        /*006e*/ 	.short	0x0010


	//----- nvinfo : EIATTR_PARAM_CBANK
	.align		4
        /*0070*/ 	.byte	0x04, 0x0a
        /*0072*/ 	.short	(.L_1350 - .L_1349)
	.align		4
.L_1349:
        /*0074*/ 	.word	index@(.nv.constant0._ZN2at6native29vectorized_elementwise_kernelILi4ENS0_11FillFunctorItEESt5arrayIPcLm1EEEEviT0_T1_)
        /*0078*/ 	.short	0x0210
        /*007a*/ 	.short	0x0010


	//----- nvinfo : EIATTR_SW_WAR
	.align		4
.L_1350:
        /*007c*/ 	.byte	0x04, 0x36
        /*007e*/ 	.short	(.L_1352 - .L_1351)
.L_1351:
        /*0080*/ 	.word	0x00000008
.L_1352:


//--------------------- .nv.info._ZN2at6native29vectorized_elementwise_kernelILi8ENS0_11FillFunctorItEESt5arrayIPcLm1EEEEviT0_T1_ --------------------------
	.section	.nv.info._ZN2at6native29vectorized_elementwise_kernelILi8ENS0_11FillFunctorItEESt5arrayIPcLm1EEEEviT0_T1_,"",@"SHT_CUDA_INFO"
	.sectionflags	@""
	.align	4


	//----- nvinfo : EIATTR_CUDA_API_VERSION
	.align		4
        /*0000*/ 	.byte	0x04, 0x37
        /*0002*/ 	.short	(.L_1354 - .L_1353)
.L_1353:
        /*0004*/ 	.word	0x00000082


	//----- nvinfo : EIATTR_KPARAM_INFO
	.align		4
.L_1354:
        /*0008*/ 	.byte	0x04, 0x17
        /*000a*/ 	.short	(.L_1356 - .L_1355)
.L_1355:
        /*000c*/ 	.word	0x00000000
        /*0010*/ 	.short	0x0002
        /*0012*/ 	.short	0x0008
        /*0014*/ 	.byte	0x00, 0xf0, 0x21, 0x00


	//----- nvinfo : EIATTR_KPARAM_INFO
	.align		4
.L_1356:
        /*0018*/ 	.byte	0x04, 0x17
        /*001a*/ 	.short	(.L_1358 - .L_1357)
.L_1357:
        /*001c*/ 	.word	0x00000000
        /*0020*/ 	.short	0x0001
        /*0022*/ 	.short	0x0004
        /*0024*/ 	.byte	0x00, 0xf0, 0x09, 0x00


	//----- nvinfo : EIATTR_KPARAM_INFO
	.align		4
.L_1358:
        /*0028*/ 	.byte	0x04, 0x17
        /*002a*/ 	.short	(.L_1360 - .L_1359)
.L_1359:
        /*002c*/ 	.word	0x00000000
        /*0030*/ 	.short	0x0000
        /*0032*/ 	.short	0x0000
        /*0034*/ 	.byte	0x00, 0xf0, 0x11, 0x00


	//----- nvinfo : EIATTR_SPARSE_MMA_MASK
	.align		4
.L_1360:
        /*0038*/ 	.byte	0x03, 0x50
        /*003a*/ 	.short	0x0000


	//----- nvinfo : EIATTR_MAXREG_COUNT
	.align		4
        /*003c*/ 	.byte	0x03, 0x1b
        /*003e*/ 	.short	0x00ff


	//----- nvinfo : EIATTR_MERCURY_ISA_VERSION
	.align		4
        /*0040*/ 	.byte	0x03, 0x5f
        /*0042*/ 	.short	0x0101


	//----- nvinfo : EIATTR_EXIT_INSTR_OFFSETS
	.align		4
        /*0044*/ 	.byte	0x04, 0x1c
        /*0046*/ 	.short	(.L_1362 - .L_1361)


	//   ....[0]....
.L_1361:
        /*0048*/ 	.word	0x00000140


	//   ....[1]....
        /*004c*/ 	.word	0x00000540


	//   ....[2]....
        /*0050*/ 	.word	0x000005a0


	//----- nvinfo : EIATTR_MAX_THREADS
	.align		4
.L_1362:
        /*0054*/ 	.byte	0x04, 0x05
        /*0056*/ 	.short	(.L_1364 - .L_1363)
.L_1363:
        /*0058*/ 	.word	0x00000080
        /*005c*/ 	.word	0x00000001
        /*0060*/ 	.word	0x00000001


	//----- nvinfo : EIATTR_CRS_STACK_SIZE
	.align		4
.L_1364:
        /*0064*/ 	.byte	0x04, 0x1e
        /*0066*/ 	.short	(.L_1366 - .L_1365)
.L_1365:
        /*0068*/ 	.word	0x00000000


	//----- nvinfo : EIATTR_CBANK_PARAM_SIZE
	.align		4
.L_1366:
        /*006c*/ 	.byte	0x03, 0x19
        /*006e*/ 	.short	0x0010


	//----- nvinfo : EIATTR_PARAM_CBANK
	.align		4
        /*0070*/ 	.byte	0x04, 0x0a
        /*0072*/ 	.short	(.L_1368 - .L_1367)
	.align		4
.L_1367:
        /*0074*/ 	.word	index@(.nv.constant0._ZN2at6native29vectorized_elementwise_kernelILi8ENS0_11FillFunctorItEESt5arrayIPcLm1EEEEviT0_T1_)
        /*0078*/ 	.short	0x0210
        /*007a*/ 	.short	0x0010


	//----- nvinfo : EIATTR_SW_WAR
	.align		4
.L_1368:
        /*007c*/ 	.byte	0x04, 0x36
        /*007e*/ 	.short	(.L_1370 - .L_1369)
.L_1369:
        /*0080*/ 	.word	0x00000008
.L_1370:


//--------------------- .nv.info._ZN2at6native18elementwise_kernelILi128ELi4EZNS0_15gpu_kernel_implINS0_11FillFunctorIN3c1014Float8_e8m0fnuEEEEEvRNS_18TensorIteratorBaseERKT_EUliE_EEviT1_ --------------------------
	.section	.nv.info._ZN2at6native18elementwise_kernelILi128ELi4EZNS0_15gpu_kernel_implINS0_11FillFunctorIN3c1014Float8_e8m0fnuEEEEEvRNS_18TensorIteratorBaseERKT_EUliE_EEviT1_,"",@"SHT_CUDA_INFO"
	.sectionflags	@""
	.align	4


	//----- nvinfo : EIATTR_CUDA_API_VERSION
	.align		4
        /*0000*/ 	.byte	0x04, 0x37
        /*0002*/ 	.short	(.L_1372 - .L_1371)
.L_1371:
        /*0004*/ 	.word	0x00000082


	//----- nvinfo : EIATTR_KPARAM_INFO
	.align		4
.L_1372:
        /*0008*/ 	.byte	0x04, 0x17
        /*000a*/ 	.short	(.L_1374 - .L_1373)
.L_1373:
        /*000c*/ 	.word	0x00000000
        /*0010*/ 	.short	0x0001
        /*0012*/ 	.short	0x0008
        /*0014*/ 	.byte	0x00, 0xf0, 0xc1, 0x06


	//----- nvinfo : EIATTR_KPARAM_INFO
	.align		4
.L_1374:
        /*0018*/ 	.byte	0x04, 0x17
        /*001a*/ 	.short	(.L_1376 - .L_1375)
.L_1375:
        /*001c*/ 	.word	0x00000000
        /*0020*/ 	.short	0x0000
        /*0022*/ 	.short	0x0000
        /*0024*/ 	.byte	0x00, 0xf0, 0x11, 0x00


	//----- nvinfo : EIATTR_SPARSE_MMA_MASK
	.align		4
.L_1376:
        /*0028*/ 	.byte	0x03, 0x50
        /*002a*/ 	.short	0x0000


	//----- nvinfo : EIATTR_MAXREG_COUNT
	.align		4
        /*002c*/ 	.byte	0x03, 0x1b
        /*002e*/ 	.short	0x0080


	//----- nvinfo : EIATTR_EXTERNS
	.align		4
        /*0030*/ 	.byte	0x04, 0x0f
        /*0032*/ 	.short	(.L_1378 - .L_1377)


	//   ....[0]....
	.align		4
.L_1377:
        /*0034*/ 	.word	index@(__assertfail)


	//----- nvinfo : EIATTR_MERCURY_ISA_VERSION
	.align		4
.L_1378:
        /*0038*/ 	.byte	0x03, 0x5f
        /*003a*/ 	.short	0x0101


	//----- nvinfo : EIATTR_SYSCALL_OFFSETS
	.align		4
        /*003c*/ 	.byte	0x04, 0x46
        /*003e*/ 	.short	(.L_1380 - .L_1379)


	//   ....[0]....
.L_1379:
        /*0040*/ 	.word	0x00002670


	//   ....[1]....
        /*0044*/ 	.word	0x00004e20


	//   ....[2]....
        /*0048*/ 	.word	0x000075c0


	//   ....[3]....
        /*004c*/ 	.word	0x00009db0


	//----- nvinfo : EIATTR_EXIT_INSTR_OFFSETS
	.align		4
.L_1380:
        /*0050*/ 	.byte	0x04, 0x1c
        /*0052*/ 	.short	(.L_1382 - .L_1381)


	//   ....[0]....
.L_1381:
        /*0054*/ 	.word	0x00007770


	//   ....[1]....
        /*0058*/ 	.word	0x00008a70


	//   ....[2]....
        /*005c*/ 	.word	0x00008b30


	//   ....[3]....
        /*0060*/ 	.word	0x00008c40


	//   ....[4]....
        /*0064*/ 	.word	0x00008cf0


	//   ....[5]....
        /*0068*/ 	.word	0x00008da0


	//   ....[6]....
        /*006c*/ 	.word	0x00008ea0


	//   ....[7]....
        /*0070*/ 	.word	0x00008f50


	//   ....[8]....
        /*0074*/ 	.word	0x00009060


	//   ....[9]....
        /*0078*/ 	.word	0x00009120


	//   ....[10]....
        /*007c*/ 	.word	0x00009200


	//   ....[11]....
        /*0080*/ 	.word	0x00009350


	//   ....[12]....
        /*0084*/ 	.word	0x00009440


	//   ....[13]....
        /*0088*/ 	.word	0x000095d0


	//   ....[14]....
        /*008c*/ 	.word	0x000096d0


	//   ....[15]....
        /*0090*/ 	.word	0x00009710


	//   ....[16]....
        /*0094*/ 	.word	0x00009760


	//   ....[17]....
        /*0098*/ 	.word	0x00009810


	//   ....[18]....
        /*009c*/ 	.word	0x00009940


	//   ....[19]....
        /*00a0*/ 	.word	0x00009ac0


	//   ....[20]....
        /*00a4*/ 	.word	0x00009c40


	//   ....[21]....
        /*00a8*/ 	.word	0x00009cb0


	//   ....[22]....
        /*00ac*/ 	.word	0x00009dc0


	//   ....[23]....
        /*00b0*/ 	.word	0x00009e70


	//   ....[24]....
        /*00b4*/ 	.word	0x00009f20


	//----- nvinfo : EIATTR_MAX_THREADS
	.align		4
.L_1382:
        /*00b8*/ 	.byte	0x04, 0x05
        /*00ba*/ 	.short	(.L_1384 - .L_1383)
.L_1383:
        /*00bc*/ 	.word	0x00000080
        /*00c0*/ 	.word	0x00000001
        /*00c4*/ 	.word	0x00000001


	//----- nvinfo : EIATTR_CRS_STACK_SIZE
	.align		4
.L_1384:
        /*00c8*/ 	.byte	0x04, 0x1e
        /*00ca*/ 	.short	(.L_1386 - .L_1385)
.L_1385:
        /*00cc*/ 	.word	0x00000000


	//----- nvinfo : EIATTR_CBANK_PARAM_SIZE
	.align		4
.L_1386:
        /*00d0*/ 	.byte	0x03, 0x19
        /*00d2*/ 	.short	0x01b8


	//----- nvinfo : EIATTR_PARAM_CBANK
	.align		4
        /*00d4*/ 	.byte	0x04, 0x0a
        /*00d6*/ 	.short	(.L_1388 - .L_1387)
	.align		4
.L_1387:
        /*00d8*/ 	.word	index@(.nv.constant0._ZN2at6native18elementwise_kernelILi128ELi4EZNS0_15gpu_kernel_implINS0_11FillFunctorIN3c1014Float8_e8m0fnuEEEEEvRNS_18TensorIteratorBaseERKT_EUliE_EEviT1_)
        /*00dc*/ 	.short	0x0210
        /*00de*/ 	.short	0x01b8


	//----- nvinfo : EIATTR_SW_WAR
	.align		4
.L_1388:
        /*00e0*/ 	.byte	0x04, 0x36
        /*00e2*/ 	.short	(.L_1390 - .L_1389)
.L_1389:
        /*00e4*/ 	.word	0x00000008
.L_1390:


//--------------------- .nv.info._ZN2at6native27unrolled_elementwise_kernelINS0_11FillFunctorIN3c1014Float8_e8m0fnuEEESt5arrayIPcLm1EELi4E23TrivialOffsetCalculatorILi0EjES9_ILi1EjENS0_6memory12LoadWithCastILi0EEENSC_13StoreWithCastILi1EEEEEviT_T0_T2_T3_T4_T5_ --------------------------
	.section	.nv.info._ZN2at6native27unrolled_elementwise_kernelINS0_11FillFunctorIN3c1014Float8_e8m0fnuEEESt5arrayIPcLm1EELi4E23TrivialOffsetCalculatorILi0EjES9_ILi1EjENS0_6memory12LoadWithCastILi0EEENSC_13StoreWithCastILi1EEEEEviT_T0_T2_T3_T4_T5_,"",@"SHT_CUDA_INFO"
	.sectionflags	@""
	.align	4


	//----- nvinfo : EIATTR_CUDA_API_VERSION
	.align		4
        /*0000*/ 	.byte	0x04, 0x37
        /*0002*/ 	.short	(.L_1392 - .L_1391)
.L_1391:
        /*0004*/ 	.word	0x00000082


	//----- nvinfo : EIATTR_KPARAM_INFO
	.align		4
.L_1392:
        /*0008*/ 	.byte	0x04, 0x17
        /*000a*/ 	.short	(.L_1394 - .L_1393)
.L_1393:
        /*000c*/ 	.word	0x00000000
        /*0010*/ 	.short	0x0006
        /*0012*/ 	.short	0x001c
        /*0014*/ 	.byte	0x00, 0xf0, 0x21, 0x00


	//----- nvinfo : EIATTR_KPARAM_INFO
	.align		4
.L_1394:
        /*0018*/ 	.byte	0x04, 0x17
        /*001a*/ 	.short	(.L_1396 - .L_1395)
.L_1395:
        /*001c*/ 	.word	0x00000000
        /*0020*/ 	.short	0x0005
        /*0022*/ 	.short	0x0014
        /*0024*/ 	.byte	0x00, 0xf0, 0x21, 0x00


	//----- nvinfo : EIATTR_KPARAM_INFO
	.align		4
.L_1396:
        /*0028*/ 	.byte	0x04, 0x17
        /*002a*/ 	.short	(.L_1398 - .L_1397)
.L_1397:
        /*002c*/ 	.word	0x00000000
        /*0030*/ 	.short	0x0004
        /*0032*/ 	.short	0x0011
        /*0034*/ 	.byte	0x00, 0xf0, 0x05, 0x00


	//----- nvinfo : EIATTR_KPARAM_INFO
	.align		4
.L_1398:
        /*0038*/ 	.byte	0x04, 0x17
        /*003a*/ 	.short	(.L_1400 - .L_1399)
.L_1399:
        /*003c*/ 	.word	0x00000000
        /*0040*/ 	.short	0x0003
        /*0042*/ 	.short	0x0010
        /*0044*/ 	.byte	0x00, 0xf0, 0x05, 0x00


	//----- nvinfo : EIATTR_KPARAM_INFO
	.align		4
.L_1400:
        /*0048*/ 	.byte	0x04, 0x17
        /*004a*/ 	.short	(.L_1402 - .L_1401)
.L_1401:
        /*004c*/ 	.word	0x00000000
        /*0050*/ 	.short	0x0002
        /*0052*/ 	.short	0x0008
        /*0054*/ 	.byte	0x00, 0xf0, 0x21, 0x00


	//----- nvinfo : EIATTR_KPARAM_INFO
	.align		4
.L_1402:
        /*0058*/ 	.byte	0x04, 0x17
        /*005a*/ 	.short	(.L_1404 - .L_1403)
.L_1403:
        /*005c*/ 	.word	0x00000000
        /*0060*/ 	.short	0x0001
        /*0062*/ 	.short	0x0004
        /*0064*/ 	.byte	0x00, 0xf0, 0x05, 0x00


	//----- nvinfo : EIATTR_KPARAM_INFO
	.align		4
.L_1404:
        /*0068*/ 	.byte	0x04, 0x17
        /*006a*/ 	.short	(.L_1406 - .L_1405)
.L_1405:
        /*006c*/ 	.word	0x00000000
        /*0070*/ 	.short	0x0000
        /*0072*/ 	.short	0x0000
        /*0074*/ 	.byte	0x00, 0xf0, 0x11, 0x00


	//----- nvinfo : EIATTR_SPARSE_MMA_MASK
	.align		4
.L_1406:
        /*0078*/ 	.byte	0x03, 0x50
        /*007a*/ 	.short	0x0000


	//----- nvinfo : EIATTR_MAXREG_COUNT
	.align		4
        /*007c*/ 	.byte	0x03, 0x1b
        /*007e*/ 	.short	0x00ff


	//----- nvinfo : EIATTR_EXTERNS
	.align		4
        /*0080*/ 	.byte	0x04, 0x0f
        /*0082*/ 	.short	(.L_1408 - .L_1407)


	//   ....[0]....
	.align		4
.L_1407:
        /*0084*/ 	.word	index@(__assertfail)


	//----- nvinfo : EIATTR_MERCURY_ISA_VERSION
	.align		4
.L_1408:
        /*0088*/ 	.byte	0x03, 0x5f
        /*008a*/ 	.short	0x0101


	//----- nvinfo : EIATTR_SYSCALL_OFFSETS
	.align		4
        /*008c*/ 	.byte	0x04, 0x46
        /*008e*/ 	.short	(.L_1410 - .L_1409)


	//   ....[0]....
.L_1409:
        /*0090*/ 	.word	0x00001540


	//   ....[1]....
        /*0094*/ 	.word	0x00002b90


	//   ....[2]....
        /*0098*/ 	.word	0x000041d0


	//   ....[3]....
        /*009c*/ 	.word	0x00005870


	//----- nvinfo : EIATTR_EXIT_INSTR_OFFSETS
	.align		4
.L_1410:
        /*00a0*/ 	.byte	0x04, 0x1c
        /*00a2*/ 	.short	(.L_1412 - .L_1411)


	//   ....[0]....
.L_1411:
        /*00a4*/ 	.word	0x00004370


	//   ....[1]....
        /*00a8*/ 	.word	0x00004530


	//   ....[2]....
        /*00ac*/ 	.word	0x000045f0


	//   ....[3]....
        /*00b0*/ 	.word	0x00004700


	//   ....[4]....
        /*00b4*/ 	.word	0x000047b0


	//   ....[5]....
        /*00b8*/ 	.word	0x00004860


	//   ....[6]....
        /*00bc*/ 	.word	0x00004960


	//   ....[7]....
        /*00c0*/ 	.word	0x00004a10


	//   ....[8]....
        /*00c4*/ 	.word	0x00004b20


	//   ....[9]....
        /*00c8*/ 	.word	0x00004be0


	//   ....[10]....
        /*00cc*/ 	.word	0x00004cc0


	//   ....[11]....
        /*00d0*/ 	.word	0x00004e10


	//   ....[12]....
        /*00d4*/ 	.word	0x00004f00


	//   ....[13]....
        /*00d8*/ 	.word	0x00005090


	//   ....[14]....
        /*00dc*/ 	.word	0x00005190


	//   ....[15]....
        /*00e0*/ 	.word	0x000051d0


	//   ....[16]....
        /*00e4*/ 	.word	0x00005220


	//   ....[17]....
        /*00e8*/ 	.word	0x000052d0


	//   ....[18]....
        /*00ec*/ 	.word	0x00005400


	//   ....[19]....
        /*00f0*/ 	.word	0x00005580


	//   ....[20]....
        /*00f4*/ 	.word	0x00005700


	//   ....[21]....
        /*00f8*/ 	.word	0x00005770


	//   ....[22]....
        /*00fc*/ 	.word	0x00005880


	//   ....[23]....
        /*0100*/ 	.word	0x00005930


	//   ....[24]....
        /*0104*/ 	.word	0x000059e0


	//----- nvinfo : EIATTR_MAX_THREADS
	.align		4
.L_1412:
        /*0108*/ 	.byte	0x04, 0x05
        /*010a*/ 	.short	(.L_1414 - .L_1413)
.L_1413:
        /*010c*/ 	.word	0x00000080
        /*0110*/ 	.word	0x00000001
        /*0114*/ 	.word	0x00000001


	//----- nvinfo : EIATTR_CRS_STACK_SIZE
	.align		4
.L_1414:
        /*0118*/ 	.byte	0x04, 0x1e
        /*011a*/ 	.short	(.L_1416 - .L_1415)
.L_1415:
        /*011c*/ 	.word	0x00000000


	//----- nvinfo : EIATTR_CBANK_PARAM_SIZE
	.align		4
.L_1416:
        /*0120*/ 	.byte	0x03, 0x19
        /*0122*/ 	.short	0x0024


	//----- nvinfo : EIATTR_PARAM_CBANK
	.align		4
        /*0124*/ 	.byte	0x04, 0x0a
        /*0126*/ 	.short	(.L_1418 - .L_1417)
	.align		4
.L_1417:
        /*0128*/ 	.word	index@(.nv.constant0._ZN2at6native27unrolled_elementwise_kernelINS0_11FillFunctorIN3c1014Float8_e8m0fnuEEESt5arrayIPcLm1EELi4E23TrivialOffsetCalculatorILi0EjES9_ILi1EjENS0_6memory12LoadWithCastILi0EEENSC_13StoreWithCastILi1EEEEEviT_T0_T2_T3_T4_T5_)
        /*012c*/ 	.short	0x0210
        /*012e*/ 	.short	0x0024


	//----- nvinfo : EIATTR_SW_WAR
	.align		4
.L_1418:
        /*0130*/ 	.byte	0x04, 0x36
        /*0132*/ 	.short	(.L_1420 - .L_1419)
.L_1419:
        /*0134*/ 	.word	0x00000008
.L_1420:


//--------------------- .nv.info._ZN2at6native18elementwise_kernelILi128ELi4EZNS0_22gpu_kernel_impl_nocastINS0_11FillFunctorIN3c1014Float8_e8m0fnuEEEEEvRNS_18TensorIteratorBaseERKT_EUliE_EEviT1_ --------------------------
	.section	.nv.info._ZN2at6native18elementwise_kernelILi128ELi4EZNS0_22gpu_kernel_impl_nocastINS0_11FillFunctorIN3c1014Float8_e8m0fnuEEEEEvRNS_18TensorIteratorBaseERKT_EUliE_EEviT1_,"",@"SHT_CUDA_INFO"
	.sectionflags	@""
	.align	4


	//----- nvinfo : EIATTR_CUDA_API_VERSION
	.align		4
        /*0000*/ 	.byte	0x04, 0x37
        /*0002*/ 	.short	(.L_1422 - .L_1421)
.L_1421:
        /*0004*/ 	.word	0x00000082


	//----- nvinfo : EIATTR_KPARAM_INFO
	.align		4
.L_1422:
        /*0008*/ 	.byte	0x04, 0x17
        /*000a*/ 	.short	(.L_1424 - .L_1423)
.L_1423:
        /*000c*/ 	.word	0x00000000
        /*0010*/ 	.short	0x0001
        /*0012*/ 	.short	0x0008
        /*0014*/ 	.byte	0x00, 0xf0, 0xc1, 0x06


	//----- nvinfo : EIATTR_KPARAM_INFO
	.align		4
.L_1424:
        /*0018*/ 	.byte	0x04, 0x17
        /*001a*/ 	.short	(.L_1426 - .L_1425)
.L_1425:
        /*001c*/ 	.word	0x00000000
        /*0020*/ 	.short	0x0000
        /*0022*/ 	.short	0x0000
        /*0024*/ 	.byte	0x00, 0xf0, 0x11, 0x00


	//----- nvinfo : EIATTR_SPARSE_MMA_MASK
	.align		4
.L_1426:
        /*0028*/ 	.byte	0x03, 0x50
        /*002a*/ 	.short	0x0000


	//----- nvinfo : EIATTR_MAXREG_COUNT
	.align		4
        /*002c*/ 	.byte	0x03, 0x1b
        /*002e*/ 	.short	0x0080


	//----- nvinfo : EIATTR_MERCURY_ISA_VERSION
	.align		4
        /*0030*/ 	.byte	0x03, 0x5f
        /*0032*/ 	.short	0x0101


	//----- nvinfo : EIATTR_EXIT_INSTR_OFFSETS
	.align		4
        /*0034*/ 	.byte	0x04, 0x1c
        /*0036*/ 	.short	(.L_1428 - .L_1427)


	//   ....[0]....
.L_1427:
        /*0038*/ 	.word	0x000035d0


	//   ....[1]....
        /*003c*/ 	.word	0x00004740


	//   ....[2]....
        /*0040*/ 	.word	0x00004810


	//   ....[3]....
        /*0044*/ 	.word	0x00004840


	//----- nvinfo : EIATTR_MAX_THREADS
	.align		4
.L_1428:
        /*0048*/ 	.byte	0x04, 0x05
        /*004a*/ 	.short	(.L_1430 - .L_1429)
.L_1429:
        /*004c*/ 	.word	0x00000080
        /*0050*/ 	.word	0x00000001
        /*0054*/ 	.word	0x00000001


	//----- nvinfo : EIATTR_CRS_STACK_SIZE
	.align		4
.L_1430:
        /*0058*/ 	.byte	0x04, 0x1e
        /*005a*/ 	.short	(.L_1432 - .L_1431)
.L_1431:
        /*005c*/ 	.word	0x00000000


	//----- nvinfo : EIATTR_CBANK_PARAM_SIZE
	.align		4
.L_1432:
        /*0060*/ 	.byte	0x03, 0x19
        /*0062*/ 	.short	0x01b8


	//----- nvinfo : EIATTR_PARAM_CBANK
	.align		4
        /*0064*/ 	.byte	0x04, 0x0a
        /*0066*/ 	.short	(.L_1434 - .L_1433)
	.align		4
.L_1433:
        /*0068*/ 	.word	index@(.nv.constant0._ZN2at6native18elementwise_kernelILi128ELi4EZNS0_22gpu_kernel_impl_nocastINS0_11FillFunctorIN3c1014Float8_e8m0fnuEEEEEvRNS_18TensorIteratorBaseERKT_EUliE_EEviT1_)
        /*006c*/ 	.short	0x0210
        /*006e*/ 	.short	0x01b8


	//----- nvinfo : EIATTR_SW_WAR
	.align		4
.L_1434:
        /*0070*/ 	.byte	0x04, 0x36
        /*0072*/ 	.short	(.L_1436 - .L_1435)
.L_1435:
        /*0074*/ 	.word	0x00000008
.L_1436:


//--------------------- .nv.info._ZN2at6native27unrolled_elementwise_kernelINS0_11FillFunctorIN3c1014Float8_e8m0fnuEEESt5arrayIPcLm1EELi4E23TrivialOffsetCalculatorILi0EjES9_ILi1EjENS0_6memory15LoadWithoutCastENSC_16StoreWithoutCastEEEviT_T0_T2_T3_T4_T5_ --------------------------
	.section	.nv.info._ZN2at6native27unrolled_elementwise_kernelINS0_11FillFunctorIN3c1014Float8_e8m0fnuEEESt5arrayIPcLm1EELi4E23TrivialOffsetCalculatorILi0EjES9_ILi1EjENS0_6memory15LoadWithoutCastENSC_16StoreWithoutCastEEEviT_T0_T2_T3_T4_T5_,"",@"SHT_CUDA_INFO"
	.sectionflags	@""
	.align	4


	//----- nvinfo : EIATTR_CUDA_API_VERSION
	.align		4
        /*0000*/ 	.byte	0x04, 0x37
        /*0002*/ 	.short	(.L_1438 - .L_1437)
.L_1437:
        /*0004*/ 	.word	0x00000082


	//----- nvinfo : EIATTR_KPARAM_INFO
	.align		4
.L_1438:
        /*0008*/ 	.byte	0x04, 0x17
        /*000a*/ 	.short	(.L_1440 - .L_1439)
.L_1439:
        /*000c*/ 	.word	0x00000000
        /*0010*/ 	.short	0x0006
        /*0012*/ 	.short	0x0013
        /*0014*/ 	.byte	0x00, 0xf0, 0x05, 0x00


	//----- nvinfo : EIATTR_KPARAM_INFO
	.align		4
.L_1440:
        /*0018*/ 	.byte	0x04, 0x17
        /*001a*/ 	.short	(.L_1442 - .L_1441)
.L_1441:
        /*001c*/ 	.word	0x00000000
        /*0020*/ 	.short	0x0005
        /*0022*/ 	.short	0x0012
        /*0024*/ 	.byte	0x00, 0xf0, 0x05, 0x00


	//----- nvinfo : EIATTR_KPARAM_INFO
	.align		4
.L_1442:
        /*0028*/ 	.byte	0x04, 0x17
        /*002a*/ 	.short	(.L_1444 - .L_1443)
.L_1443:
        /*002c*/ 	.word	0x00000000
        /*0030*/ 	.short	0x0004
        /*0032*/ 	.short	0x0011
        /*0034*/ 	.byte	0x00, 0xf0, 0x05, 0x00


	//----- nvinfo : EIATTR_KPARAM_INFO
	.align		4
.L_1444:
        /*0038*/ 	.byte	0x04, 0x17
        /*003a*/ 	.short	(.L_1446 - .L_1445)
.L_1445:
        /*003c*/ 	.word	0x00000000
        /*0040*/ 	.short	0x0003
        /*0042*/ 	.short	0x0010
        /*0044*/ 	.byte	0x00, 0xf0, 0x05, 0x00


	//----- nvinfo : EIATTR_KPARAM_INFO
	.align		4
.L_1446:
        /*0048*/ 	.byte	0x04, 0x17
        /*004a*/ 	.short	(.L_1448 - .L_1447)
.L_1447:
        /*004c*/ 	.word	0x00000000
        /*0050*/ 	.short	0x0002
        /*0052*/ 	.short	0x0008
        /*0054*/ 	.byte	0x00, 0xf0, 0x21, 0x00


	//----- nvinfo : EIATTR_KPARAM_INFO
	.align		4
.L_1448:
        /*0058*/ 	.byte	0x04, 0x17
        /*005a*/ 	.short	(.L_1450 - .L_1449)
.L_1449:
        /*005c*/ 	.word	0x00000000
        /*0060*/ 	.short	0x0001
        /*0062*/ 	.short	0x0004
        /*0064*/ 	.byte	0x00, 0xf0, 0x05, 0x00


	//----- nvinfo : EIATTR_KPARAM_INFO
	.align		4
.L_1450:
        /*0068*/ 	.byte	0x04, 0x17
        /*006a*/ 	.short	(.L_1452 - .L_1451)
.L_1451:
        /*006c*/ 	.word	0x00000000
        /*0070*/ 	.short	0x0000
        /*0072*/ 	.short	0x0000
        /*0074*/ 	.byte	0x00, 0xf0, 0x11, 0x00


	//----- nvinfo : EIATTR_SPARSE_MMA_MASK
	.align		4
.L_1452:
        /*0078*/ 	.byte	0x03, 0x50
        /*007a*/ 	.short	0x0000


	//----- nvinfo : EIATTR_MAXREG_COUNT
	.align		4
        /*007c*/ 	.byte	0x03, 0x1b
        /*007e*/ 	.short	0x00ff


	//----- nvinfo : EIATTR_MERCURY_ISA_VERSION
	.align		4
        /*0080*/ 	.byte	0x03, 0x5f
        /*0082*/ 	.short	0x0101


	//----- nvinfo : EIATTR_EXIT_INSTR_OFFSETS
	.align		4
        /*0084*/ 	.byte	0x04, 0x1c
        /*0086*/ 	.short	(.L_1454 - .L_1453)


	//   ....[0]....
.L_1453:
        /*0088*/ 	.word	0x000001f0


	//   ....[1]....
        /*008c*/ 	.word	0x00000250


	//----- nvinfo : EIATTR_MAX_THREADS
	.align		4
.L_1454:
        /*0090*/ 	.byte	0x04, 0x05
        /*0092*/ 	.short	(.L_1456 - .L_1455)
.L_1455:
        /*0094*/ 	.word	0x00000080
        /*0098*/ 	.word	0x00000001
        /*009c*/ 	.word	0x00000001


	//----- nvinfo : EIATTR_CRS_STACK_SIZE
	.align		4
.L_1456:
        /*00a0*/ 	.byte	0x04, 0x1e
        /*00a2*/ 	.short	(.L_1458 - .L_1457)
.L_1457:
        /*00a4*/ 	.word	0x00000000


	//----- nvinfo : EIATTR_CBANK_PARAM_SIZE
	.align		4
.L_1458:
        /*00a8*/ 	.byte	0x03, 0x19
        /*00aa*/ 	.short	0x0014


	//----- nvinfo : EIATTR_PARAM_CBANK
	.align		4
        /*00ac*/ 	.byte	0x04, 0x0a
        /*00ae*/ 	.short	(.L_1460 - .L_1459)
	.align		4
.L_1459:
        /*00b0*/ 	.word	index@(.nv.constant0._ZN2at6native27unrolled_elementwise_kernelINS0_11FillFunctorIN3c1014Float8_e8m0fnuEEESt5arrayIPcLm1EELi4E23TrivialOffsetCalculatorILi0EjES9_ILi1EjENS0_6memory15LoadWithoutCastENSC_16StoreWithoutCastEEEviT_T0_T2_T3_T4_T5_)
        /*00b4*/ 	.short	0x0210
        /*00b6*/ 	.short	0x0014


	//----- nvinfo : EIATTR_SW_WAR
	.align		4
.L_1460:
        /*00b8*/ 	.byte	0x04, 0x36
        /*00ba*/ 	.short	(.L_1462 - .L_1461)
.L_1461:
        /*00bc*/ 	.word	0x00000008
.L_1462:


//--------------------- .nv.info._ZN2at6native29vectorized_elementwise_kernelILi2ENS0_11FillFunctorIN3c1014Float8_e8m0fnuEEESt5arrayIPcLm1EEEEviT0_T1_ --------------------------
	.section	.nv.info._ZN2at6native29vectorized_elementwise_kernelILi2ENS0_11FillFunctorIN3c1014Float8_e8m0fnuEEESt5arrayIPcLm1EEEEviT0_T1_,"",@"SHT_CUDA_INFO"
	.sectionflags	@""
	.align	4


	//----- nvinfo : EIATTR_CUDA_API_VERSION
	.align		4
        /*0000*/ 	.byte	0x04, 0x37
        /*0002*/ 	.short	(.L_1464 - .L_1463)
.L_1463:
        /*0004*/ 	.word	0x00000082


	//----- nvinfo : EIATTR_KPARAM_INFO
	.align		4
.L_1464:
        /*0008*/ 	.byte	0x04, 0x17
        /*000a*/ 	.short	(.L_1466 - .L_1465)
.L_1465:
        /*000c*/ 	.word	0x00000000
        /*0010*/ 	.short	0x0002
        /*0012*/ 	.short	0x0008
        /*0014*/ 	.byte	0x00, 0xf0, 0x21, 0x00


	//----- nvinfo : EIATTR_KPARAM_INFO
	.align		4
.L_1466:
        /*0018*/ 	.byte	0x04, 0x17
        /*001a*/ 	.short	(.L_1468 - .L_1467)
.L_1467:
        /*001c*/ 	.word	0x00000000
        /*0020*/ 	.short	0x0001
        /*0022*/ 	.short	0x0004
        /*0024*/ 	.byte	0x00, 0xf0, 0x05, 0x00


	//----- nvinfo : EIATTR_KPARAM_INFO
	.align		4
.L_1468:
        /*0028*/ 	.byte	0x04, 0x17
        /*002a*/ 	.short	(.L_1470 - .L_1469)
.L_1469:
        /*002c*/ 	.word	0x00000000
        /*0030*/ 	.short	0x0000
        /*0032*/ 	.short	0x0000
        /*0034*/ 	.byte	0x00, 0xf0, 0x11, 0x00


	//----- nvinfo : EIATTR_SPARSE_MMA_MASK
	.align		4
.L_1470:
        /*0038*/ 	.byte	0x03, 0x50
        /*003a*/ 	.short	0x0000


	//----- nvinfo : EIATTR_MAXREG_COUNT
	.align		4
        /*003c*/ 	.byte	0x03, 0x1b
        /*003e*/ 	.short	0x00ff


	//----- nvinfo : EIATTR_MERCURY_ISA_VERSION
	.align		4
        /*0040*/ 	.byte	0x03, 0x5f
        /*0042*/ 	.short	0x0101


	//----- nvinfo : EIATTR_EXIT_INSTR_OFFSETS
	.align		4
        /*0044*/ 	.byte	0x04, 0x1c
        /*0046*/ 	.short	(.L_1472 - .L_1471)


	//   ....[0]....
.L_1471:
        /*0048*/ 	.word	0x00000190


	//   ....[1]....
        /*004c*/ 	.word	0x00000980


	//   ....[2]....
        /*0050*/ 	.word	0x000009e0


	//----- nvinfo : EIATTR_MAX_THREADS
	.align		4
.L_1472:
        /*0054*/ 	.byte	0x04, 0x05
        /*0056*/ 	.short	(.L_1474 - .L_1473)
.L_1473:
        /*0058*/ 	.word	0x00000080
        /*005c*/ 	.word	0x00000001
        /*0060*/ 	.word	0x00000001


	//----- nvinfo : EIATTR_CRS_STACK_SIZE
	.align		4
.L_1474:
        /*0064*/ 	.byte	0x04, 0x1e
        /*0066*/ 	.short	(.L_1476 - .L_1475)
.L_1475:
        /*0068*/ 	.word	0x00000000


	//----- nvinfo : EIATTR_CBANK_PARAM_SIZE
	.align		4
.L_1476:
        /*006c*/ 	.byte	0x03, 0x19
        /*006e*/ 	.short	0x0010


	//----- nvinfo : EIATTR_PARAM_CBANK
	.align		4
        /*0070*/ 	.byte	0x04, 0x0a
        /*0072*/ 	.short	(.L_1478 - .L_1477)
	.align		4
.L_1477:
        /*0074*/ 	.word	index@(.nv.constant0._ZN2at6native29vectorized_elementwise_kernelILi2ENS0_11FillFunctorIN3c1014Float8_e8m0fnuEEESt5arrayIPcLm1EEEEviT0_T1_)
        /*0078*/ 	.short	0x0210
        /*007a*/ 	.short	0x0010


	//----- nvinfo : EIATTR_SW_WAR
	.align		4
.L_1478:
        /*007c*/ 	.byte	0x04, 0x36
        /*007e*/ 	.short	(.L_1480 - .L_1479)
.L_1479:
        /*0080*/ 	.word	0x00000008
.L_1480:


//--------------------- .nv.info._ZN2at6native29vectorized_elementwise_kernelILi4ENS0_11FillFunctorIN3c1014Float8_e8m0fnuEEESt5arrayIPcLm1EEEEviT0_T1_ --------------------------
	.section	.nv.info._ZN2at6native29vectorized_elementwise_kernelILi4ENS0_11FillFunctorIN3c1014Float8_e8m0fnuEEESt5arrayIPcLm1EEEEviT0_T1_,"",@"SHT_CUDA_INFO"
	.sectionflags	@""
	.align	4


	//----- nvinfo : EIATTR_CUDA_API_VERSION
	.align		4
        /*0000*/ 	.byte	0x04, 0x37
        /*0002*/ 	.short	(.L_1482 - .L_1481)
.L_1481:
        /*0004*/ 	.word	0x00000082


	//----- nvinfo : EIATTR_KPARAM_INFO
	.align		4
.L_1482:
        /*0008*/ 	.byte	0x04, 0x17
        /*000a*/ 	.short	(.L_1484 - .L_1483)
.L_1483:
        /*000c*/ 	.word	0x00000000
        /*0010*/ 	.short	0x0002
        /*0012*/ 	.short	0x0008
        /*0014*/ 	.byte	0x00, 0xf0, 0x21, 0x00


	//----- nvinfo : EIATTR_KPARAM_INFO
	.align		4
.L_1484:
        /*0018*/ 	.byte	0x04, 0x17
        /*001a*/ 	.short	(.L_1486 - .L_1485)
.L_1485:
        /*001c*/ 	.word	0x00000000
        /*0020*/ 	.short	0x0001
        /*0022*/ 	.short	0x0004
        /*0024*/ 	.byte	0x00, 0xf0, 0x05, 0x00


	//----- nvinfo : EIATTR_KPARAM_INFO
	.align		4
.L_1486:
        /*0028*/ 	.byte	0x04, 0x17
        /*002a*/ 	.short	(.L_1488 - .L_1487)
.L_1487:
        /*002c*/ 	.word	0x00000000
        /*0030*/ 	.short	0x0000
        /*0032*/ 	.short	0x0000
        /*0034*/ 	.byte	0x00, 0xf0, 0x11, 0x00


	//----- nvinfo : EIATTR_SPARSE_MMA_MASK
	.align		4
.L_1488:
        /*0038*/ 	.byte	0x03, 0x50
        /*003a*/ 	.short	0x0000


	//----- nvinfo : EIATTR_MAXREG_COUNT
	.align		4
        /*003c*/ 	.byte	0x03, 0x1b
        /*003e*/ 	.short	0x00ff


	//----- nvinfo : EIATTR_MERCURY_ISA_VERSION
	.align		4
        /*0040*/ 	.byte	0x03, 0x5f
        /*0042*/ 	.short	0x0101


	//----- nvinfo : EIATTR_EXIT_INSTR_OFFSETS
	.align		4
        /*0044*/ 	.byte	0x04, 0x1c
        /*0046*/ 	.short	(.L_1490 - .L_1489)


	//   ....[0]....
.L_1489:
        /*0048*/ 	.word	0x00000170


	//   ....[1]....
        /*004c*/ 	.word	0x00000960


	//   ....[2]....
        /*0050*/ 	.word	0x000009c0


	//----- nvinfo : EIATTR_MAX_THREADS
	.align		4
.L_1490:
        /*0054*/ 	.byte	0x04, 0x05
        /*0056*/ 	.short	(.L_1492 - .L_1491)
.L_1491:
        /*0058*/ 	.word	0x00000080
        /*005c*/ 	.word	0x00000001
        /*0060*/ 	.word	0x00000001


	//----- nvinfo : EIATTR_CRS_STACK_SIZE
	.align		4
.L_1492:
        /*0064*/ 	.byte	0x04, 0x1e
        /*0066*/ 	.short	(.L_1494 - .L_1493)
.L_1493:
        /*0068*/ 	.word	0x00000000


	//----- nvinfo : EIATTR_CBANK_PARAM_SIZE
	.align		4
.L_1494:
        /*006c*/ 	.byte	0x03, 0x19
        /*006e*/ 	.short	0x0010


	//----- nvinfo : EIATTR_PARAM_CBANK
	.align		4
        /*0070*/ 	.byte	0x04, 0x0a
        /*0072*/ 	.short	(.L_1496 - .L_1495)
	.align		4
.L_1495:
        /*0074*/ 	.word	index@(.nv.constant0._ZN2at6native29vectorized_elementwise_kernelILi4ENS0_11FillFunctorIN3c1014Float8_e8m0fnuEEESt5arrayIPcLm1EEEEviT0_T1_)
        /*0078*/ 	.short	0x0210
        /*007a*/ 	.short	0x0010


	//----- nvinfo : EIATTR_SW_WAR
	.align		4
.L_1496:
        /*007c*/ 	.byte	0x04, 0x36
        /*007e*/ 	.short	(.L_1498 - .L_1497)
.L_1497:
        /*0080*/ 	.word	0x00000008
.L_1498:


//--------------------- .nv.info._ZN2at6native29vectorized_elementwise_kernelILi8ENS0_11FillFunctorIN3c1014Float8_e8m0fnuEEESt5arrayIPcLm1EEEEviT0_T1_ --------------------------
	.section	.nv.info._ZN2at6native29vectorized_elementwise_kernelILi8ENS0_11FillFunctorIN3c1014Float8_e8m0fnuEEESt5arrayIPcLm1EEEEviT0_T1_,"",@"SHT_CUDA_INFO"
	.sectionflags	@""
	.align	4


	//----- nvinfo : EIATTR_CUDA_API_VERSION
	.align		4
        /*0000*/ 	.byte	0x04, 0x37
        /*0002*/ 	.short	(.L_1500 - .L_1499)
.L_1499:
        /*0004*/ 	.word	0x00000082


	//----- nvinfo : EIATTR_KPARAM_INFO
	.align		4
.L_1500:
        /*0008*/ 	.byte	0x04, 0x17
        /*000a*/ 	.short	(.L_1502 - .L_1501)
.L_1501:
        /*000c*/ 	.word	0x00000000
        /*0010*/ 	.short	0x0002
        /*0012*/ 	.short	0x0008
        /*0014*/ 	.byte	0x00, 0xf0, 0x21, 0x00


	//----- nvinfo : EIATTR_KPARAM_INFO
	.align		4
.L_1502:
        /*0018*/ 	.byte	0x04, 0x17
        /*001a*/ 	.short	(.L_1504 - .L_1503)
.L_1503:
        /*001c*/ 	.word	0x00000000
        /*0020*/ 	.short	0x0001
        /*0022*/ 	.short	0x0004
        /*0024*/ 	.byte	0x00, 0xf0, 0x05, 0x00


	//----- nvinfo : EIATTR_KPARAM_INFO
	.align		4
.L_1504:
        /*0028*/ 	.byte	0x04, 0x17
        /*002a*/ 	.short	(.L_1506 - .L_1505)
.L_1505:
        /*002c*/ 	.word	0x00000000
        /*0030*/ 	.short	0x0000
        /*0032*/ 	.short	0x0000
        /*0034*/ 	.byte	0x00, 0xf0, 0x11, 0x00


	//----- nvinfo : EIATTR_SPARSE_MMA_MASK
	.align		4
.L_1506:
        /*0038*/ 	.byte	0x03, 0x50
        /*003a*/ 	.short	0x0000


	//----- nvinfo : EIATTR_MAXREG_COUNT
	.align		4
        /*003c*/ 	.byte	0x03, 0x1b
        /*003e*/ 	.short	0x00ff


	//----- nvinfo : EIATTR_MERCURY_ISA_VERSION
	.align		4
        /*0040*/ 	.byte	0x03, 0x5f
        /*0042*/ 	.short	0x0101


	//----- nvinfo : EIATTR_EXIT_INSTR_OFFSETS
	.align		4
        /*0044*/ 	.byte	0x04, 0x1c
        /*0046*/ 	.short	(.L_1508 - .L_1507)


	//   ....[0]....
.L_1507:
        /*0048*/ 	.word	0x00000170


	//   ....[1]....
        /*004c*/ 	.word	0x00000960


	//   ....[2]....
        /*0050*/ 	.word	0x000009c0


	//----- nvinfo : EIATTR_MAX_THREADS
	.align		4
.L_1508:
        /*0054*/ 	.byte	0x04, 0x05
        /*0056*/ 	.short	(.L_1510 - .L_1509)
.L_1509:
        /*0058*/ 	.word	0x00000080
        /*005c*/ 	.word	0x00000001
        /*0060*/ 	.word	0x00000001


	//----- nvinfo : EIATTR_CRS_STACK_SIZE
	.align		4
.L_1510:
        /*0064*/ 	.byte	0x04, 0x1e
        /*0066*/ 	.short	(.L_1512 - .L_1511)
.L_1511:
        /*0068*/ 	.word	0x00000000


	//----- nvinfo : EIATTR_CBANK_PARAM_SIZE
	.align		4
.L_1512:
        /*006c*/ 	.byte	0x03, 0x19
        /*006e*/ 	.short	0x0010


	//----- nvinfo : EIATTR_PARAM_CBANK
	.align		4
        /*0070*/ 	.byte	0x04, 0x0a
        /*0072*/ 	.short	(.L_1514 - .L_1513)
	.align		4
.L_1513:
        /*0074*/ 	.word	index@(.nv.constant0._ZN2at6native29vectorized_elementwise_kernelILi8ENS0_11FillFunctorIN3c1014Float8_e8m0fnuEEESt5arrayIPcLm1EEEEviT0_T1_)
        /*0078*/ 	.short	0x0210
        /*007a*/ 	.short	0x0010


	//----- nvinfo : EIATTR_SW_WAR
	.align		4
.L_1514:
        /*007c*/ 	.byte	0x04, 0x36
        /*007e*/ 	.short	(.L_1516 - .L_1515)
.L_1515:
        /*0080*/ 	.word	0x00000008
.L_1516:


//--------------------- .nv.info._ZN2at6native18elementwise_kernelILi128ELi4EZNS0_15gpu_kernel_implINS0_11FillFunctorIN3c1015Float8_e4m3fnuzEEEEEvRNS_18TensorIteratorBaseERKT_EUliE_EEviT1_ --------------------------
	.section	.nv.info._ZN2at6native18elementwise_kernelILi128ELi4EZNS0_15gpu_kernel_implINS0_11FillFunctorIN3c1015Float8_e4m3fnuzEEEEEvRNS_18TensorIteratorBaseERKT_EUliE_EEviT1_,"",@"SHT_CUDA_INFO"
	.sectionflags	@""
	.align	4


	//----- nvinfo : EIATTR_CUDA_API_VERSION
	.align		4
        /*0000*/ 	.byte	0x04, 0x37
        /*0002*/ 	.short	(.L_1518 - .L_1517)
.L_1517:
        /*0004*/ 	.word	0x00000082


	//----- nvinfo : EIATTR_KPARAM_INFO
	.align		4
.L_1518:
        /*0008*/ 	.byte	0x04, 0x17
        /*000a*/ 	.short	(.L_1520 - .L_1519)
.L_1519:
        /*000c*/ 	.word	0x00000000
        /*0010*/ 	.short	0x0001
        /*0012*/ 	.short	0x0008
        /*0014*/ 	.byte	0x00, 0xf0, 0xc1, 0x06


	//----- nvinfo : EIATTR_KPARAM_INFO
	.align		4
.L_1520:
        /*0018*/ 	.byte	0x04, 0x17
        /*001a*/ 	.short	(.L_1522 - .L_1521)
.L_1521:
        /*001c*/ 	.word	0x00000000
        /*0020*/ 	.short	0x0000
        /*0022*/ 	.short	0x0000
        /*0024*/ 	.byte	0x00, 0xf0, 0x11, 0x00


	//----- nvinfo : EIATTR_SPARSE_MMA_MASK
	.align		4
.L_1522:
        /*0028*/ 	.byte	0x03, 0x50
        /*002a*/ 	.short	0x0000


	//----- nvinfo : EIATTR_MAXREG_COUNT
	.align		4
        /*002c*/ 	.byte	0x03, 0x1b
        /*002e*/ 	.short	0x0080


	//----- nvinfo : EIATTR_EXTERNS
	.align		4
        /*0030*/ 	.byte	0x04, 0x0f
        /*0032*/ 	.short	(.L_1524 - .L_1523)


	//   ....[0]....
	.align		4
.L_1523:
        /*0034*/ 	.word	index@(__assertfail)


	//----- nvinfo : EIATTR_MERCURY_ISA_VERSION
	.align		4
.L_1524:
        /*0038*/ 	.byte	0x03, 0x5f
        /*003a*/ 	.short	0x0101


	//----- nvinfo : EIATTR_SYSCALL_OFFSETS
	.align		4
        /*003c*/ 	.byte	0x04, 0x46
        /*003e*/ 	.short	(.L_1526 - .L_1525)


	//   ....[0]....
.L_1525:
        /*0040*/ 	.word	0x000036e0


	//   ....[1]....
        /*0044*/ 	.word	0x000070c0


	//   ....[2]....
        /*0048*/ 	.word	0x0000aa90


	//   ....[3]....
        /*004c*/ 	.word	0x0000e470


	//----- nvinfo : EIATTR_EXIT_INSTR_OFFSETS
	.align		4
.L_1526:
        /*0050*/ 	.byte	0x04, 0x1c
        /*0052*/ 	.short	(.L_1528 - .L_1527)


	//   ....[0]....
.L_1527:
        /*0054*/ 	.word	0x0000ae00


	//   ....[1]....
        /*0058*/ 	.word	0x0000c1e0


	//   ....[2]....
        /*005c*/ 	.word	0x0000c380


	//   ....[3]....
        /*0060*/ 	.word	0x0000c570


	//   ....[4]....
        /*0064*/ 	.word	0x0000c700


	//   ....[5]....
        /*0068*/ 	.word	0x0000c890


	//   ....[6]....
        /*006c*/ 	.word	0x0000ca70


	//   ....[7]....
        /*0070*/ 	.word	0x0000cc00


	//   ....[8]....
        /*0074*/ 	.word	0x0000cdf0


	//   ....[9]....
        /*0078*/ 	.word	0x0000cf90


	//   ....[10]....
        /*007c*/ 	.word	0x0000d140


	//   ....[11]....
        /*0080*/ 	.word	0x0000d360


	//   ....[12]....
        /*0084*/ 	.word	0x0000d520


	//   ....[13]....
        /*0088*/ 	.word	0x0000d7e0


	//   ....[14]....
        /*008c*/ 	.word	0x0000da70


	//   ....[15]....
        /*0090*/ 	.word	0x0000dc00


	//   ....[16]....
        /*0094*/ 	.word	0x0000de10


	//   ....[17]....
        /*0098*/ 	.word	0x0000de30


	//   ....[18]....
        /*009c*/ 	.word	0x0000e0e0


	//   ....[19]....
        /*00a0*/ 	.word	0x0000e370


	//   ....[20]....
        /*00a4*/ 	.word	0x0000e480


	//   ....[21]....
        /*00a8*/ 	.word	0x0000e610


	//   ....[22]....
        /*00ac*/ 	.word	0x0000e7a0


	//----- nvinfo : EIATTR_MAX_THREADS
	.align		4
.L_1528:
        /*00b0*/ 	.byte	0x04, 0x05
        /*00b2*/ 	.short	(.L_1530 - .L_1529)
.L_1529:
        /*00b4*/ 	.word	0x00000080
        /*00b8*/ 	.word	0x00000001
        /*00bc*/ 	.word	0x00000001


	//----- nvinfo : EIATTR_CRS_STACK_SIZE
	.align		4
.L_1530:
        /*00c0*/ 	.byte	0x04, 0x1e
        /*00c2*/ 	.short	(.L_1532 - .L_1531)
.L_1531:
        /*00c4*/ 	.word	0x00000000


	//----- nvinfo : EIATTR_CBANK_PARAM_SIZE
	.align		4
.L_1532:
        /*00c8*/ 	.byte	0x03, 0x19
        /*00ca*/ 	.short	0x01b8


	//----- nvinfo : EIATTR_PARAM_CBANK
	.align		4
        /*00cc*/ 	.byte	0x04, 0x0a
        /*00ce*/ 	.short	(.L_1534 - .L_1533)
	.align		4
.L_1533:
        /*00d0*/ 	.word	index@(.nv.constant0._ZN2at6native18elementwise_kernelILi128ELi4EZNS0_15gpu_kernel_implINS0_11FillFunctorIN3c1015Float8_e4m3fnuzEEEEEvRNS_18TensorIteratorBaseERKT_EUliE_EEviT1_)
        /*00d4*/ 	.short	0x0210
        /*00d6*/ 	.short	0x01b8


	//----- nvinfo : EIATTR_SW_WAR
	.align		4
.L_1534:
        /*00d8*/ 	.byte	0x04, 0x36
        /*00da*/ 	.short	(.L_1536 - .L_1535)
.L_1535:
        /*00dc*/ 	.word	0x00000008
.L_1536:


//--------------------- .nv.info._ZN2at6native27unrolled_elementwise_kernelINS0_11FillFunctorIN3c1015Float8_e4m3fnuzEEESt5arrayIPcLm1EELi4E23TrivialOffsetCalculatorILi0EjES9_ILi1EjENS0_6memory12LoadWithCastILi0EEENSC_13StoreWithCastILi1EEEEEviT_T0_T2_T3_T4_T5_ --------------------------
	.section	.nv.info._ZN2at6native27unrolled_elementwise_kernelINS0_11FillFunctorIN3c1015Float8_e4m3fnuzEEESt5arrayIPcLm1EELi4E23TrivialOffsetCalculatorILi0EjES9_ILi1EjENS0_6memory12LoadWithCastILi0EEENSC_13StoreWithCastILi1EEEEEviT_T0_T2_T3_T4_T5_,"",@"SHT_CUDA_INFO"
	.sectionflags	@""
	.align	4


	//----- nvinfo : EIATTR_CUDA_API_VERSION
	.align		4
        /*0000*/ 	.byte	0x04, 0x37
        /*0002*/ 	.short	(.L_1538 - .L_1537)
.L_1537:
        /*0004*/ 	.word	0x00000082


	//----- nvinfo : EIATTR_KPARAM_INFO
	.align		4
.L_1538:
        /*0008*/ 	.byte	0x04, 0x17
        /*000a*/ 	.short	(.L_1540 - .L_1539)
.L_1539:
        /*000c*/ 	.word	0x00000000
        /*0010*/ 	.short	0x0006
        /*0012*/ 	.short	0x001c
        /*0014*/ 	.byte	0x00, 0xf0, 0x21, 0x00


	//----- nvinfo : EIATTR_KPARAM_INFO
	.align		4
.L_1540:
        /*0018*/ 	.byte	0x04, 0x17
        /*001a*/ 	.short	(.L_1542 - .L_1541)
.L_1541:
        /*001c*/ 	.word	0x00000000
        /*0020*/ 	.short	0x0005
        /*0022*/ 	.short	0x0014
        /*0024*/ 	.byte	0x00, 0xf0, 0x21, 0x00


	//----- nvinfo : EIATTR_KPARAM_INFO
	.align		4
.L_1542:
        /*0028*/ 	.byte	0x04, 0x17
        /*002a*/ 	.short	(.L_1544 - .L_1543)
.L_1543:
        /*002c*/ 	.word	0x00000000
        /*0030*/ 	.short	0x0004
        /*0032*/ 	.short	0x0011
        /*0034*/ 	.byte	0x00, 0xf0, 0x05, 0x00


	//----- nvinfo : EIATTR_KPARAM_INFO
	.align		4
.L_1544:
        /*0038*/ 	.byte	0x04, 0x17
        /*003a*/ 	.short	(.L_1546 - .L_1545)
.L_1545:
        /*003c*/ 	.word	0x00000000
        /*0040*/ 	.short	0x0003
        /*0042*/ 	.short	0x0010
        /*0044*/ 	.byte	0x00, 0xf0, 0x05, 0x00


	//----- nvinfo : EIATTR_KPARAM_INFO
	.align		4
.L_1546:
        /*0048*/ 	.byte	0x04, 0x17
        /*004a*/ 	.short	(.L_1548 - .L_1547)
.L_1547:
        /*004c*/ 	.word	0x00000000
        /*0050*/ 	.short	0x0002
        /*0052*/ 	.short	0x0008
        /*0054*/ 	.byte	0x00, 0xf0, 0x21, 0x00


	//----- nvinfo : EIATTR_KPARAM_INFO
	.align		4
.L_1548:
        /*0058*/ 	.byte	0x04, 0x17
        /*005a*/ 	.short	(.L_1550 - .L_1549)
.L_1549:
        /*005c*/ 	.word	0x00000000
        /*0060*/ 	.short	0x0001
        /*0062*/ 	.short	0x0004
        /*0064*/ 	.byte	0x00, 0xf0, 0x05, 0x00


	//----- nvinfo : EIATTR_KPARAM_INFO
	.align		4
.L_1550:
        /*0068*/ 	.byte	0x04, 0x17
        /*006a*/ 	.short	(.L_1552 - .L_1551)
.L_1551:
        /*006c*/ 	.word	0x00000000
        /*0070*/ 	.short	0x0000
        /*0072*/ 	.short	0x0000
        /*0074*/ 	.byte	0x00, 0xf0, 0x11, 0x00


	//----- nvinfo : EIATTR_SPARSE_MMA_MASK
	.align		4
.L_1552:
        /*0078*/ 	.byte	0x03, 0x50
        /*007a*/ 	.short	0x0000


	//----- nvinfo : EIATTR_MAXREG_COUNT
	.align		4
        /*007c*/ 	.byte	0x03, 0x1b
        /*007e*/ 	.short	0x00ff


	//----- nvinfo : EIATTR_EXTERNS
	.align		4
        /*0080*/ 	.byte	0x04, 0x0f
        /*0082*/ 	.short	(.L_1554 - .L_1553)


	//   ....[0]....
	.align		4
.L_1553:
        /*0084*/ 	.word	index@(__assertfail)


	//----- nvinfo : EIATTR_MERCURY_ISA_VERSION
	.align		4
.L_1554:
        /*0088*/ 	.byte	0x03, 0x5f
        /*008a*/ 	.short	0x0101


	//----- nvinfo : EIATTR_SYSCALL_OFFSETS
	.align		4
        /*008c*/ 	.byte	0x04, 0x46
        /*008e*/ 	.short	(.L_1556 - .L_1555)


	//   ....[0]....
.L_1555:
        /*0090*/ 	.word	0x000025d0


	//   ....[1]....
        /*0094*/ 	.word	0x00004e50


	//   ....[2]....
        /*0098*/ 	.word	0x000076c0


	//   ....[3]....
        /*009c*/ 	.word	0x00009f50


	//----- nvinfo : EIATTR_EXIT_INSTR_OFFSETS
	.align		4
.L_1556:
        /*00a0*/ 	.byte	0x04, 0x1c
        /*00a2*/ 	.short	(.L_1558 - .L_1557)


	//   ....[0]....
.L_1557:
        /*00a4*/ 	.word	0x00007a20


	//   ....[1]....
        /*00a8*/ 	.word	0x00007cc0


	//   ....[2]....
        /*00ac*/ 	.word	0x00007e60


	//   ....[3]....
        /*00b0*/ 	.word	0x00008050


	//   ....[4]....
        /*00b4*/ 	.word	0x000081e0


	//   ....[5]....
        /*00b8*/ 	.word	0x00008370


	//   ....[6]....
        /*00bc*/ 	.word	0x00008550


	//   ....[7]....
        /*00c0*/ 	.word	0x000086e0


	//   ....[8]....
        /*00c4*/ 	.word	0x000088d0


	//   ....[9]....
        /*00c8*/ 	.word	0x00008a70


	//   ....[10]....
        /*00cc*/ 	.word	0x00008c20


	//   ....[11]....
        /*00d0*/ 	.word	0x00008e40


	//   ....[12]....
        /*00d4*/ 	.word	0x00009000


	//   ....[13]....
        /*00d8*/ 	.word	0x000092c0


	//   ....[14]....
        /*00dc*/ 	.word	0x00009550


	//   ....[15]....
        /*00e0*/ 	.word	0x000096e0


	//   ....[16]....
        /*00e4*/ 	.word	0x000098f0


	//   ....[17]....
        /*00e8*/ 	.word	0x00009910


	//   ....[18]....
        /*00ec*/ 	.word	0x00009bc0


	//   ....[19]....
        /*00f0*/ 	.word	0x00009e50


	//   ....[20]....
        /*00f4*/ 	.word	0x00009f60


	//   ....[21]....
        /*00f8*/ 	.word	0x0000a0f0


	//   ....[22]....
        /*00fc*/ 	.word	0x0000a280


	//----- nvinfo : EIATTR_MAX_THREADS
	.align		4
.L_1558:
        /*0100*/ 	.byte	0x04, 0x05
        /*0102*/ 	.short	(.L_1560 - .L_1559)
.L_1559:
        /*0104*/ 	.word	0x00000080
        /*0108*/ 	.word	0x00000001
        /*010c*/ 	.word	0x00000001


	//----- nvinfo : EIATTR_CRS_STACK_SIZE
	.align		4
.L_1560:
        /*0110*/ 	.byte	0x04, 0x1e
        /*0112*/ 	.short	(.L_1562 - .L_1561)
.L_1561:
        /*0114*/ 	.word	0x00000000


	//----- nvinfo : EIATTR_CBANK_PARAM_SIZE
	.align		4
.L_1562:
        /*0118*/ 	.byte	0x03, 0x19
        /*011a*/ 	.short	0x0024


	//----- nvinfo : EIATTR_PARAM_CBANK
	.align		4
        /*011c*/ 	.byte	0x04, 0x0a
        /*011e*/ 	.short	(.L_1564 - .L_1563)
	.align		4
.L_1563:
        /*0120*/ 	.word	index@(.nv.constant0._ZN2at6native27unrolled_elementwise_kernelINS0_11FillFunctorIN3c1015Float8_e4m3fnuzEEESt5arrayIPcLm1EELi4E23TrivialOffsetCalculatorILi0EjES9_ILi1EjENS0_6memory12LoadWithCastILi0EEENSC_13StoreWithCastILi1EEEEEviT_T0_T2_T3_T4_T5_)
        /*0124*/ 	.short	0x0210
        /*0126*/ 	.short	0x0024


	//----- nvinfo : EIATTR_SW_WAR
	.align		4
.L_1564:
        /*0128*/ 	.byte	0x04, 0x36
        /*012a*/ 	.short	(.L_1566 - .L_1565)
.L_1565:
        /*012c*/ 	.word	0x00000008
.L_1566:


//--------------------- .nv.info._ZN2at6native18elementwise_kernelILi128ELi4EZNS0_22gpu_kernel_impl_nocastINS0_11FillFunctorIN3c1015Float8_e4m3fnuzEEEEEvRNS_18TensorIteratorBaseERKT_EUliE_EEviT1_ --------------------------
	.section	.nv.info._ZN2at6native18elementwise_kernelILi128ELi4EZNS0_22gpu_kernel_impl_nocastINS0_11FillFunctorIN3c1015Float8_e4m3fnuzEEEEEvRNS_18TensorIteratorBaseERKT_EUliE_EEviT1_,"",@"SHT_CUDA_INFO"
	.sectionflags	@""
	.align	4


	//----- nvinfo : EIATTR_CUDA_API_VERSION
	.align		4
        /*0000*/ 	.byte	0x04, 0x37
        /*0002*/ 	.short	(.L_1568 - .L_1567)
.L_1567:
        /*0004*/ 	.word	0x00000082


	//----- nvinfo : EIATTR_KPARAM_INFO
	.align		4
.L_1568:
        /*0008*/ 	.byte	0x04, 0x17
        /*000a*/ 	.short	(.L_1570 - .L_1569)
.L_1569:
        /*000c*/ 	.word	0x00000000
        /*0010*/ 	.short	0x0001
        /*0012*/ 	.short	0x0008
        /*0014*/ 	.byte	0x00, 0xf0, 0xc1, 0x06


	//----- nvinfo : EIATTR_KPARAM_INFO
	.align		4
.L_1570:
        /*0018*/ 	.byte	0x04, 0x17
        /*001a*/ 	.short	(.L_1572 - .L_1571)
.L_1571:
        /*001c*/ 	.word	0x00000000
        /*0020*/ 	.short	0x0000
        /*0022*/ 	.short	0x0000
        /*0024*/ 	.byte	0x00, 0xf0, 0x11, 0x00


	//----- nvinfo : EIATTR_SPARSE_MMA_MASK
	.align		4
.L_1572:
        /*0028*/ 	.byte	0x03, 0x50
        /*002a*/ 	.short	0x0000


	//----- nvinfo : EIATTR_MAXREG_COUNT
	.align		4
        /*002c*/ 	.byte	0x03, 0x1b
        /*002e*/ 	.short	0x0080


	//----- nvinfo : EIATTR_MERCURY_ISA_VERSION
	.align		4
        /*0030*/ 	.byte	0x03, 0x5f
        /*0032*/ 	.short	0x0101


	//----- nvinfo : EIATTR_EXIT_INSTR_OFFSETS
	.align		4
        /*0034*/ 	.byte	0x04, 0x1c
        /*0036*/ 	.short	(.L_1574 - .L_1573)


	//   ....[0]....
.L_1573:
        /*0038*/ 	.word	0x000035d0


	//   ....[1]....
        /*003c*/ 	.word	0x00004740


	//   ....[2]....
        /*0040*/ 	.word	0x00004810


	//   ....[3]....
        /*0044*/ 	.word	0x00004840


	//----- nvinfo : EIATTR_MAX_THREADS
	.align		4
.L_1574:
        /*0048*/ 	.byte	0x04, 0x05
        /*004a*/ 	.short	(.L_1576 - .L_1575)
.L_1575:
        /*004c*/ 	.word	0x00000080
        /*0050*/ 	.word	0x00000001
        /*0054*/ 	.word	0x00000001


	//----- nvinfo : EIATTR_CRS_STACK_SIZE
	.align		4
.L_1576:
        /*0058*/ 	.byte	0x04, 0x1e
        /*005a*/ 	.short	(.L_1578 - .L_1577)
.L_1577:
        /*005c*/ 	.word	0x00000000


	//----- nvinfo : EIATTR_CBANK_PARAM_SIZE
	.align		4
.L_1578:
        /*0060*/ 	.byte	0x03, 0x19
        /*0062*/ 	.short	0x01b8


	//----- nvinfo : EIATTR_PARAM_CBANK
	.align		4
        /*0064*/ 	.byte	0x04, 0x0a
        /*0066*/ 	.short	(.L_1580 - .L_1579)
	.align		4
.L_1579:
        /*0068*/ 	.word	index@(.nv.constant0._ZN2at6native18elementwise_kernelILi128ELi4EZNS0_22gpu_kernel_impl_nocastINS0_11FillFunctorIN3c1015Float8_e4m3fnuzEEEEEvRNS_18TensorIteratorBaseERKT_EUliE_EEviT1_)
        /*006c*/ 	.short	0x0210
        /*006e*/ 	.short	0x01b8


	//----- nvinfo : EIATTR_SW_WAR
	.align		4
.L_1580:
        /*0070*/ 	.byte	0x04, 0x36
        /*0072*/ 	.short	(.L_1582 - .L_1581)
.L_1581:
        /*0074*/ 	.word	0x00000008
.L_1582:


//--------------------- .nv.info._ZN2at6native27unrolled_elementwise_kernelINS0_11FillFunctorIN3c1015Float8_e4m3fnuzEEESt5arrayIPcLm1EELi4E23TrivialOffsetCalculatorILi0EjES9_ILi1EjENS0_6memory15LoadWithoutCastENSC_16StoreWithoutCastEEEviT_T0_T2_T3_T4_T5_ --------------------------
	.section	.nv.info._ZN2at6native27unrolled_elementwise_kernelINS0_11FillFunctorIN3c1015Float8_e4m3fnuzEEESt5arrayIPcLm1EELi4E23TrivialOffsetCalculatorILi0EjES9_ILi1EjENS0_6memory15LoadWithoutCastENSC_16StoreWithoutCastEEEviT_T0_T2_T3_T4_T5_,"",@"SHT_CUDA_INFO"
	.sectionflags	@""
	.align	4


	//----- nvinfo : EIATTR_CUDA_API_VERSION
	.align		4
        /*0000*/ 	.byte	0x04, 0x37
        /*0002*/ 	.short	(.L_1584 - .L_1583)
.L_1583:
        /*0004*/ 	.word	0x00000082


	//----- nvinfo : EIATTR_KPARAM_INFO
	.align		4
.L_1584:
        /*0008*/ 	.byte	0x04, 0x17
        /*000a*/ 	.short	(.L_1586 - .L_1585)
.L_1585:
        /*000c*/ 	.word	0x00000000
        /*0010*/ 	.short	0x0006
        /*0012*/ 	.short	0x0013
        /*0014*/ 	.byte	0x00, 0xf0, 0x05, 0x00


	//----- nvinfo : EIATTR_KPARAM_INFO
	.align		4
.L_1586:
        /*0018*/ 	.byte	0x04, 0x17
        /*001a*/ 	.short	(.L_1588 - .L_1587)
.L_1587:
        /*001c*/ 	.word	0x00000000
        /*0020*/ 	.short	0x0005
        /*0022*/ 	.short	0x0012
        /*0024*/ 	.byte	0x00, 0xf0, 0x05, 0x00


	//----- nvinfo : EIATTR_KPARAM_INFO
	.align		4
.L_1588:
        /*0028*/ 	.byte	0x04, 0x17
        /*002a*/ 	.short	(.L_1590 - .L_1589)
.L_1589:
        /*002c*/ 	.word	0x00000000
        /*0030*/ 	.short	0x0004
        /*0032*/ 	.short	0x0011
        /*0034*/ 	.byte	0x00, 0xf0, 0x05, 0x00


	//----- nvinfo : EIATTR_KPARAM_INFO
	.align		4
.L_1590:
        /*0038*/ 	.byte	0x04, 0x17
        /*003a*/ 	.short	(.L_1592 - .L_1591)
.L_1591:
        /*003c*/ 	.word	0x00000000
        /*0040*/ 	.short	0x0003
        /*0042*/ 	.short	0x0010
        /*0044*/ 	.byte	0x00, 0xf0, 0x05, 0x00


	//----- nvinfo : EIATTR_KPARAM_INFO
	.align		4
.L_1592:
        /*0048*/ 	.byte	0x04, 0x17
        /*004a*/ 	.short	(.L_1594 - .L_1593)
.L_1593:
        /*004c*/ 	.word	0x00000000
        /*0050*/ 	.short	0x0002
        /*0052*/ 	.short	0x0008
        /*0054*/ 	.byte	0x00, 0xf0, 0x21, 0x00


	//----- nvinfo : EIATTR_KPARAM_INFO
	.align		4
.L_1594:
        /*0058*/ 	.byte	0x04, 0x17
        /*005a*/ 	.short	(.L_1596 - .L_1595)
.L_1595:
        /*005c*/ 	.word	0x00000000
        /*0060*/ 	.short	0x0001
        /*0062*/ 	.short	0x0004
        /*0064*/ 	.byte	0x00, 0xf0, 0x05, 0x00


	//----- nvinfo : EIATTR_KPARAM_INFO
	.align		4
.L_1596:
        /*0068*/ 	.byte	0x04, 0x17
        /*006a*/ 	.short	(.L_1598 - .L_1597)
.L_1597:
        /*006c*/ 	.word	0x00000000
        /*0070*/ 	.short	0x0000
        /*0072*/ 	.short	0x0000
        /*0074*/ 	.byte	0x00, 0xf0, 0x11, 0x00


	//----- nvinfo : EIATTR_SPARSE_MMA_MASK
	.align		4
.L_1598:
        /*0078*/ 	.byte	0x03, 0x50
        /*007a*/ 	.short	0x0000


	//----- nvinfo : EIATTR_MAXREG_COUNT
	.align		4
        /*007c*/ 	.byte	0x03, 0x1b
        /*007e*/ 	.short	0x00ff


	//----- nvinfo : EIATTR_MERCURY_ISA_VERSION
	.align		4
        /*0080*/ 	.byte	0x03, 0x5f
        /*0082*/ 	.short	0x0101


	//----- nvinfo : EIATTR_EXIT_INSTR_OFFSETS
	.align		4
        /*0084*/ 	.byte	0x04, 0x1c
        /*0086*/ 	.short	(.L_1600 - .L_1599)


	//   ....[0]....
.L_1599:
        /*0088*/ 	.word	0x000001f0


	//   ....[1]....
        /*008c*/ 	.word	0x00000250


	//----- nvinfo : EIATTR_MAX_THREADS
	.align		4
.L_1600:
        /*0090*/ 	.byte	0x04, 0x05
        /*0092*/ 	.short	(.L_1602 - .L_1601)
.L_1601:
        /*0094*/ 	.word	0x00000080
        /*0098*/ 	.word	0x00000001
        /*009c*/ 	.word	0x00000001


	//----- nvinfo : EIATTR_CRS_STACK_SIZE
	.align		4
.L_1602:
        /*00a0*/ 	.byte	0x04, 0x1e
        /*00a2*/ 	.short	(.L_1604 - .L_1603)
.L_1603:
        /*00a4*/ 	.word	0x00000000


	//----- nvinfo : EIATTR_CBANK_PARAM_SIZE
	.align		4
.L_1604:
        /*00a8*/ 	.byte	0x03, 0x19
        /*00aa*/ 	.short	0x0014


	//----- nvinfo : EIATTR_PARAM_CBANK
	.align		4
        /*00ac*/ 	.byte	0x04, 0x0a
        /*00ae*/ 	.short	(.L_1606 - .L_1605)
	.align		4
.L_1605:
        /*00b0*/ 	.word	index@(.nv.constant0._ZN2at6native27unrolled_elementwise_kernelINS0_11FillFunctorIN3c1015Float8_e4m3fnuzEEESt5arrayIPcLm1EELi4E23TrivialOffsetCalculatorILi0EjES9_ILi1EjENS0_6memory15LoadWithoutCastENSC_16StoreWithoutCastEEEviT_T0_T2_T3_T4_T5_)
        /*00b4*/ 	.short	0x0210
        /*00b6*/ 	.short	0x0014


	//----- nvinfo : EIATTR_SW_WAR
	.align		4
.L_1606:
        /*00b8*/ 	.byte	0x04, 0x36
        /*00ba*/ 	.short	(.L_1608 - .L_1607)
.L_1607:
        /*00bc*/ 	.word	0x00000008
.L_1608:


//--------------------- .nv.info._ZN2at6native29vectorized_elementwise_kernelILi2ENS0_11FillFunctorIN3c1015Float8_e4m3fnuzEEESt5arrayIPcLm1EEEEviT0_T1_ --------------------------
	.section	.nv.info._ZN2at6native29vectorized_elementwise_kernelILi2ENS0_11FillFunctorIN3c1015Float8_e4m3fnuzEEESt5arrayIPcLm1EEEEviT0_T1_,"",@"SHT_CUDA_INFO"
	.sectionflags	@""
	.align	4


	//----- nvinfo : EIATTR_CUDA_API_VERSION
	.align		4
        /*0000*/ 	.byte	0x04, 0x37
        /*0002*/ 	.short	(.L_1610 - .L_1609)
.L_1609:
        /*0004*/ 	.word	0x00000082


	//----- nvinfo : EIATTR_KPARAM_INFO
	.align		4
.L_1610:
        /*0008*/ 	.byte	0x04, 0x17
        /*000a*/ 	.short	(.L_1612 - .L_1611)
.L_1611:
        /*000c*/ 	.word	0x00000000
        /*0010*/ 	.short	0x0002
        /*0012*/ 	.short	0x0008
        /*0014*/ 	.byte	0x00, 0xf0, 0x21, 0x00


	//----- nvinfo : EIATTR_KPARAM_INFO
	.align		4
.L_1612:
        /*0018*/ 	.byte	0x04, 0x17
        /*001a*/ 	.short	(.L_1614 - .L_1613)
.L_1613:
        /*001c*/ 	.word	0x00000000
        /*0020*/ 	.short	0x0001
        /*0022*/ 	.short	0x0004
        /*0024*/ 	.byte	0x00, 0xf0, 0x05, 0x00


	//----- nvinfo : EIATTR_KPARAM_INFO
	.align		4
.L_1614:
        /*0028*/ 	.byte	0x04, 0x17
        /*002a*/ 	.short	(.L_1616 - .L_1615)
.L_1615:
        /*002c*/ 	.word	0x00000000
        /*0030*/ 	.short	0x0000
        /*0032*/ 	.short	0x0000
        /*0034*/ 	.byte	0x00, 0xf0, 0x11, 0x00


	//----- nvinfo : EIATTR_SPARSE_MMA_MASK
	.align		4
.L_1616:
        /*0038*/ 	.byte	0x03, 0x50
        /*003a*/ 	.short	0x0000


	//----- nvinfo : EIATTR_MAXREG_COUNT
	.align		4
        /*003c*/ 	.byte	0x03, 0x1b
        /*003e*/ 	.short	0x00ff


	//----- nvinfo : EIATTR_MERCURY_ISA_VERSION
	.align		4
        /*0040*/ 	.byte	0x03, 0x5f
        /*0042*/ 	.short	0x0101


	//----- nvinfo : EIATTR_EXIT_INSTR_OFFSETS
	.align		4
        /*0044*/ 	.byte	0x04, 0x1c
        /*0046*/ 	.short	(.L_1618 - .L_1617)


	//   ....[0]....
.L_1617:
        /*0048*/ 	.word	0x00000190


	//   ....[1]....
        /*004c*/ 	.word	0x00000980


	//   ....[2]....
        /*0050*/ 	.word	0x000009e0


	//----- nvinfo : EIATTR_MAX_THREADS
	.align		4
.L_1618:
        /*0054*/ 	.byte	0x04, 0x05
        /*0056*/ 	.short	(.L_1620 - .L_1619)
.L_1619:
        /*0058*/ 	.word	0x00000080
        /*005c*/ 	.word	0x00000001
        /*0060*/ 	.word	0x00000001


	//----- nvinfo : EIATTR_CRS_STACK_SIZE
	.align		4
.L_1620:
        /*0064*/ 	.byte	0x04, 0x1e
        /*0066*/ 	.short	(.L_1622 - .L_1621)
.L_1621:
        /*0068*/ 	.word	0x00000000


	//----- nvinfo : EIATTR_CBANK_PARAM_SIZE
	.align		4
.L_1622:
        /*006c*/ 	.byte	0x03, 0x19
        /*006e*/ 	.short	0x0010


	//----- nvinfo : EIATTR_PARAM_CBANK
	.align		4
        /*0070*/ 	.byte	0x04, 0x0a
        /*0072*/ 	.short	(.L_1624 - .L_1623)
	.align		4
.L_1623:
        /*0074*/ 	.word	index@(.nv.constant0._ZN2at6native29vectorized_elementwise_kernelILi2ENS0_11FillFunctorIN3c1015Float8_e4m3fnuzEEESt5arrayIPcLm1EEEEviT0_T1_)
        /*0078*/ 	.short	0x0210
        /*007a*/ 	.short	0x0010


	//----- nvinfo : EIATTR_SW_WAR
	.align		4
.L_1624:
        /*007c*/ 	.byte	0x04, 0x36
        /*007e*/ 	.short	(.L_1626 - .L_1625)
.L_1625:
        /*0080*/ 	.word	0x00000008
.L_1626:


//--------------------- .nv.info._ZN2at6native29vectorized_elementwise_kernelILi4ENS0_11FillFunctorIN3c1015Float8_e4m3fnuzEEESt5arrayIPcLm1EEEEviT0_T1_ --------------------------
	.section	.nv.info._ZN2at6native29vectorized_elementwise_kernelILi4ENS0_11FillFunctorIN3c1015Float8_e4m3fnuzEEESt5arrayIPcLm1EEEEviT0_T1_,"",@"SHT_CUDA_INFO"
	.sectionflags	@""
	.align	4


	//----- nvinfo : EIATTR_CUDA_API_VERSION
	.align		4
        /*0000*/ 	.byte	0x04, 0x37
        /*0002*/ 	.short	(.L_1628 - .L_1627)
.L_1627:
        /*0004*/ 	.word	0x00000082


	//----- nvinfo : EIATTR_KPARAM_INFO
	.align		4
.L_1628:
        /*0008*/ 	.byte	0x04, 0x17
        /*000a*/ 	.short	(.L_1630 - .L_1629)
.L_1629:
        /*000c*/ 	.word	0x00000000
        /*0010*/ 	.short	0x0002
        /*0012*/ 	.short	0x0008
        /*0014*/ 	.byte	0x00, 0xf0, 0x21, 0x00


	//----- nvinfo : EIATTR_KPARAM_INFO
	.align		4
.L_1630:
        /*0018*/ 	.byte	0x04, 0x17
        /*001a*/ 	.short	(.L_1632 - .L_1631)
.L_1631:
        /*001c*/ 	.word	0x00000000
        /*0020*/ 	.short	0x0001
        /*0022*/ 	.short	0x0004
        /*0024*/ 	.byte	0x00, 0xf0, 0x05, 0x00


	//----- nvinfo : EIATTR_KPARAM_INFO
	.align		4
.L_1632:
        /*0028*/ 	.byte	0x04, 0x17
        /*002a*/ 	.short	(.L_1634 - .L_1633)
.L_1633:
        /*002c*/ 	.word	0x00000000
        /*0030*/ 	.short	0x0000
        /*0032*/ 	.short	0x0000
        /*0034*/ 	.byte	0x00, 0xf0, 0x11, 0x00


	//----- nvinfo : EIATTR_SPARSE_MMA_MASK
	.align		4
.L_1634:
        /*0038*/ 	.byte	0x03, 0x50
        /*003a*/ 	.short	0x0000


	//----- nvinfo : EIATTR_MAXREG_COUNT
	.align		4
        /*003c*/ 	.byte	0x03, 0x1b
        /*003e*/ 	.short	0x00ff


	//----- nvinfo : EIATTR_MERCURY_ISA_VERSION
	.align		4
        /*0040*/ 	.byte	0x03, 0x5f
        /*0042*/ 	.short	0x0101


	//----- nvinfo : EIATTR_EXIT_INSTR_OFFSETS
	.align		4
        /*0044*/ 	.byte	0x04, 0x1c
        /*0046*/ 	.short	(.L_1636 - .L_1635)


	//   ....[0]....
.L_1635:
        /*0048*/ 	.word	0x00000170


	//   ....[1]....
        /*004c*/ 	.word	0x00000960


	//   ....[2]....
        /*0050*/ 	.word	0x000009c0


	//----- nvinfo : EIATTR_MAX_THREADS
	.align		4
.L_1636:
        /*0054*/ 	.byte	0x04, 0x05
        /*0056*/ 	.short	(.L_1638 - .L_1637)
.L_1637:
        /*0058*/ 	.word	0x00000080
        /*005c*/ 	.word	0x00000001
        /*0060*/ 	.word	0x00000001


	//----- nvinfo : EIATTR_CRS_STACK_SIZE
	.align		4
.L_1638:
        /*0064*/ 	.byte	0x04, 0x1e
        /*0066*/ 	.short	(.L_1640 - .L_1639)
.L_1639:
        /*0068*/ 	.word	0x00000000


	//----- nvinfo : EIATTR_CBANK_PARAM_SIZE
	.align		4
.L_1640:
        /*006c*/ 	.byte	0x03, 0x19
        /*006e*/ 	.short	0x0010


	//----- nvinfo : EIATTR_PARAM_CBANK
	.align		4
        /*0070*/ 	.byte	0x04, 0x0a
        /*0072*/ 	.short	(.L_1642 - .L_1641)
	.align		4
.L_1641:
        /*0074*/ 	.word	index@(.nv.constant0._ZN2at6native29vectorized_elementwise_kernelILi4ENS0_11FillFunctorIN3c1015Float8_e4m3fnuzEEESt5arrayIPcLm1EEEEviT0_T1_)
        /*0078*/ 	.short	0x0210
        /*007a*/ 	.short	0x0010


	//----- nvinfo : EIATTR_SW_WAR
	.align		4
.L_1642:
        /*007c*/ 	.byte	0x04, 0x36
        /*007e*/ 	.short	(.L_1644 - .L_1643)
.L_1643:
        /*0080*/ 	.word	0x00000008
.L_1644:


//--------------------- .nv.info._ZN2at6native29vectorized_elementwise_kernelILi8ENS0_11FillFunctorIN3c1015Float8_e4m3fnuzEEESt5arrayIPcLm1EEEEviT0_T1_ --------------------------
	.section	.nv.info._ZN2at6native29vectorized_elementwise_kernelILi8ENS0_11FillFunctorIN3c1015Float8_e4m3fnuzEEESt5arrayIPcLm1EEEEviT0_T1_,"",@"SHT_CUDA_INFO"
	.sectionflags	@""
	.align	4


	//----- nvinfo : EIATTR_CUDA_API_VERSION
	.align		4
        /*0000*/ 	.byte	0x04, 0x37
        /*0002*/ 	.short	(.L_1646 - .L_1645)
.L_1645:
        /*0004*/ 	.word	0x00000082


	//----- nvinfo : EIATTR_KPARAM_INFO
	.align		4
.L_1646:
        /*0008*/ 	.byte	0x04, 0x17
        /*000a*/ 	.short	(.L_1648 - .L_1647)
.L_1647:
        /*000c*/ 	.word	0x00000000
        /*0010*/ 	.short	0x0002
        /*0012*/ 	.short	0x0008
        /*0014*/ 	.byte	0x00, 0xf0, 0x21, 0x00


	//----- nvinfo : EIATTR_KPARAM_INFO
	.align		4
.L_1648:
        /*0018*/ 	.byte	0x04, 0x17
        /*001a*/ 	.short	(.L_1650 - .L_1649)
.L_1649:
        /*001c*/ 	.word	0x00000000
        /*0020*/ 	.short	0x0001
        /*0022*/ 	.short	0x0004
        /*0024*/ 	.byte	0x00, 0xf0, 0x05, 0x00


	//----- nvinfo : EIATTR_KPARAM_INFO
	.align		4
.L_1650:
        /*0028*/ 	.byte	0x04, 0x17
        /*002a*/ 	.short	(.L_1652 - .L_1651)
.L_1651:
        /*002c*/ 	.word	0x00000000
        /*0030*/ 	.short	0x0000
        /*0032*/ 	.short	0x0000
        /*0034*/ 	.byte	0x00, 0xf0, 0x11, 0x00


	//----- nvinfo : EIATTR_SPARSE_MMA_MASK
	.align		4
.L_1652:
        /*0038*/ 	.byte	0x03, 0x50
        /*003a*/ 	.short	0x0000


	//----- nvinfo : EIATTR_MAXREG_COUNT
	.align		4
        /*003c*/ 	.byte	0x03, 0x1b
        /*003e*/ 	.short	0x00ff


	//----- nvinfo : EIATTR_MERCURY_ISA_VERSION
	.align		4
        /*0040*/ 	.byte	0x03, 0x5f
        /*0042*/ 	.short	0x0101


	//----- nvinfo : EIATTR_EXIT_INSTR_OFFSETS
	.align		4
        /*0044*/ 	.byte	0x04, 0x1c
        /*0046*/ 	.short	(.L_1654 - .L_1653)


	//   ....[0]....
.L_1653:
        /*0048*/ 	.word	0x00000170


	//   ....[1]....
        /*004c*/ 	.word	0x00000960


	//   ....[2]....
        /*0050*/ 	.word	0x000009c0


	//----- nvinfo : EIATTR_MAX_THREADS
	.align		4
.L_1654:
        /*0054*/ 	.byte	0x04, 0x05
        /*0056*/ 	.short	(.L_1656 - .L_1655)
.L_1655:
        /*0058*/ 	.word	0x00000080
        /*005c*/ 	.word	0x00000001
        /*0060*/ 	.word	0x00000001


	//----- nvinfo : EIATTR_CRS_STACK_SIZE
	.align		4
.L_1656:
        /*0064*/ 	.byte	0x04, 0x1e
        /*0066*/ 	.short	(.L_1658 - .L_1657)
.L_1657:
        /*0068*/ 	.word	0x00000000


	//----- nvinfo : EIATTR_CBANK_PARAM_SIZE
	.align		4
.L_1658:
        /*006c*/ 	.byte	0x03, 0x19
        /*006e*/ 	.short	0x0010


	//----- nvinfo : EIATTR_PARAM_CBANK
	.align		4
        /*0070*/ 	.byte	0x04, 0x0a
        /*0072*/ 	.short	(.L_1660 - .L_1659)
	.align		4
.L_1659:
        /*0074*/ 	.word	index@(.nv.constant0._ZN2at6native29vectorized_elementwise_kernelILi8ENS0_11FillFunctorIN3c1015Float8_e4m3fnuzEEESt5arrayIPcLm1EEEEviT0_T1_)
        /*0078*/ 	.short	0x0210
        /*007a*/ 	.short	0x0010


	//----- nvinfo : EIATTR_SW_WAR
	.align		4
.L_1660:
        /*007c*/ 	.byte	0x04, 0x36
        /*007e*/ 	.short	(.L_1662 - .L_1661)
.L_1661:
        /*0080*/ 	.word	0x00000008
.L_1662:


//--------------------- .nv.info._ZN2at6native18elementwise_kernelILi128ELi4EZNS0_15gpu_kernel_implINS0_11FillFunctorIN3c1013Float8_e4m3fnEEEEEvRNS_18TensorIteratorBaseERKT_EUliE_EEviT1_ --------------------------
	.section	.nv.info._ZN2at6native18elementwise_kernelILi128ELi4EZNS0_15gpu_kernel_implINS0_11FillFunctorIN3c1013Float8_e4m3fnEEEEEvRNS_18TensorIteratorBaseERKT_EUliE_EEviT1_,"",@"SHT_CUDA_INFO"
	.sectionflags	@""
	.align	4


	//----- nvinfo : EIATTR_CUDA_API_VERSION
	.align		4
        /*0000*/ 	.byte	0x04, 0x37
        /*0002*/ 	.short	(.L_1664 - .L_1663)
.L_1663:
        /*0004*/ 	.word	0x00000082


	//----- nvinfo : EIATTR_KPARAM_INFO
	.align		4
.L_1664:
        /*0008*/ 	.byte	0x04, 0x17
        /*000a*/ 	.short	(.L_1666 - .L_1665)
.L_1665:
        /*000c*/ 	.word	0x00000000
        /*0010*/ 	.short	0x0001
        /*0012*/ 	.short	0x0008
        /*0014*/ 	.byte	0x00, 0xf0, 0xc1, 0x06


	//----- nvinfo : EIATTR_KPARAM_INFO
	.align		4
.L_1666:
        /*0018*/ 	.byte	0x04, 0x17
        /*001a*/ 	.short	(.L_1668 - .L_1667)
.L_1667:
        /*001c*/ 	.word	0x00000000
        /*0020*/ 	.short	0x0000
        /*0022*/ 	.short	0x0000
        /*0024*/ 	.byte	0x00, 0xf0, 0x11, 0x00


	//----- nvinfo : EIATTR_SPARSE_MMA_MASK
	.align		4
.L_1668:
        /*0028*/ 	.byte	0x03, 0x50
        /*002a*/ 	.short	0x0000


	//----- nvinfo : EIATTR_MAXREG_COUNT
	.align		4
        /*002c*/ 	.byte	0x03, 0x1b
        /*002e*/ 	.short	0x0080


	//----- nvinfo : EIATTR_EXTERNS
	.align		4
        /*0030*/ 	.byte	0x04, 0x0f
        /*0032*/ 	.short	(.L_1670 - .L_1669)


	//   ....[0]....
	.align		4
.L_1669:
        /*0034*/ 	.word	index@(__assertfail)


	//----- nvinfo : EIATTR_MERCURY_ISA_VERSION
	.align		4
.L_1670:
        /*0038*/ 	.byte	0x03, 0x5f
        /*003a*/ 	.short	0x0101


	//----- nvinfo : EIATTR_SYSCALL_OFFSETS
	.align		4
        /*003c*/ 	.byte	0x04, 0x46
        /*003e*/ 	.short	(.L_1672 - .L_1671)


	//   ....[0]....
.L_1671:
        /*0040*/ 	.word	0x00003280


	//   ....[1]....
        /*0044*/ 	.word	0x00006780


	//   ....[2]....
        /*0048*/ 	.word	0x00009c70


	//   ....[3]....
        /*004c*/ 	.word	0x0000d150


	//----- nvinfo : EIATTR_EXIT_INSTR_OFFSETS
	.align		4
.L_1672:
        /*0050*/ 	.byte	0x04, 0x1c
        /*0052*/ 	.short	(.L_1674 - .L_1673)


	//   ....[0]....
.L_1673:
        /*0054*/ 	.word	0x00009f60


	//   ....[1]....
        /*0058*/ 	.word	0x0000b300


	//   ....[2]....
        /*005c*/ 	.word	0x0000b450


	//   ....[3]....
        /*0060*/ 	.word	0x0000b600


	//   ....[4]....
        /*0064*/ 	.word	0x0000b750


	//   ....[5]....
        /*0068*/ 	.word	0x0000b8a0


	//   ....[6]....
        /*006c*/ 	.word	0x0000ba40


	//   ....[7]....
        /*0070*/ 	.word	0x0000bb90


	//   ....[8]....
        /*0074*/ 	.word	0x0000bd40


	//   ....[9]....
        /*0078*/ 	.word	0x0000bea0


	//   ....[10]....
        /*007c*/ 	.word	0x0000c000


	//   ....[11]....
        /*0080*/ 	.word	0x0000c1e0


	//   ....[12]....
        /*0084*/ 	.word	0x0000c350


	//   ....[13]....
        /*0088*/ 	.word	0x0000c3d0


	//   ....[14]....
        /*008c*/ 	.word	0x0000c620


	//   ....[15]....
        /*0090*/ 	.word	0x0000c770


	//   ....[16]....
        /*0094*/ 	.word	0x0000c940


	//   ....[17]....
        /*0098*/ 	.word	0x0000cba0


	//   ....[18]....
        /*009c*/ 	.word	0x0000ce00


	//   ....[19]....
        /*00a0*/ 	.word	0x0000d050


	//   ....[20]....
        /*00a4*/ 	.word	0x0000d160


	//   ....[21]....
        /*00a8*/ 	.word	0x0000d2b0


	//   ....[22]....
        /*00ac*/ 	.word	0x0000d400


	//----- nvinfo : EIATTR_MAX_THREADS
	.align		4
.L_1674:
        /*00b0*/ 	.byte	0x04, 0x05
        /*00b2*/ 	.short	(.L_1676 - .L_1675)
.L_1675:
        /*00b4*/ 	.word	0x00000080
        /*00b8*/ 	.word	0x00000001
        /*00bc*/ 	.word	0x00000001


	//----- nvinfo : EIATTR_CRS_STACK_SIZE
	.align		4
.L_1676:
        /*00c0*/ 	.byte	0x04, 0x1e
        /*00c2*/ 	.short	(.L_1678 - .L_1677)
.L_1677:
        /*00c4*/ 	.word	0x00000000


	//----- nvinfo : EIATTR_CBANK_PARAM_SIZE
	.align		4
.L_1678:
        /*00c8*/ 	.byte	0x03, 0x19
        /*00ca*/ 	.short	0x01b8


	//----- nvinfo : EIATTR_PARAM_CBANK
	.align		4
        /*00cc*/ 	.byte	0x04, 0x0a
        /*00ce*/ 	.short	(.L_1680 - .L_1679)
	.align		4
.L_1679:
        /*00d0*/ 	.word	index@(.nv.constant0._ZN2at6native18elementwise_kernelILi128ELi4EZNS0_15gpu_kernel_implINS0_11FillFunctorIN3c1013Float8_e4m3fnEEEEEvRNS_18TensorIteratorBaseERKT_EUliE_EEviT1_)
        /*00d4*/ 	.short	0x0210
        /*00d6*/ 	.short	0x01b8


	//----- nvinfo : EIATTR_SW_WAR
	.align		4
.L_1680:
        /*00d8*/ 	.byte	0x04, 0x36
        /*00da*/ 	.short	(.L_1682 - .L_1681)
.L_1681:
        /*00dc*/ 	.word	0x00000008
.L_1682:


//--------------------- .nv.info._ZN2at6native27unrolled_elementwise_kernelINS0_11FillFunctorIN3c1013Float8_e4m3fnEEESt5arrayIPcLm1EELi4E23TrivialOffsetCalculatorILi0EjES9_ILi1EjENS0_6memory12LoadWithCastILi0EEENSC_13StoreWithCastILi1EEEEEviT_T0_T2_T3_T4_T5_ --------------------------
	.section	.nv.info._ZN2at6native27unrolled_elementwise_kernelINS0_11FillFunctorIN3c1013Float8_e4m3fnEEESt5arrayIPcLm1EELi4E23TrivialOffsetCalculatorILi0EjES9_ILi1EjENS0_6memory12LoadWithCastILi0EEENSC_13StoreWithCastILi1EEEEEviT_T0_T2_T3_T4_T5_,"",@"SHT_CUDA_INFO"
	.sectionflags	@""
	.align	4


	//----- nvinfo : EIATTR_CUDA_API_VERSION
	.align		4
        /*0000*/ 	.byte	0x04, 0x37
        /*0002*/ 	.short	(.L_1684 - .L_1683)
.L_1683:
        /*0004*/ 	.word	0x00000082


	//----- nvinfo : EIATTR_KPARAM_INFO
	.align		4
.L_1684:
        /*0008*/ 	.byte	0x04, 0x17
        /*000a*/ 	.short	(.L_1686 - .L_1685)
.L_1685:
        /*000c*/ 	.word	0x00000000
        /*0010*/ 	.short	0x0006
        /*0012*/ 	.short	0x001c
        /*0014*/ 	.byte	0x00, 0xf0, 0x21, 0x00


	//----- nvinfo : EIATTR_KPARAM_INFO
	.align		4
.L_1686:
        /*0018*/ 	.byte	0x04, 0x17
        /*001a*/ 	.short	(.L_1688 - .L_1687)
.L_1687:
        /*001c*/ 	.word	0x00000000
        /*0020*/ 	.short	0x0005
        /*0022*/ 	.short	0x0014
        /*0024*/ 	.byte	0x00, 0xf0, 0x21, 0x00


	//----- nvinfo : EIATTR_KPARAM_INFO
	.align		4
.L_1688:
        /*0028*/ 	.byte	0x04, 0x17
        /*002a*/ 	.short	(.L_1690 - .L_1689)
.L_1689:
        /*002c*/ 	.word	0x00000000
        /*0030*/ 	.short	0x0004
        /*0032*/ 	.short	0x0011
        /*0034*/ 	.byte	0x00, 0xf0, 0x05, 0x00


	//----- nvinfo : EIATTR_KPARAM_INFO
	.align		4
.L_1690:
        /*0038*/ 	.byte	0x04, 0x17
        /*003a*/ 	.short	(.L_1692 - .L_1691)
.L_1691:
        /*003c*/ 	.word	0x00000000
        /*0040*/ 	.short	0x0003
        /*0042*/ 	.short	0x0010
        /*0044*/ 	.byte	0x00, 0xf0, 0x05, 0x00


	//----- nvinfo : EIATTR_KPARAM_INFO
	.align		4
.L_1692:
        /*0048*/ 	.byte	0x04, 0x17
        /*004a*/ 	.short	(.L_1694 - .L_1693)
.L_1693:
        /*004c*/ 	.word	0x00000000
        /*0050*/ 	.short	0x0002
        /*0052*/ 	.short	0x0008
        /*0054*/ 	.byte	0x00, 0xf0, 0x21, 0x00


	//----- nvinfo : EIATTR_KPARAM_INFO
	.align		4
.L_1694:
        /*0058*/ 	.byte	0x04, 0x17
        /*005a*/ 	.short	(.L_1696 - .L_1695)
.L_1695:
        /*005c*/ 	.word	0x00000000
        /*0060*/ 	.short	0x0001
        /*0062*/ 	.short	0x0004
        /*0064*/ 	.byte	0x00, 0xf0, 0x05, 0x00


	//----- nvinfo : EIATTR_KPARAM_INFO
	.align		4
.L_1696:
        /*0068*/ 	.byte	0x04, 0x17
        /*006a*/ 	.short	(.L_1698 - .L_1697)
.L_1697:
        /*006c*/ 	.word	0x00000000
        /*0070*/ 	.short	0x0000
        /*0072*/ 	.short	0x0000
        /*0074*/ 	.byte	0x00, 0xf0, 0x11, 0x00


	//----- nvinfo : EIATTR_SPARSE_MMA_MASK
	.align		4
.L_1698:
        /*0078*/ 	.byte	0x03, 0x50
        /*007a*/ 	.short	0x0000


	//----- nvinfo : EIATTR_MAXREG_COUNT
	.align		4
        /*007c*/ 	.byte	0x03, 0x1b
        /*007e*/ 	.short	0x00ff


	//----- nvinfo : EIATTR_EXTERNS
	.align		4
        /*0080*/ 	.byte	0x04, 0x0f
        /*0082*/ 	.short	(.L_1700 - .L_1699)


	//   ....[0]....
	.align		4
.L_1699:
        /*0084*/ 	.word	index@(__assertfail)


	//----- nvinfo : EIATTR_MERCURY_ISA_VERSION
	.align		4
.L_1700:
        /*0088*/ 	.byte	0x03, 0x5f
        /*008a*/ 	.short	0x0101


	//----- nvinfo : EIATTR_SYSCALL_OFFSETS
	.align		4
        /*008c*/ 	.byte	0x04, 0x46
        /*008e*/ 	.short	(.L_1702 - .L_1701)


	//   ....[0]....
.L_1701:
        /*0090*/ 	.word	0x00002170


	//   ....[1]....
        /*0094*/ 	.word	0x00004510


	//   ....[2]....
        /*0098*/ 	.word	0x000068a0


	//   ....[3]....
        /*009c*/ 	.word	0x00008c30


	//----- nvinfo : EIATTR_EXIT_INSTR_OFFSETS
	.align		4
.L_1702:
        /*00a0*/ 	.byte	0x04, 0x1c
        /*00a2*/ 	.short	(.L_1704 - .L_1703)


	//   ....[0]....
.L_1703:
        /*00a4*/ 	.word	0x00006b80


	//   ....[1]....
        /*00a8*/ 	.word	0x00006de0


	//   ....[2]....
        /*00ac*/ 	.word	0x00006f30


	//   ....[3]....
        /*00b0*/ 	.word	0x000070e0


	//   ....[4]....
        /*00b4*/ 	.word	0x00007230


	//   ....[5]....
        /*00b8*/ 	.word	0x00007380


	//   ....[6]....
        /*00bc*/ 	.word	0x00007520


	//   ....[7]....
        /*00c0*/ 	.word	0x00007670


	//   ....[8]....
        /*00c4*/ 	.word	0x00007820


	//   ....[9]....
        /*00c8*/ 	.word	0x00007980


	//   ....[10]....
        /*00cc*/ 	.word	0x00007ae0


	//   ....[11]....
        /*00d0*/ 	.word	0x00007cc0


	//   ....[12]....
        /*00d4*/ 	.word	0x00007e30


	//   ....[13]....
        /*00d8*/ 	.word	0x00007eb0


	//   ....[14]....
        /*00dc*/ 	.word	0x00008100


	//   ....[15]....
        /*00e0*/ 	.word	0x00008250


	//   ....[16]....
        /*00e4*/ 	.word	0x00008420


	//   ....[17]....
        /*00e8*/ 	.word	0x00008680


	//   ....[18]....
        /*00ec*/ 	.word	0x000088e0


	//   ....[19]....
        /*00f0*/ 	.word	0x00008b30


	//   ....[20]....
        /*00f4*/ 	.word	0x00008c40


	//   ....[21]....
        /*00f8*/ 	.word	0x00008d90


	//   ....[22]....
        /*00fc*/ 	.word	0x00008ee0


	//----- nvinfo : EIATTR_MAX_THREADS
	.align		4
.L_1704:
        /*0100*/ 	.byte	0x04, 0x05
        /*0102*/ 	.short	(.L_1706 - .L_1705)
.L_1705:
        /*0104*/ 	.word	0x00000080
        /*0108*/ 	.word	0x00000001
        /*010c*/ 	.word	0x00000001


	//----- nvinfo : EIATTR_CRS_STACK_SIZE
	.align		4
.L_1706:
        /*0110*/ 	.byte	0x04, 0x1e
        /*0112*/ 	.short	(.L_1708 - .L_1707)
.L_1707:
        /*0114*/ 	.word	0x00000000


	//----- nvinfo : EIATTR_CBANK_PARAM_SIZE
	.align		4
.L_1708:
        /*0118*/ 	.byte	0x03, 0x19
        /*011a*/ 	.short	0x0024


	//----- nvinfo : EIATTR_PARAM_CBANK
	.align		4
        /*011c*/ 	.byte	0x04, 0x0a
        /*011e*/ 	.short	(.L_1710 - .L_1709)
	.align		4
.L_1709:
        /*0120*/ 	.word	index@(.nv.constant0._ZN2at6native27unrolled_elementwise_kernelINS0_11FillFunctorIN3c1013Float8_e4m3fnEEESt5arrayIPcLm1EELi4E23TrivialOffsetCalculatorILi0EjES9_ILi1EjENS0_6memory12LoadWithCastILi0EEENSC_13StoreWithCastILi1EEEEEviT_T0_T2_T3_T4_T5_)
        /*0124*/ 	.short	0x0210
        /*0126*/ 	.short	0x0024


	//----- nvinfo : EIATTR_SW_WAR
	.align		4
.L_1710:
        /*0128*/ 	.byte	0x04, 0x36
        /*012a*/ 	.short	(.L_1712 - .L_1711)
.L_1711:
        /*012c*/ 	.word	0x00000008
.L_1712:


//--------------------- .nv.info._ZN2at6native18elementwise_kernelILi128ELi4EZNS0_22gpu_kernel_impl_nocastINS0_11FillFunctorIN3c1013Float8_e4m3fnEEEEEvRNS_18TensorIteratorBaseERKT_EUliE_EEviT1_ --------------------------
	.section	.nv.info._ZN2at6native18elementwise_kernelILi128ELi4EZNS0_22gpu_kernel_impl_nocastINS0_11FillFunctorIN3c1013Float8_e4m3fnEEEEEvRNS_18TensorIteratorBaseERKT_EUliE_EEviT1_,"",@"SHT_CUDA_INFO"
	.sectionflags	@""
	.align	4


	//----- nvinfo : EIATTR_CUDA_API_VERSION
	.align		4
        /*0000*/ 	.byte	0x04, 0x37
        /*0002*/ 	.short	(.L_1714 - .L_1713)
.L_1713:
        /*0004*/ 	.word	0x00000082


	//----- nvinfo : EIATTR_KPARAM_INFO
	.align		4
.L_1714:
        /*0008*/ 	.byte	0x04, 0x17
        /*000a*/ 	.short	(.L_1716 - .L_1715)
.L_1715:
        /*000c*/ 	.word	0x00000000
        /*0010*/ 	.short	0x0001
        /*0012*/ 	.short	0x0008
        /*0014*/ 	.byte	0x00, 0xf0, 0xc1, 0x06


	//----- nvinfo : EIATTR_KPARAM_INFO
	.align		4
.L_1716:
        /*0018*/ 	.byte	0x04, 0x17
        /*001a*/ 	.short	(.L_1718 - .L_1717)
.L_1717:
        /*001c*/ 	.word	0x00000000
        /*0020*/ 	.short	0x0000
        /*0022*/ 	.short	0x0000
        /*0024*/ 	.byte	0x00, 0xf0, 0x11, 0x00


	//----- nvinfo : EIATTR_SPARSE_MMA_MASK
	.align		4
.L_1718:
        /*0028*/ 	.byte	0x03, 0x50
        /*002a*/ 	.short	0x0000


	//----- nvinfo : EIATTR_MAXREG_COUNT
	.align		4
        /*002c*/ 	.byte	0x03, 0x1b
        /*002e*/ 	.short	0x0080


	//----- nvinfo : EIATTR_MERCURY_ISA_VERSION
	.align		4
        /*0030*/ 	.byte	0x03, 0x5f
        /*0032*/ 	.short	0x0101


	//----- nvinfo : EIATTR_EXIT_INSTR_OFFSETS
	.align		4
        /*0034*/ 	.byte	0x04, 0x1c
        /*0036*/ 	.short	(.L_1720 - .L_1719)


	//   ....[0]....
.L_1719:
        /*0038*/ 	.word	0x000035d0


	//   ....[1]....
        /*003c*/ 	.word	0x00004740


	//   ....[2]....
        /*0040*/ 	.word	0x00004810


	//   ....[3]....
        /*0044*/ 	.word	0x00004840


	//----- nvinfo : EIATTR_MAX_THREADS
	.align		4
.L_1720:
        /*0048*/ 	.byte	0x04, 0x05
        /*004a*/ 	.short	(.L_1722 - .L_1721)
.L_1721:
        /*004c*/ 	.word	0x00000080
        /*0050*/ 	.word	0x00000001
        /*0054*/ 	.word	0x00000001


	//----- nvinfo : EIATTR_CRS_STACK_SIZE
	.align		4
.L_1722:
        /*0058*/ 	.byte	0x04, 0x1e
        /*005a*/ 	.short	(.L_1724 - .L_1723)
.L_1723:
        /*005c*/ 	.word	0x00000000


	//----- nvinfo : EIATTR_CBANK_PARAM_SIZE
	.align		4
.L_1724:
        /*0060*/ 	.byte	0x03, 0x19
        /*0062*/ 	.short	0x01b8


	//----- nvinfo : EIATTR_PARAM_CBANK
	.align		4
        /*0064*/ 	.byte	0x04, 0x0a
        /*0066*/ 	.short	(.L_1726 - .L_1725)
	.align		4
.L_1725:
        /*0068*/ 	.word	index@(.nv.constant0._ZN2at6native18elementwise_kernelILi128ELi4EZNS0_22gpu_kernel_impl_nocastINS0_11FillFunctorIN3c1013Float8_e4m3fnEEEEEvRNS_18TensorIteratorBaseERKT_EUliE_EEviT1_)
        /*006c*/ 	.short	0x0210
        /*006e*/ 	.short	0x01b8


	//----- nvinfo : EIATTR_SW_WAR
	.align		4
.L_1726:
        /*0070*/ 	.byte	0x04, 0x36
        /*0072*/ 	.short	(.L_1728 - .L_1727)
.L_1727:
        /*0074*/ 	.word	0x00000008
.L_1728:


//--------------------- .nv.info._ZN2at6native27unrolled_elementwise_kernelINS0_11FillFunctorIN3c1013Float8_e4m3fnEEESt5arrayIPcLm1EELi4E23TrivialOffsetCalculatorILi0EjES9_ILi1EjENS0_6memory15LoadWithoutCastENSC_16StoreWithoutCastEEEviT_T0_T2_T3_T4_T5_ --------------------------
	.section	.nv.info._ZN2at6native27unrolled_elementwise_kernelINS0_11FillFunctorIN3c1013Float8_e4m3fnEEESt5arrayIPcLm1EELi4E23TrivialOffsetCalculatorILi0EjES9_ILi1EjENS0_6memory15LoadWithoutCastENSC_16StoreWithoutCastEEEviT_T0_T2_T3_T4_T5_,"",@"SHT_CUDA_INFO"
	.sectionflags	@""
	.align	4


	//----- nvinfo : EIATTR_CUDA_API_VERSION
	.align		4
        /*0000*/ 	.byte	0x04, 0x37
        /*0002*/ 	.short	(.L_1730 - .L_1729)
.L_1729:
        /*0004*/ 	.word	0x00000082


	//----- nvinfo : EIATTR_KPARAM_INFO
	.align		4
.L_1730:
        /*0008*/ 	.byte	0x04, 0x17
        /*000a*/ 	.short	(.L_1732 - .L_1731)
.L_1731:
        /*000c*/ 	.word	0x00000000
        /*0010*/ 	.short	0x0006
        /*0012*/ 	.short	0x0013
        /*0014*/ 	.byte	0x00, 0xf0, 0x05, 0x00


	//----- nvinfo : EIATTR_KPARAM_INFO
	.align		4
.L_1732:
        /*0018*/ 	.byte	0x04, 0x17
        /*001a*/ 	.short	(.L_1734 - .L_1733)
.L_1733:
        /*001c*/ 	.word	0x00000000
        /*0020*/ 	.short	0x0005
        /*0022*/ 	.short	0x0012
        /*0024*/ 	.byte	0x00, 0xf0, 0x05, 0x00


	//----- nvinfo : EIATTR_KPARAM_INFO
	.align		4
.L_1734:
        /*0028*/ 	.byte	0x04, 0x17
        /*002a*/ 	.short	(.L_1736 - .L_1735)
.L_1735:
        /*002c*/ 	.word	0x00000000
        /*0030*/ 	.short	0x0004
        /*0032*/ 	.short	0x0011
        /*0034*/ 	.byte	0x00, 0xf0, 0x05, 0x00


	//----- nvinfo : EIATTR_KPARAM_INFO
	.align		4
.L_1736:
        /*0038*/ 	.byte	0x04, 0x17
        /*003a*/ 	.short	(.L_1738 - .L_1737)
.L_1737:
        /*003c*/ 	.word	0x00000000
        /*0040*/ 	.short	0x0003
        /*0042*/ 	.short	0x0010
        /*0044*/ 	.byte	0x00, 0xf0, 0x05, 0x00


	//----- nvinfo : EIATTR_KPARAM_INFO
	.align		4
.L_1738:
        /*0048*/ 	.byte	0x04, 0x17
        /*004a*/ 	.short	(.L_1740 - .L_1739)
.L_1739:
        /*004c*/ 	.word	0x00000000
        /*0050*/ 	.short	0x0002
        /*0052*/ 	.short	0x0008
        /*0054*/ 	.byte	0x00, 0xf0, 0x21, 0x00


	//----- nvinfo : EIATTR_KPARAM_INFO
	.align		4
.L_1740:
        /*0058*/ 	.byte	0x04, 0x17
        /*005a*/ 	.short	(.L_1742 - .L_1741)
.L_1741:
        /*005c*/ 	.word	0x00000000
        /*0060*/ 	.short	0x0001
        /*0062*/ 	.short	0x0004
        /*0064*/ 	.byte	0x00, 0xf0, 0x05, 0x00


	//----- nvinfo : EIATTR_KPARAM_INFO
	.align		4
.L_1742:
        /*0068*/ 	.byte	0x04, 0x17
        /*006a*/ 	.short	(.L_1744 - .L_1743)
.L_1743:
        /*006c*/ 	.word	0x00000000
        /*0070*/ 	.short	0x0000
        /*0072*/ 	.short	0x0000
        /*0074*/ 	.byte	0x00, 0xf0, 0x11, 0x00


	//----- nvinfo : EIATTR_SPARSE_MMA_MASK
	.align		4
.L_1744:
        /*0078*/ 	.byte	0x03, 0x50
        /*007a*/ 	.short	0x0000


	//----- nvinfo : EIATTR_MAXREG_COUNT
	.align		4
        /*007c*/ 	.byte	0x03, 0x1b
        /*007e*/ 	.short	0x00ff


	//----- nvinfo : EIATTR_MERCURY_ISA_VERSION
	.align		4
        /*0080*/ 	.byte	0x03, 0x5f
        /*0082*/ 	.short	0x0101


	//----- nvinfo : EIATTR_EXIT_INSTR_OFFSETS
	.align		4
        /*0084*/ 	.byte	0x04, 0x1c
        /*0086*/ 	.short	(.L_1746 - .L_1745)


	//   ....[0]....
.L_1745:
        /*0088*/ 	.word	0x000001f0


	//   ....[1]....
        /*008c*/ 	.word	0x00000250


	//----- nvinfo : EIATTR_MAX_THREADS
	.align		4
.L_1746:
        /*0090*/ 	.byte	0x04, 0x05
        /*0092*/ 	.short	(.L_1748 - .L_1747)
.L_1747:
        /*0094*/ 	.word	0x00000080
        /*0098*/ 	.word	0x00000001
        /*009c*/ 	.word	0x00000001


	//----- nvinfo : EIATTR_CRS_STACK_SIZE
	.align		4
.L_1748:
        /*00a0*/ 	.byte	0x04, 0x1e
        /*00a2*/ 	.short	(.L_1750 - .L_1749)
.L_1749:
        /*00a4*/ 	.word	0x00000000


	//----- nvinfo : EIATTR_CBANK_PARAM_SIZE
	.align		4
.L_1750:
        /*00a8*/ 	.byte	0x03, 0x19
        /*00aa*/ 	.short	0x0014


	//----- nvinfo : EIATTR_PARAM_CBANK
	.align		4
        /*00ac*/ 	.byte	0x04, 0x0a
        /*00ae*/ 	.short	(.L_1752 - .L_1751)
	.align		4
.L_1751:
        /*00b0*/ 	.word	index@(.nv.constant0._ZN2at6native27unrolled_elementwise_kernelINS0_11FillFunctorIN3c1013Float8_e4m3fnEEESt5arrayIPcLm1EELi4E23TrivialOffsetCalculatorILi0EjES9_ILi1EjENS0_6memory15LoadWithoutCastENSC_16StoreWithoutCastEEEviT_T0_T2_T3_T4_T5_)
        /*00b4*/ 	.short	0x0210
        /*00b6*/ 	.short	0x0014


	//----- nvinfo : EIATTR_SW_WAR
	.align		4
.L_1752:
        /*00b8*/ 	.byte	0x04, 0x36
        /*00ba*/ 	.short	(.L_1754 - .L_1753)
.L_1753:
        /*00bc*/ 	.word	0x00000008
.L_1754:


//--------------------- .nv.info._ZN2at6native29vectorized_elementwise_kernelILi2ENS0_11FillFunctorIN3c1013Float8_e4m3fnEEESt5arrayIPcLm1EEEEviT0_T1_ --------------------------
	.section	.nv.info._ZN2at6native29vectorized_elementwise_kernelILi2ENS0_11FillFunctorIN3c1013Float8_e4m3fnEEESt5arrayIPcLm1EEEEviT0_T1_,"",@"SHT_CUDA_INFO"
	.sectionflags	@""
	.align	4


	//----- nvinfo : EIATTR_CUDA_API_VERSION
	.align		4
        /*0000*/ 	.byte	0x04, 0x37
        /*0002*/ 	.short	(.L_1756 - .L_1755)
.L_1755:
        /*0004*/ 	.word	0x00000082


	//----- nvinfo : EIATTR_KPARAM_INFO
	.align		4
.L_1756:
        /*0008*/ 	.byte	0x04, 0x17
        /*000a*/ 	.short	(.L_1758 - .L_1757)
.L_1757:
        /*000c*/ 	.word	0x00000000
        /*0010*/ 	.short	0x0002
        /*0012*/ 	.short	0x0008
        /*0014*/ 	.byte	0x00, 0xf0, 0x21, 0x00


	//----- nvinfo : EIATTR_KPARAM_INFO
	.align		4
.L_1758:
        /*0018*/ 	.byte	0x04, 0x17
        /*001a*/ 	.short	(.L_1760 - .L_1759)
.L_1759:
        /*001c*/ 	.word	0x00000000
        /*0020*/ 	.short	0x0001
        /*0022*/ 	.short	0x0004
        /*0024*/ 	.byte	0x00, 0xf0, 0x05, 0x00


	//----- nvinfo : EIATTR_KPARAM_INFO
	.align		4
.L_1760:
        /*0028*/ 	.byte	0x04, 0x17
        /*002a*/ 	.short	(.L_1762 - .L_1761)
.L_1761:
        /*002c*/ 	.word	0x00000000
        /*0030*/ 	.short	0x0000
        /*0032*/ 	.short	0x0000
        /*0034*/ 	.byte	0x00, 0xf0, 0x11, 0x00


	//----- nvinfo : EIATTR_SPARSE_MMA_MASK
	.align		4
.L_1762:
        /*0038*/ 	.byte	0x03, 0x50
        /*003a*/ 	.short	0x0000


	//----- nvinfo : EIATTR_MAXREG_COUNT
	.align		4
        /*003c*/ 	.byte	0x03, 0x1b
        /*003e*/ 	.short	0x00ff


	//----- nvinfo : EIATTR_MERCURY_ISA_VERSION
	.align		4
        /*0040*/ 	.byte	0x03, 0x5f
        /*0042*/ 	.short	0x0101


	//----- nvinfo : EIATTR_EXIT_INSTR_OFFSETS
	.align		4
        /*0044*/ 	.byte	0x04, 0x1c
        /*0046*/ 	.short	(.L_1764 - .L_1763)


	//   ....[0]....
.L_1763:
        /*0048*/ 	.word	0x00000190


	//   ....[1]....
        /*004c*/ 	.word	0x00000980


	//   ....[2]....
        /*0050*/ 	.word	0x000009e0


	//----- nvinfo : EIATTR_MAX_THREADS
	.align		4
.L_1764:
        /*0054*/ 	.byte	0x04, 0x05
        /*0056*/ 	.short	(.L_1766 - .L_1765)
.L_1765:
        /*0058*/ 	.word	0x00000080
        /*005c*/ 	.word	0x00000001
        /*0060*/ 	.word	0x00000001


	//----- nvinfo : EIATTR_CRS_STACK_SIZE
	.align		4
.L_1766:
        /*0064*/ 	.byte	0x04, 0x1e
        /*0066*/ 	.short	(.L_1768 - .L_1767)
.L_1767:
        /*0068*/ 	.word	0x00000000


	//----- nvinfo : EIATTR_CBANK_PARAM_SIZE
	.align		4
.L_1768:
        /*006c*/ 	.byte	0x03, 0x19
        /*006e*/ 	.short	0x0010


	//----- nvinfo : EIATTR_PARAM_CBANK
	.align		4
        /*0070*/ 	.byte	0x04, 0x0a
        /*0072*/ 	.short	(.L_1770 - .L_1769)
	.align		4
.L_1769:
        /*0074*/ 	.word	index@(.nv.constant0._ZN2at6native29vectorized_elementwise_kernelILi2ENS0_11FillFunctorIN3c1013Float8_e4m3fnEEESt5arrayIPcLm1EEEEviT0_T1_)
        /*0078*/ 	.short	0x0210
        /*007a*/ 	.short	0x0010


	//----- nvinfo : EIATTR_SW_WAR
	.align		4
.L_1770:
        /*007c*/ 	.byte	0x04, 0x36
        /*007e*/ 	.short	(.L_1772 - .L_1771)
.L_1771:
        /*0080*/ 	.word	0x00000008
.L_1772:


//--------------------- .nv.info._ZN2at6native29vectorized_elementwise_kernelILi4ENS0_11FillFunctorIN3c1013Float8_e4m3fnEEESt5arrayIPcLm1EEEEviT0_T1_ --------------------------
	.section	.nv.info._ZN2at6native29vectorized_elementwise_kernelILi4ENS0_11FillFunctorIN3c1013Float8_e4m3fnEEESt5arrayIPcLm1EEEEviT0_T1_,"",@"SHT_CUDA_INFO"
	.sectionflags	@""
	.align	4


	//----- nvinfo : EIATTR_CUDA_API_VERSION
	.align		4
        /*0000*/ 	.byte	0x04, 0x37
        /*0002*/ 	.short	(.L_1774 - .L_1773)
.L_1773:
        /*0004*/ 	.word	0x00000082


	//----- nvinfo : EIATTR_KPARAM_INFO
	.align		4
.L_1774:
        /*0008*/ 	.byte	0x04, 0x17
        /*000a*/ 	.short	(.L_1776 - .L_1775)
.L_1775:
        /*000c*/ 	.word	0x00000000
        /*0010*/ 	.short	0x0002
        /*0012*/ 	.short	0x0008
        /*0014*/ 	.byte	0x00, 0xf0, 0x21, 0x00


	//----- nvinfo : EIATTR_KPARAM_INFO
	.align		4
.L_1776:
        /*0018*/ 	.byte	0x04, 0x17
        /*001a*/ 	.short	(.L_1778 - .L_1777)
.L_1777:
        /*001c*/ 	.word	0x00000000
        /*0020*/ 	.short	0x0001
        /*0022*/ 	.short	0x0004
        /*0024*/ 	.byte	0x00, 0xf0, 0x05, 0x00


	//----- nvinfo : EIATTR_KPARAM_INFO
	.align		4
.L_1778:
        /*0028*/ 	.byte	0x04, 0x17
        /*002a*/ 	.short	(.L_1780 - .L_1779)
.L_1779:
        /*002c*/ 	.word	0x00000000
        /*0030*/ 	.short	0x0000
        /*0032*/ 	.short	0x0000
        /*0034*/ 	.byte	0x00, 0xf0, 0x11, 0x00


	//----- nvinfo : EIATTR_SPARSE_MMA_MASK
	.align		4
.L_1780:
        /*0038*/ 	.byte	0x03, 0x50
        /*003a*/ 	.short	0x0000


	//----- nvinfo : EIATTR_MAXREG_COUNT
	.align		4
        /*003c*/ 	.byte	0x03, 0x1b
        /*003e*/ 	.short	0x00ff


	//----- nvinfo : EIATTR_MERCURY_ISA_VERSION
	.align		4
        /*0040*/ 	.byte	0x03, 0x5f
        /*0042*/ 	.short	0x0101


	//----- nvinfo : EIATTR_EXIT_INSTR_OFFSETS
	.align		4
        /*0044*/ 	.byte	0x04, 0x1c
        /*0046*/ 	.short	(.L_1782 - .L_1781)


	//   ....[0]....
.L_1781:
        /*0048*/ 	.word	0x00000170


	//   ....[1]....
        /*004c*/ 	.word	0x00000960


	//   ....[2]....
        /*0050*/ 	.word	0x000009c0


	//----- nvinfo : EIATTR_MAX_THREADS
	.align		4
.L_1782:
        /*0054*/ 	.byte	0x04, 0x05
        /*0056*/ 	.short	(.L_1784 - .L_1783)
.L_1783:
        /*0058*/ 	.word	0x00000080
        /*005c*/ 	.word	0x00000001
        /*0060*/ 	.word	0x00000001


	//----- nvinfo : EIATTR_CRS_STACK_SIZE
	.align		4
.L_1784:
        /*0064*/ 	.byte	0x04, 0x1e
        /*0066*/ 	.short	(.L_1786 - .L_1785)
.L_1785:
        /*0068*/ 	.word	0x00000000


	//----- nvinfo : EIATTR_CBANK_PARAM_SIZE
	.align		4
.L_1786:
        /*006c*/ 	.byte	0x03, 0x19
        /*006e*/ 	.short	0x0010


	//----- nvinfo : EIATTR_PARAM_CBANK
	.align		4
        /*0070*/ 	.byte	0x04, 0x0a
        /*0072*/ 	.short	(.L_1788 - .L_1787)
	.align		4
.L_1787:
        /*0074*/ 	.word	index@(.nv.constant0._ZN2at6native29vectorized_elementwise_kernelILi4ENS0_11FillFunctorIN3c1013Float8_e4m3fnEEESt5arrayIPcLm1EEEEviT0_T1_)
        /*0078*/ 	.short	0x0210
        /*007a*/ 	.short	0x0010


	//----- nvinfo : EIATTR_SW_WAR
	.align		4
.L_1788:
        /*007c*/ 	.byte	0x04, 0x36
        /*007e*/ 	.short	(.L_1790 - .L_1789)
.L_1789:
        /*0080*/ 	.word	0x00000008
.L_1790:


//--------------------- .nv.info._ZN2at6native29vectorized_elementwise_kernelILi8ENS0_11FillFunctorIN3c1013Float8_e4m3fnEEESt5arrayIPcLm1EEEEviT0_T1_ --------------------------
	.section	.nv.info._ZN2at6native29vectorized_elementwise_kernelILi8ENS0_11FillFunctorIN3c1013Float8_e4m3fnEEESt5arrayIPcLm1EEEEviT0_T1_,"",@"SHT_CUDA_INFO"
	.sectionflags	@""
	.align	4


	//----- nvinfo : EIATTR_CUDA_API_VERSION
	.align		4
        /*0000*/ 	.byte	0x04, 0x37
        /*0002*/ 	.short	(.L_1792 - .L_1791)
.L_1791:
        /*0004*/ 	.word	0x00000082


	//----- nvinfo : EIATTR_KPARAM_INFO
	.align		4
.L_1792:
        /*0008*/ 	.byte	0x04, 0x17
        /*000a*/ 	.short	(.L_1794 - .L_1793)
.L_1793:
        /*000c*/ 	.word	0x00000000
        /*0010*/ 	.short	0x0002
        /*0012*/ 	.short	0x0008
        /*0014*/ 	.byte	0x00, 0xf0, 0x21, 0x00


	//----- nvinfo : EIATTR_KPARAM_INFO
	.align		4
.L_1794:
        /*0018*/ 	.byte	0x04, 0x17
        /*001a*/ 	.short	(.L_1796 - .L_1795)
.L_1795:
        /*001c*/ 	.word	0x00000000
        /*0020*/ 	.short	0x0001
        /*0022*/ 	.short	0x0004
        /*0024*/ 	.byte	0x00, 0xf0, 0x05, 0x00


	//----- nvinfo : EIATTR_KPARAM_INFO
	.align		4
.L_1796:
        /*0028*/ 	.byte	0x04, 0x17
        /*002a*/ 	.short	(.L_1798 - .L_1797)
.L_1797:
        /*002c*/ 	.word	0x00000000
        /*0030*/ 	.short	0x0000
        /*0032*/ 	.short	0x0000
        /*0034*/ 	.byte	0x00, 0xf0, 0x11, 0x00


	//----- nvinfo : EIATTR_SPARSE_MMA_MASK
	.align		4
.L_1798:
        /*0038*/ 	.byte	0x03, 0x50
        /*003a*/ 	.short	0x0000


	//----- nvinfo : EIATTR_MAXREG_COUNT
	.align		4
        /*003c*/ 	.byte	0x03, 0x1b
        /*003e*/ 	.short	0x00ff


	//----- nvinfo : EIATTR_MERCURY_ISA_VERSION
	.align		4
        /*0040*/ 	.byte	0x03, 0x5f
        /*0042*/ 	.short	0x0101


	//----- nvinfo : EIATTR_EXIT_INSTR_OFFSETS
	.align		4
        /*0044*/ 	.byte	0x04, 0x1c
        /*0046*/ 	.short	(.L_1800 - .L_1799)


	//   ....[0]....
.L_1799:
        /*0048*/ 	.word	0x00000170


	//   ....[1]....
        /*004c*/ 	.word	0x00000960


	//   ....[2]....
        /*0050*/ 	.word	0x000009c0


	//----- nvinfo : EIATTR_MAX_THREADS
	.align		4
.L_1800:
        /*0054*/ 	.byte	0x04, 0x05
        /*0056*/ 	.short	(.L_1802 - .L_1801)
.L_1801:
        /*0058*/ 	.word	0x00000080
        /*005c*/ 	.word	0x00000001
        /*0060*/ 	.word	0x00000001


	//----- nvinfo : EIATTR_CRS_STACK_SIZE
	.align		4
.L_1802:
        /*0064*/ 	.byte	0x04, 0x1e
        /*0066*/ 	.short	(.L_1804 - .L_1803)
.L_1803:
        /*0068*/ 	.word	0x00000000


	//----- nvinfo : EIATTR_CBANK_PARAM_SIZE
	.align		4
.L_1804:
        /*006c*/ 	.byte	0x03, 0x19
        /*006e*/ 	.short	0x0010


	//----- nvinfo : EIATTR_PARAM_CBANK
	.align		4
        /*0070*/ 	.byte	0x04, 0x0a
        /*0072*/ 	.short	(.L_1806 - .L_1805)
	.align		4
.L_1805:
        /*0074*/ 	.word	index@(.nv.constant0._ZN2at6native29vectorized_elementwise_kernelILi8ENS0_11FillFunctorIN3c1013Float8_e4m3fnEEESt5arrayIPcLm1EEEEviT0_T1_)
        /*0078*/ 	.short	0x0210
        /*007a*/ 	.short	0x0010


	//----- nvinfo : EIATTR_SW_WAR
	.align		4
.L_1806:
        /*007c*/ 	.byte	0x04, 0x36
        /*007e*/ 	.short	(.L_1808 - .L_1807)
.L_1807:
        /*0080*/ 	.word	0x00000008
.L_1808:


//--------------------- .nv.info._ZN2at6native18elementwise_kernelILi128ELi4EZNS0_15gpu_kernel_implINS0_11FillFunctorIN3c1015Float8_e5m2fnuzEEEEEvRNS_18TensorIteratorBaseERKT_EUliE_EEviT1_ --------------------------
	.section	.nv.info._ZN2at6native18elementwise_kernelILi128ELi4EZNS0_15gpu_kernel_implINS0_11FillFunctorIN3c1015Float8_e5m2fnuzEEEEEvRNS_18TensorIteratorBaseERKT_EUliE_EEviT1_,"",@"SHT_CUDA_INFO"
	.sectionflags	@""
	.align	4


	//----- nvinfo : EIATTR_CUDA_API_VERSION
	.align		4
        /*0000*/ 	.byte	0x04, 0x37
        /*0002*/ 	.short	(.L_1810 - .L_1809)
.L_1809:
        /*0004*/ 	.word	0x00000082


	//----- nvinfo : EIATTR_KPARAM_INFO
	.align		4
.L_1810:
        /*0008*/ 	.byte	0x04, 0x17
        /*000a*/ 	.short	(.L_1812 - .L_1811)
.L_1811:
        /*000c*/ 	.word	0x00000000
        /*0010*/ 	.short	0x0001
        /*0012*/ 	.short	0x0008
        /*0014*/ 	.byte	0x00, 0xf0, 0xc1, 0x06


	//----- nvinfo : EIATTR_KPARAM_INFO
	.align		4
.L_1812:
        /*0018*/ 	.byte	0x04, 0x17
        /*001a*/ 	.short	(.L_1814 - .L_1813)
.L_1813:
        /*001c*/ 	.word	0x00000000
        /*0020*/ 	.short	0x0000
        /*0022*/ 	.short	0x0000
        /*0024*/ 	.byte	0x00, 0xf0, 0x11, 0x00


	//----- nvinfo : EIATTR_SPARSE_MMA_MASK
	.align		4
.L_1814:
        /*0028*/ 	.byte	0x03, 0x50
        /*002a*/ 	.short	0x0000


	//----- nvinfo : EIATTR_MAXREG_COUNT
	.align		4
        /*002c*/ 	.byte	0x03, 0x1b
        /*002e*/ 	.short	0x0080


	//----- nvinfo : EIATTR_EXTERNS
	.align		4
        /*0030*/ 	.byte	0x04, 0x0f
        /*0032*/ 	.short	(.L_1816 - .L_1815)


	//   ....[0]....
	.align		4
.L_1815:
        /*0034*/ 	.word	index@(__assertfail)


	//----- nvinfo : EIATTR_MERCURY_ISA_VERSION
	.align		4
.L_1816:
        /*0038*/ 	.byte	0x03, 0x5f
        /*003a*/ 	.short	0x0101


	//----- nvinfo : EIATTR_SYSCALL_OFFSETS
	.align		4
        /*003c*/ 	.byte	0x04, 0x46
        /*003e*/ 	.short	(.L_1818 - .L_1817)


	//   ....[0]....
.L_1817:
        /*0040*/ 	.word	0x000036e0


	//   ....[1]....
        /*0044*/ 	.word	0x000070c0


	//   ....[2]....
        /*0048*/ 	.word	0x0000aa90


	//   ....[3]....
        /*004c*/ 	.word	0x0000e470


	//----- nvinfo : EIATTR_EXIT_INSTR_OFFSETS
	.align		4
.L_1818:
        /*0050*/ 	.byte	0x04, 0x1c
        /*0052*/ 	.short	(.L_1820 - .L_1819)


	//   ....[0]....
.L_1819:
        /*0054*/ 	.word	0x0000ae00


	//   ....[1]....
        /*0058*/ 	.word	0x0000c1e0


	//   ....[2]....
        /*005c*/ 	.word	0x0000c380


	//   ....[3]....
        /*0060*/ 	.word	0x0000c570


	//   ....[4]....
        /*0064*/ 	.word	0x0000c700


	//   ....[5]....
        /*0068*/ 	.word	0x0000c890


	//   ....[6]....
        /*006c*/ 	.word	0x0000ca70


	//   ....[7]....
        /*0070*/ 	.word	0x0000cc00


	//   ....[8]....
        /*0074*/ 	.word	0x0000cdf0


	//   ....[9]....
        /*0078*/ 	.word	0x0000cf90


	//   ....[10]....
        /*007c*/ 	.word	0x0000d140


	//   ....[11]....
        /*0080*/ 	.word	0x0000d360


	//   ....[12]....
        /*0084*/ 	.word	0x0000d520


	//   ....[13]....
        /*0088*/ 	.word	0x0000d7e0


	//   ....[14]....
        /*008c*/ 	.word	0x0000da70


	//   ....[15]....
        /*0090*/ 	.word	0x0000dc00


	//   ....[16]....
        /*0094*/ 	.word	0x0000de10


	//   ....[17]....
        /*0098*/ 	.word	0x0000e0c0


	//   ....[18]....
        /*009c*/ 	.word	0x0000e0e0


	//   ....[19]....
        /*00a0*/ 	.word	0x0000e370


	//   ....[20]....
        /*00a4*/ 	.word	0x0000e480


	//   ....[21]....
        /*00a8*/ 	.word	0x0000e610


	//   ....[22]....
        /*00ac*/ 	.word	0x0000e7a0


	//----- nvinfo : EIATTR_MAX_THREADS
	.align		4
.L_1820:
        /*00b0*/ 	.byte	0x04, 0x05
        /*00b2*/ 	.short	(.L_1822 - .L_1821)
.L_1821:
        /*00b4*/ 	.word	0x00000080
        /*00b8*/ 	.word	0x00000001
        /*00bc*/ 	.word	0x00000001


	//----- nvinfo : EIATTR_CRS_STACK_SIZE
	.align		4
.L_1822:
        /*00c0*/ 	.byte	0x04, 0x1e
        /*00c2*/ 	.short	(.L_1824 - .L_1823)
.L_1823:
        /*00c4*/ 	.word	0x00000000


	//----- nvinfo : EIATTR_CBANK_PARAM_SIZE
	.align		4
.L_1824:
        /*00c8*/ 	.byte	0x03, 0x19
        /*00ca*/ 	.short	0x01b8


	//----- nvinfo : EIATTR_PARAM_CBANK
	.align		4
        /*00cc*/ 	.byte	0x04, 0x0a
        /*00ce*/ 	.short	(.L_1826 - .L_1825)
	.align		4
.L_1825:
        /*00d0*/ 	.word	index@(.nv.constant0._ZN2at6native18elementwise_kernelILi128ELi4EZNS0_15gpu_kernel_implINS0_11FillFunctorIN3c1015Float8_e5m2fnuzEEEEEvRNS_18TensorIteratorBaseERKT_EUliE_EEviT1_)
        /*00d4*/ 	.short	0x0210
        /*00d6*/ 	.short	0x01b8


	//----- nvinfo : EIATTR_SW_WAR
	.align		4
.L_1826:
        /*00d8*/ 	.byte	0x04, 0x36
        /*00da*/ 	.short	(.L_1828 - .L_1827)
.L_1827:
        /*00dc*/ 	.word	0x00000008
.L_1828:


//--------------------- .nv.info._ZN2at6native27unrolled_elementwise_kernelINS0_11FillFunctorIN3c1015Float8_e5m2fnuzEEESt5arrayIPcLm1EELi4E23TrivialOffsetCalculatorILi0EjES9_ILi1EjENS0_6memory12LoadWithCastILi0EEENSC_13StoreWithCastILi1EEEEEviT_T0_T2_T3_T4_T5_ --------------------------
	.section	.nv.info._ZN2at6native27unrolled_elementwise_kernelINS0_11FillFunctorIN3c1015Float8_e5m2fnuzEEESt5arrayIPcLm1EELi4E23TrivialOffsetCalculatorILi0EjES9_ILi1EjENS0_6memory12LoadWithCastILi0EEENSC_13StoreWithCastILi1EEEEEviT_T0_T2_T3_T4_T5_,"",@"SHT_CUDA_INFO"
	.sectionflags	@""
	.align	4


	//----- nvinfo : EIATTR_CUDA_API_VERSION
	.align		4
        /*0000*/ 	.byte	0x04, 0x37
        /*0002*/ 	.short	(.L_1830 - .L_1829)
.L_1829:
        /*0004*/ 	.word	0x00000082


	//----- nvinfo : EIATTR_KPARAM_INFO
	.align		4
.L_1830:
        /*0008*/ 	.byte	0x04, 0x17
        /*000a*/ 	.short	(.L_1832 - .L_1831)
.L_1831:
        /*000c*/ 	.word	0x00000000
        /*0010*/ 	.short	0x0006
        /*0012*/ 	.short	0x001c
        /*0014*/ 	.byte	0x00, 0xf0, 0x21, 0x00


	//----- nvinfo : EIATTR_KPARAM_INFO
	.align		4
.L_1832:
        /*0018*/ 	.byte	0x04, 0x17
        /*001a*/ 	.short	(.L_1834 - .L_1833)
.L_1833:
        /*001c*/ 	.word	0x00000000
        /*0020*/ 	.short	0x0005
        /*0022*/ 	.short	0x0014
        /*0024*/ 	.byte	0x00, 0xf0, 0x21, 0x00


	//----- nvinfo : EIATTR_KPARAM_INFO
	.align		4
.L_1834:
        /*0028*/ 	.byte	0x04, 0x17
        /*002a*/ 	.short	(.L_1836 - .L_1835)
.L_1835:
        /*002c*/ 	.word	0x00000000
        /*0030*/ 	.short	0x0004
        /*0032*/ 	.short	0x0011
        /*0034*/ 	.byte	0x00, 0xf0, 0x05, 0x00


	//----- nvinfo : EIATTR_KPARAM_INFO
	.align		4
.L_1836:
        /*0038*/ 	.byte	0x04, 0x17
        /*003a*/ 	.short	(.L_1838 - .L_1837)
.L_1837:
        /*003c*/ 	.word	0x00000000
        /*0040*/ 	.short	0x0003
        /*0042*/ 	.short	0x0010
        /*0044*/ 	.byte	0x00, 0xf0, 0x05, 0x00


	//----- nvinfo : EIATTR_KPARAM_INFO
	.align		4
.L_1838:
        /*0048*/ 	.byte	0x04, 0x17
        /*004a*/ 	.short	(.L_1840 - .L_1839)
.L_1839:
        /*004c*/ 	.word	0x00000000
        /*0050*/ 	.short	0x0002
        /*0052*/ 	.short	0x0008
        /*0054*/ 	.byte	0x00, 0xf0, 0x21, 0x00


	//----- nvinfo : EIATTR_KPARAM_INFO
	.align		4
.L_1840:
        /*0058*/ 	.byte	0x04, 0x17
        /*005a*/ 	.short	(.L_1842 - .L_1841)
.L_1841:
        /*005c*/ 	.word	0x00000000
        /*0060*/ 	.short	0x0001
        /*0062*/ 	.short	0x0004
        /*0064*/ 	.byte	0x00, 0xf0, 0x05, 0x00


	//----- nvinfo : EIATTR_KPARAM_INFO
	.align		4
.L_1842:
        /*0068*/ 	.byte	0x04, 0x17
        /*006a*/ 	.short	(.L_1844 - .L_1843)
.L_1843:
        /*006c*/ 	.word	0x00000000
        /*0070*/ 	.short	0x0000
        /*0072*/ 	.short	0x0000
        /*0074*/ 	.byte	0x00, 0xf0, 0x11, 0x00


	//----- nvinfo : EIATTR_SPARSE_MMA_MASK
	.align		4
.L_1844:
        /*0078*/ 	.byte	0x03, 0x50
        /*007a*/ 	.short	0x0000


	//----- nvinfo : EIATTR_MAXREG_COUNT
	.align		4
        /*007c*/ 	.byte	0x03, 0x1b
        /*007e*/ 	.short	0x00ff


	//----- nvinfo : EIATTR_EXTERNS
	.align		4
        /*0080*/ 	.byte	0x04, 0x0f
        /*0082*/ 	.short	(.L_1846 - .L_1845)


	//   ....[0]....
	.align		4
.L_1845:
        /*0084*/ 	.word	index@(__assertfail)


	//----- nvinfo : EIATTR_MERCURY_ISA_VERSION
	.align		4
.L_1846:
        /*0088*/ 	.byte	0x03, 0x5f
        /*008a*/ 	.short	0x0101


	//----- nvinfo : EIATTR_SYSCALL_OFFSETS
	.align		4
        /*008c*/ 	.byte	0x04, 0x46
        /*008e*/ 	.short	(.L_1848 - .L_1847)


	//   ....[0]....
.L_1847:
        /*0090*/ 	.word	0x000025d0


	//   ....[1]....
        /*0094*/ 	.word	0x00004e50


	//   ....[2]....
        /*0098*/ 	.word	0x000076c0


	//   ....[3]....
        /*009c*/ 	.word	0x00009f50


	//----- nvinfo : EIATTR_EXIT_INSTR_OFFSETS
	.align		4
.L_1848:
        /*00a0*/ 	.byte	0x04, 0x1c
        /*00a2*/ 	.short	(.L_1850 - .L_1849)


	//   ....[0]....
.L_1849:
        /*00a4*/ 	.word	0x00007a20


	//   ....[1]....
        /*00a8*/ 	.word	0x00007cc0


	//   ....[2]....
        /*00ac*/ 	.word	0x00007e60


	//   ....[3]....
        /*00b0*/ 	.word	0x00008050


	//   ....[4]....
        /*00b4*/ 	.word	0x000081e0


	//   ....[5]....
        /*00b8*/ 	.word	0x00008370


	//   ....[6]....
        /*00bc*/ 	.word	0x00008550


	//   ....[7]....
        /*00c0*/ 	.word	0x000086e0


	//   ....[8]....
        /*00c4*/ 	.word	0x000088d0


	//   ....[9]....
        /*00c8*/ 	.word	0x00008a70


	//   ....[10]....
        /*00cc*/ 	.word	0x00008c20


	//   ....[11]....
        /*00d0*/ 	.word	0x00008e40


	//   ....[12]....
        /*00d4*/ 	.word	0x00009000


	//   ....[13]....
        /*00d8*/ 	.word	0x000092c0


	//   ....[14]....
        /*00dc*/ 	.word	0x00009550


	//   ....[15]....
        /*00e0*/ 	.word	0x000096e0


	//   ....[16]....
        /*00e4*/ 	.word	0x000098f0


	//   ....[17]....
        /*00e8*/ 	.word	0x00009ba0


	//   ....[18]....
        /*00ec*/ 	.word	0x00009bc0


	//   ....[19]....
        /*00f0*/ 	.word	0x00009e50


	//   ....[20]....
        /*00f4*/ 	.word	0x00009f60


	//   ....[21]....
        /*00f8*/ 	.word	0x0000a0f0


	//   ....[22]....
        /*00fc*/ 	.word	0x0000a280


	//----- nvinfo : EIATTR_MAX_THREADS
	.align		4
.L_1850:
        /*0100*/ 	.byte	0x04, 0x05
        /*0102*/ 	.short	(.L_1852 - .L_1851)
.L_1851:
        /*0104*/ 	.word	0x00000080
        /*0108*/ 	.word	0x00000001
        /*010c*/ 	.word	0x00000001


	//----- nvinfo : EIATTR_CRS_STACK_SIZE
	.align		4
.L_1852:
        /*0110*/ 	.byte	0x04, 0x1e
        /*0112*/ 	.short	(.L_1854 - .L_1853)
.L_1853:
        /*0114*/ 	.word	0x00000000


	//----- nvinfo : EIATTR_CBANK_PARAM_SIZE
	.align		4
.L_1854:
        /*0118*/ 	.byte	0x03, 0x19
        /*011a*/ 	.short	0x0024


	//----- nvinfo : EIATTR_PARAM_CBANK
	.align		4
        /*011c*/ 	.byte	0x04, 0x0a
        /*011e*/ 	.short	(.L_1856 - .L_1855)
	.align		4
.L_1855:
        /*0120*/ 	.word	index@(.nv.constant0._ZN2at6native27unrolled_elementwise_kernelINS0_11FillFunctorIN3c1015Float8_e5m2fnuzEEESt5arrayIPcLm1EELi4E23TrivialOffsetCalculatorILi0EjES9_ILi1EjENS0_6memory12LoadWithCastILi0EEENSC_13StoreWithCastILi1EEEEEviT_T0_T2_T3_T4_T5_)
        /*0124*/ 	.short	0x0210
        /*0126*/ 	.short	0x0024


	//----- nvinfo : EIATTR_SW_WAR
	.align		4
.L_1856:
        /*0128*/ 	.byte	0x04, 0x36
        /*012a*/ 	.short	(.L_1858 - .L_1857)
.L_1857:
        /*012c*/ 	.word	0x00000008
.L_1858:


//--------------------- .nv.info._ZN2at6native18elementwise_kernelILi128ELi4EZNS0_22gpu_kernel_impl_nocastINS0_11FillFunctorIN3c1015Float8_e5m2fnuzEEEEEvRNS_18TensorIteratorBaseERKT_EUliE_EEviT1_ --------------------------
	.section	.nv.info._ZN2at6native18elementwise_kernelILi128ELi4EZNS0_22gpu_kernel_impl_nocastINS0_11FillFunctorIN3c1015Float8_e5m2fnuzEEEEEvRNS_18TensorIteratorBaseERKT_EUliE_EEviT1_,"",@"SHT_CUDA_INFO"
	.sectionflags	@""
	.align	4


	//----- nvinfo : EIATTR_CUDA_API_VERSION
	.align		4
        /*0000*/ 	.byte	0x04, 0x37
        /*0002*/ 	.short	(.L_1860 - .L_1859)
.L_1859:
        /*0004*/ 	.word	0x00000082


	//----- nvinfo : EIATTR_KPARAM_INFO
	.align		4
.L_1860:
        /*0008*/ 	.byte	0x04, 0x17
        /*000a*/ 	.short	(.L_1862 - .L_1861)
.L_1861:
        /*000c*/ 	.word	0x00000000
        /*0010*/ 	.short	0x0001
        /*0012*/ 	.short	0x0008
        /*0014*/ 	.byte	0x00, 0xf0, 0xc1, 0x06


	//----- nvinfo : EIATTR_KPARAM_INFO
	.align		4
.L_1862:
        /*0018*/ 	.byte	0x04, 0x17
        /*001a*/ 	.short	(.L_1864 - .L_1863)
.L_1863:
        /*001c*/ 	.word	0x00000000
        /*0020*/ 	.short	0x0000
        /*0022*/ 	.short	0x0000
        /*0024*/ 	.byte	0x00, 0xf0, 0x11, 0x00


	//----- nvinfo : EIATTR_SPARSE_MMA_MASK
	.align		4
.L_1864:
        /*0028*/ 	.byte	0x03, 0x50
        /*002a*/ 	.short	0x0000


	//----- nvinfo : EIATTR_MAXREG_COUNT
	.align		4
        /*002c*/ 	.byte	0x03, 0x1b
        /*002e*/ 	.short	0x0080


	//----- nvinfo : EIATTR_MERCURY_ISA_VERSION
	.align		4
        /*0030*/ 	.byte	0x03, 0x5f
        /*0032*/ 	.short	0x0101


	//----- nvinfo : EIATTR_EXIT_INSTR_OFFSETS
	.align		4
        /*0034*/ 	.byte	0x04, 0x1c
        /*0036*/ 	.short	(.L_1866 - .L_1865)


	//   ....[0]....
.L_1865:
        /*0038*/ 	.word	0x000035d0


	//   ....[1]....
        /*003c*/ 	.word	0x00004740


	//   ....[2]....
        /*0040*/ 	.word	0x00004810


	//   ....[3]....
        /*0044*/ 	.word	0x00004840


	//----- nvinfo : EIATTR_MAX_THREADS
	.align		4
.L_1866:
        /*0048*/ 	.byte	0x04, 0x05
        /*004a*/ 	.short	(.L_1868 - .L_1867)
.L_1867:
        /*004c*/ 	.word	0x00000080
        /*0050*/ 	.word	0x00000001
        /*0054*/ 	.word	0x00000001


	//----- nvinfo : EIATTR_CRS_STACK_SIZE
	.align		4
.L_1868:
        /*0058*/ 	.byte	0x04, 0x1e
        /*005a*/ 	.short	(.L_1870 - .L_1869)
.L_1869:
        /*005c*/ 	.word	0x00000000


	//----- nvinfo : EIATTR_CBANK_PARAM_SIZE
	.align		4
.L_1870:
        /*0060*/ 	.byte	0x03, 0x19
        /*0062*/ 	.short	0x01b8


	//----- nvinfo : EIATTR_PARAM_CBANK
	.align		4
        /*0064*/ 	.byte	0x04, 0x0a
        /*0066*/ 	.short	(.L_1872 - .L_1871)
	.align		4
.L_1871:
        /*0068*/ 	.word	index@(.nv.constant0._ZN2at6native18elementwise_kernelILi128ELi4EZNS0_22gpu_kernel_impl_nocastINS0_11FillFunctorIN3c1015Float8_e5m2fnuzEEEEEvRNS_18TensorIteratorBaseERKT_EUliE_EEviT1_)
        /*006c*/ 	.short	0x0210
        /*006e*/ 	.short	0x01b8


	//----- nvinfo : EIATTR_SW_WAR
	.align		4
.L_1872:
        /*0070*/ 	.byte	0x04, 0x36
        /*0072*/ 	.short	(.L_1874 - .L_1873)
.L_1873:
        /*0074*/ 	.word	0x00000008
.L_1874:


//--------------------- .nv.info._ZN2at6native27unrolled_elementwise_kernelINS0_11FillFunctorIN3c1015Float8_e5m2fnuzEEESt5arrayIPcLm1EELi4E23TrivialOffsetCalculatorILi0EjES9_ILi1EjENS0_6memory15LoadWithoutCastENSC_16StoreWithoutCastEEEviT_T0_T2_T3_T4_T5_ --------------------------
	.section	.nv.info._ZN2at6native27unrolled_elementwise_kernelINS0_11FillFunctorIN3c1015Float8_e5m2fnuzEEESt5arrayIPcLm1EELi4E23TrivialOffsetCalculatorILi0EjES9_ILi1EjENS0_6memory15LoadWithoutCastENSC_16StoreWithoutCastEEEviT_T0_T2_T3_T4_T5_,"",@"SHT_CUDA_INFO"
	.sectionflags	@""
	.align	4


	//----- nvinfo : EIATTR_CUDA_API_VERSION
	.align		4
        /*0000*/ 	.byte	0x04, 0x37
        /*0002*/ 	.short	(.L_1876 - .L_1875)
.L_1875:
        /*0004*/ 	.word	0x00000082


	//----- nvinfo : EIATTR_KPARAM_INFO
	.align		4
.L_1876:
        /*0008*/ 	.byte	0x04, 0x17
        /*000a*/ 	.short	(.L_1878 - .L_1877)
.L_1877:
        /*000c*/ 	.word	0x00000000
        /*0010*/ 	.short	0x0006
        /*0012*/ 	.short	0x0013
        /*0014*/ 	.byte	0x00, 0xf0, 0x05, 0x00


	//----- nvinfo : EIATTR_KPARAM_INFO
	.align		4
.L_1878:
        /*0018*/ 	.byte	0x04, 0x17
        /*001a*/ 	.short	(.L_1880 - .L_1879)
.L_1879:
        /*001c*/ 	.word	0x00000000
        /*0020*/ 	.short	0x0005
        /*0022*/ 	.short	0x0012
        /*0024*/ 	.byte	0x00, 0xf0, 0x05, 0x00


	//----- nvinfo : EIATTR_KPARAM_INFO
	.align		4
.L_1880:
        /*0028*/ 	.byte	0x04, 0x17
        /*002a*/ 	.short	(.L_1882 - .L_1881)
.L_1881:
        /*002c*/ 	.word	0x00000000
        /*0030*/ 	.short	0x0004
        /*0032*/ 	.short	0x0011
        /*0034*/ 	.byte	0x00, 0xf0, 0x05, 0x00


	//----- nvinfo : EIATTR_KPARAM_INFO
	.align		4
.L_1882:
        /*0038*/ 	.byte	0x04, 0x17
        /*003a*/ 	.short	(.L_1884 - .L_1883)
.L_1883:
        /*003c*/ 	.word	0x00000000
        /*0040*/ 	.short	0x0003
        /*0042*/ 	.short	0x0010
        /*0044*/ 	.byte	0x00, 0xf0, 0x05, 0x00


	//----- nvinfo : EIATTR_KPARAM_INFO
	.align		4
.L_1884:
        /*0048*/ 	.byte	0x04, 0x17
        /*004a*/ 	.short	(.L_1886 - .L_1885)
.L_1885:
        /*004c*/ 	.word	0x00000000
        /*0050*/ 	.short	0x0002
        /*0052*/ 	.short	0x0008
        /*0054*/ 	.byte	0x00, 0xf0, 0x21, 0x00


	//----- nvinfo : EIATTR_KPARAM_INFO
	.align		4
.L_1886:
        /*0058*/ 	.byte	0x04, 0x17
        /*005a*/ 	.short	(.L_1888 - .L_1887)
.L_1887:
        /*005c*/ 	.word	0x00000000
        /*0060*/ 	.short	0x0001
        /*0062*/ 	.short	0x0004
        /*0064*/ 	.byte	0x00, 0xf0, 0x05, 0x00


	//----- nvinfo : EIATTR_KPARAM_INFO
	.align		4
.L_1888:
        /*0068*/ 	.byte	0x04, 0x17
        /*006a*/ 	.short	(.L_1890 - .L_1889)
.L_1889:
        /*006c*/ 	.word	0x00000000
        /*0070*/ 	.short	0x0000
        /*0072*/ 	.short	0x0000
        /*0074*/ 	.byte	0x00, 0xf0, 0x11, 0x00


	//----- nvinfo : EIATTR_SPARSE_MMA_MASK
	.align		4
.L_1890:
        /*0078*/ 	.byte	0x03, 0x50
        /*007a*/ 	.short	0x0000


	//----- nvinfo : EIATTR_MAXREG_COUNT
	.align		4
        /*007c*/ 	.byte	0x03, 0x1b
        /*007e*/ 	.short	0x00ff


	//----- nvinfo : EIATTR_MERCURY_ISA_VERSION
	.align		4
        /*0080*/ 	.byte	0x03, 0x5f
        /*0082*/ 	.short	0x0101


	//----- nvinfo : EIATTR_EXIT_INSTR_OFFSETS
	.align		4
        /*0084*/ 	.byte	0x04, 0x1c
        /*0086*/ 	.short	(.L_1892 - .L_1891)


	//   ....[0]....
.L_1891:
        /*0088*/ 	.word	0x000001f0


	//   ....[1]....
        /*008c*/ 	.word	0x00000250


	//----- nvinfo : EIATTR_MAX_THREADS
	.align		4
.L_1892:
        /*0090*/ 	.byte	0x04, 0x05
        /*0092*/ 	.short	(.L_1894 - .L_1893)
.L_1893:
        /*0094*/ 	.word	0x00000080
        /*0098*/ 	.word	0x00000001
        /*009c*/ 	.word	0x00000001


	//----- nvinfo : EIATTR_CRS_STACK_SIZE
	.align		4
.L_1894:
        /*00a0*/ 	.byte	0x04, 0x1e
        /*00a2*/ 	.short	(.L_1896 - .L_1895)
.L_1895:
        /*00a4*/ 	.word	0x00000000


	//----- nvinfo : EIATTR_CBANK_PARAM_SIZE
	.align		4
.L_1896:
        /*00a8*/ 	.byte	0x03, 0x19
        /*00aa*/ 	.short	0x0014


	//----- nvinfo : EIATTR_PARAM_CBANK
	.align		4
        /*00ac*/ 	.byte	0x04, 0x0a
        /*00ae*/ 	.short	(.L_1898 - .L_1897)
	.align		4
.L_1897:
        /*00b0*/ 	.word	index@(.nv.constant0._ZN2at6native27unrolled_elementwise_kernelINS0_11FillFunctorIN3c1015Float8_e5m2fnuzEEESt5arrayIPcLm1EELi4E23TrivialOffsetCalculatorILi0EjES9_ILi1EjENS0_6memory15LoadWithoutCastENSC_16StoreWithoutCastEEEviT_T0_T2_T3_T4_T5_)
        /*00b4*/ 	.short	0x0210
        /*00b6*/ 	.short	0x0014


	//----- nvinfo : EIATTR_SW_WAR
	.align		4
.L_1898:
        /*00b8*/ 	.byte	0x04, 0x36
        /*00ba*/ 	.short	(.L_1900 - .L_1899)
.L_1899:
        /*00bc*/ 	.word	0x00000008
.L_1900:


//--------------------- .nv.info._ZN2at6native29vectorized_elementwise_kernelILi2ENS0_11FillFunctorIN3c1015Float8_e5m2fnuzEEESt5arrayIPcLm1EEEEviT0_T1_ --------------------------
	.section	.nv.info._ZN2at6native29vectorized_elementwise_kernelILi2ENS0_11FillFunctorIN3c1015Float8_e5m2fnuzEEESt5arrayIPcLm1EEEEviT0_T1_,"",@"SHT_CUDA_INFO"
	.sectionflags	@""
	.align	4


	//----- nvinfo : EIATTR_CUDA_API_VERSION
	.align		4
        /*0000*/ 	.byte	0x04, 0x37
        /*0002*/ 	.short	(.L_1902 - .L_1901)
.L_1901:
        /*0004*/ 	.word	0x00000082


	//----- nvinfo : EIATTR_KPARAM_INFO
	.align		4
.L_1902:
        /*0008*/ 	.byte	0x04, 0x17
        /*000a*/ 	.short	(.L_1904 - .L_1903)
.L_1903:
        /*000c*/ 	.word	0x00000000
        /*0010*/ 	.short	0x0002
        /*0012*/ 	.short	0x0008
        /*0014*/ 	.byte	0x00, 0xf0, 0x21, 0x00


	//----- nvinfo : EIATTR_KPARAM_INFO
	.align		4
.L_1904:
        /*0018*/ 	.byte	0x04, 0x17
        /*001a*/ 	.short	(.L_1906 - .L_1905)
.L_1905:
        /*001c*/ 	.word	0x00000000
        /*0020*/ 	.short	0x0001
        /*0022*/ 	.short	0x0004
        /*0024*/ 	.byte	0x00, 0xf0, 0x05, 0x00


	//----- nvinfo : EIATTR_KPARAM_INFO
	.align		4
.L_1906:
        /*0028*/ 	.byte	0x04, 0x17
        /*002a*/ 	.short	(.L_1908 - .L_1907)
.L_1907:
        /*002c*/ 	.word	0x00000000
        /*0030*/ 	.short	0x0000
        /*0032*/ 	.short	0x0000
        /*0034*/ 	.byte	0x00, 0xf0, 0x11, 0x00


	//----- nvinfo : EIATTR_SPARSE_MMA_MASK
	.align		4
.L_1908:
        /*0038*/ 	.byte	0x03, 0x50
        /*003a*/ 	.short	0x0000


	//----- nvinfo : EIATTR_MAXREG_COUNT
	.align		4
        /*003c*/ 	.byte	0x03, 0x1b
        /*003e*/ 	.short	0x00ff


	//----- nvinfo : EIATTR_MERCURY_ISA_VERSION
	.align		4
        /*0040*/ 	.byte	0x03, 0x5f
        /*0042*/ 	.short	0x0101


	//----- nvinfo : EIATTR_EXIT_INSTR_OFFSETS
	.align		4
        /*0044*/ 	.byte	0x04, 0x1c
        /*0046*/ 	.short	(.L_1910 - .L_1909)


	//   ....[0]....
.L_1909:
        /*0048*/ 	.word	0x00000190


	//   ....[1]....
        /*004c*/ 	.word	0x00000980


	//   ....[2]....
        /*0050*/ 	.word	0x000009e0


	//----- nvinfo : EIATTR_MAX_THREADS
	.align		4
.L_1910:
        /*0054*/ 	.byte	0x04, 0x05
        /*0056*/ 	.short	(.L_1912 - .L_1911)
.L_1911:
        /*0058*/ 	.word	0x00000080
        /*005c*/ 	.word	0x00000001
        /*0060*/ 	.word	0x00000001


	//----- nvinfo : EIATTR_CRS_STACK_SIZE
	.align		4
.L_1912:
        /*0064*/ 	.byte	0x04, 0x1e
        /*0066*/ 	.short	(.L_1914 - .L_1913)
.L_1913:
        /*0068*/ 	.word	0x00000000


	//----- nvinfo : EIATTR_CBANK_PARAM_SIZE
	.align		4
.L_1914:
        /*006c*/ 	.byte	0x03, 0x19
        /*006e*/ 	.short	0x0010


	//----- nvinfo : EIATTR_PARAM_CBANK
	.align		4
        /*0070*/ 	.byte	0x04, 0x0a
        /*0072*/ 	.short	(.L_1916 - .L_1915)
	.align		4
.L_1915:
        /*0074*/ 	.word	index@(.nv.constant0._ZN2at6native29vectorized_elementwise_kernelILi2ENS0_11FillFunctorIN3c1015Float8_e5m2fnuzEEESt5arrayIPcLm1EEEEviT0_T1_)
        /*0078*/ 	.short	0x0210
        /*007a*/ 	.short	0x0010


	//----- nvinfo : EIATTR_SW_WAR
	.align		4
.L_1916:
        /*007c*/ 	.byte	0x04, 0x36
        /*007e*/ 	.short	(.L_1918 - .L_1917)
.L_1917:
        /*0080*/ 	.word	0x00000008
.L_1918:


//--------------------- .nv.info._ZN2at6native29vectorized_elementwise_kernelILi4ENS0_11FillFunctorIN3c1015Float8_e5m2fnuzEEESt5arrayIPcLm1EEEEviT0_T1_ --------------------------
	.section	.nv.info._ZN2at6native29vectorized_elementwise_kernelILi4ENS0_11FillFunctorIN3c1015Float8_e5m2fnuzEEESt5arrayIPcLm1EEEEviT0_T1_,"",@"SHT_CUDA_INFO"
	.sectionflags	@""
	.align	4


	//----- nvinfo : EIATTR_CUDA_API_VERSION
	.align		4
        /*0000*/ 	.byte	0x04, 0x37
        /*0002*/ 	.short	(.L_1920 - .L_1919)
.L_1919:
        /*0004*/ 	.word	0x00000082


	//----- nvinfo : EIATTR_KPARAM_INFO
	.align		4
.L_1920:
        /*0008*/ 	.byte	0x04, 0x17
        /*000a*/ 	.short	(.L_1922 - .L_1921)
.L_1921:
        /*000c*/ 	.word	0x00000000
        /*0010*/ 	.short	0x0002
        /*0012*/ 	.short	0x0008
        /*0014*/ 	.byte	0x00, 0xf0, 0x21, 0x00


	//----- nvinfo : EIATTR_KPARAM_INFO
	.align		4
.L_1922:
        /*0018*/ 	.byte	0x04, 0x17
        /*001a*/ 	.short	(.L_1924 - .L_1923)
.L_1923:
        /*001c*/ 	.word	0x00000000
        /*0020*/ 	.short	0x0001
        /*0022*/ 	.short	0x0004
        /*0024*/ 	.byte	0x00, 0xf0, 0x05, 0x00


	//----- nvinfo : EIATTR_KPARAM_INFO
	.align		4
.L_1924:
        /*0028*/ 	.byte	0x04, 0x17
        /*002a*/ 	.short	(.L_1926 - .L_1925)
.L_1925:
        /*002c*/ 	.word	0x00000000
        /*0030*/ 	.short	0x0000
        /*0032*/ 	.short	0x0000
        /*0034*/ 	.byte	0x00, 0xf0, 0x11, 0x00


	//----- nvinfo : EIATTR_SPARSE_MMA_MASK
	.align		4
.L_1926:
        /*0038*/ 	.byte	0x03, 0x50
        /*003a*/ 	.short	0x0000


	//----- nvinfo : EIATTR_MAXREG_COUNT
	.align		4
        /*003c*/ 	.byte	0x03, 0x1b
        /*003e*/ 	.short	0x00ff


	//----- nvinfo : EIATTR_MERCURY_ISA_VERSION
	.align		4
        /*0040*/ 	.byte	0x03, 0x5f
        /*0042*/ 	.short	0x0101


	//----- nvinfo : EIATTR_EXIT_INSTR_OFFSETS
	.align		4
        /*0044*/ 	.byte	0x04, 0x1c
        /*0046*/ 	.short	(.L_1928 - .L_1927)


	//   ....[0]....
.L_1927:
        /*0048*/ 	.word	0x00000170


	//   ....[1]....
        /*004c*/ 	.word	0x00000960


	//   ....[2]....
        /*0050*/ 	.word	0x000009c0


	//----- nvinfo : EIATTR_MAX_THREADS
	.align		4
.L_1928:
        /*0054*/ 	.byte	0x04, 0x05
        /*0056*/ 	.short	(.L_1930 - .L_1929)
.L_1929:
        /*0058*/ 	.word	0x00000080
        /*005c*/ 	.word	0x00000001
        /*0060*/ 	.word	0x00000001


	//----- nvinfo : EIATTR_CRS_STACK_SIZE
	.align		4
.L_1930:
        /*0064*/ 	.byte	0x04, 0x1e
        /*0066*/ 	.short	(.L_1932 - .L_1931)
.L_1931:
        /*0068*/ 	.word	0x00000000


	//----- nvinfo : EIATTR_CBANK_PARAM_SIZE
	.align		4
.L_1932:
        /*006c*/ 	.byte	0x03, 0x19
        /*006e*/ 	.short	0x0010


	//----- nvinfo : EIATTR_PARAM_CBANK
	.align		4
        /*0070*/ 	.byte	0x04, 0x0a
        /*0072*/ 	.short	(.L_1934 - .L_1933)
	.align		4
.L_1933:
        /*0074*/ 	.word	index@(.nv.constant0._ZN2at6native29vectorized_elementwise_kernelILi4ENS0_11FillFunctorIN3c1015Float8_e5m2fnuzEEESt5arrayIPcLm1EEEEviT0_T1_)
        /*0078*/ 	.short	0x0210
        /*007a*/ 	.short	0x0010


	//----- nvinfo : EIATTR_SW_WAR
	.align		4
.L_1934:
        /*007c*/ 	.byte	0x04, 0x36
        /*007e*/ 	.short	(.L_1936 - .L_1935)
.L_1935:
        /*0080*/ 	.word	0x00000008
.L_1936:


//--------------------- .nv.info._ZN2at6native29vectorized_elementwise_kernelILi8ENS0_11FillFunctorIN3c1015Float8_e5m2fnuzEEESt5arrayIPcLm1EEEEviT0_T1_ --------------------------
	.section	.nv.info._ZN2at6native29vectorized_elementwise_kernelILi8ENS0_11FillFunctorIN3c1015Float8_e5m2fnuzEEESt5arrayIPcLm1EEEEviT0_T1_,"",@"SHT_CUDA_INFO"
	.sectionflags	@""
	.align	4


	//----- nvinfo : EIATTR_CUDA_API_VERSION
	.align		4
        /*0000*/ 	.byte	0x04, 0x37
        /*0002*/ 	.short	(.L_1938 - .L_1937)
.L_1937:
        /*0004*/ 	.word	0x00000082


	//----- nvinfo : EIATTR_KPARAM_INFO
	.align		4
.L_1938:
        /*0008*/ 	.byte	0x04, 0x17
        /*000a*/ 	.short	(.L_1940 - .L_1939)
.L_1939:
        /*000c*/ 	.word	0x00000000
        /*0010*/ 	.short	0x0002
        /*0012*/ 	.short	0x0008
        /*0014*/ 	.byte	0x00, 0xf0, 0x21, 0x00


	//----- nvinfo : EIATTR_KPARAM_INFO
	.align		4
.L_1940:
        /*0018*/ 	.byte	0x04, 0x17
        /*001a*/ 	.short	(.L_1942 - .L_1941)
.L_1941:
        /*001c*/ 	.word	0x00000000
        /*0020*/ 	.short	0x0001
        /*0022*/ 	.short	0x0004
        /*0024*/ 	.byte	0x00, 0xf0, 0x05, 0x00


	//----- nvinfo : EIATTR_KPARAM_INFO
	.align		4
.L_1942:
        /*0028*/ 	.byte	0x04, 0x17
        /*002a*/ 	.short	(.L_1944 - .L_1943)
.L_1943:
        /*002c*/ 	.word	0x00000000
        /*0030*/ 	.short	0x0000
        /*0032*/ 	.short	0x0000
        /*0034*/ 	.byte	0x00, 0xf0, 0x11, 0x00


	//----- nvinfo : EIATTR_SPARSE_MMA_MASK
	.align		4
.L_1944:
        /*0038*/ 	.byte	0x03, 0x50
        /*003a*/ 	.short	0x0000


	//----- nvinfo : EIATTR_MAXREG_COUNT
	.align		4
        /*003c*/ 	.byte	0x03, 0x1b
        /*003e*/ 	.short	0x00ff


	//----- nvinfo : EIATTR_MERCURY_ISA_VERSION
	.align		4
        /*0040*/ 	.byte	0x03, 0x5f
        /*0042*/ 	.short	0x0101


	//----- nvinfo : EIATTR_EXIT_INSTR_OFFSETS
	.align		4
        /*0044*/ 	.byte	0x04, 0x1c
        /*0046*/ 	.short	(.L_1946 - .L_1945)


	//   ....[0]....
.L_1945:
        /*0048*/ 	.word	0x00000170


	//   ....[1]....
        /*004c*/ 	.word	0x00000960


	//   ....[2]....
        /*0050*/ 	.word	0x000009c0


	//----- nvinfo : EIATTR_MAX_THREADS
	.align		4
.L_1946:
        /*0054*/ 	.byte	0x04, 0x05
        /*0056*/ 	.short	(.L_1948 - .L_1947)
.L_1947:
        /*0058*/ 	.word	0x00000080
        /*005c*/ 	.word	0x00000001
        /*0060*/ 	.word	0x00000001


	//----- nvinfo : EIATTR_CRS_STACK_SIZE
	.align		4
.L_1948:
        /*0064*/ 	.byte	0x04, 0x1e
        /*0066*/ 	.short	(.L_1950 - .L_1949)
.L_1949:
        /*0068*/ 	.word	0x00000000


	//----- nvinfo : EIATTR_CBANK_PARAM_SIZE
	.align		4
.L_1950:
        /*006c*/ 	.byte	0x03, 0x19
        /*006e*/ 	.short	0x0010


	//----- nvinfo : EIATTR_PARAM_CBANK
	.align		4
        /*0070*/ 	.byte	0x04, 0x0a
        /*0072*/ 	.short	(.L_1952 - .L_1951)
	.align		4
.L_1951:
        /*0074*/ 	.word	index@(.nv.constant0._ZN2at6native29vectorized_elementwise_kernelILi8ENS0_11FillFunctorIN3c1015Float8_e5m2fnuzEEESt5arrayIPcLm1EEEEviT0_T1_)
        /*0078*/ 	.short	0x0210
        /*007a*/ 	.short	0x0010


	//----- nvinfo : EIATTR_SW_WAR
	.align		4
.L_1952:
        /*007c*/ 	.byte	0x04, 0x36
        /*007e*/ 	.short	(.L_1954 - .L_1953)
.L_1953:
        /*0080*/ 	.word	0x00000008
.L_1954:


//--------------------- .nv.info._ZN2at6native18elementwise_kernelILi128ELi4EZNS0_15gpu_kernel_implINS0_11FillFunctorIN3c1011Float8_e5m2EEEEEvRNS_18TensorIteratorBaseERKT_EUliE_EEviT1_ --------------------------
	.section	.nv.info._ZN2at6native18elementwise_kernelILi128ELi4EZNS0_15gpu_kernel_implINS0_11FillFunctorIN3c1011Float8_e5m2EEEEEvRNS_18TensorIteratorBaseERKT_EUliE_EEviT1_,"",@"SHT_CUDA_INFO"
	.sectionflags	@""
	.align	4


	//----- nvinfo : EIATTR_CUDA_API_VERSION
	.align		4
        /*0000*/ 	.byte	0x04, 0x37
        /*0002*/ 	.short	(.L_1956 - .L_1955)
.L_1955:
        /*0004*/ 	.word	0x00000082


	//----- nvinfo : EIATTR_KPARAM_INFO
	.align		4
.L_1956:
        /*0008*/ 	.byte	0x04, 0x17
        /*000a*/ 	.short	(.L_1958 - .L_1957)
.L_1957:
        /*000c*/ 	.word	0x00000000
        /*0010*/ 	.short	0x0001
        /*0012*/ 	.short	0x0008
        /*0014*/ 	.byte	0x00, 0xf0, 0xc1, 0x06


	//----- nvinfo : EIATTR_KPARAM_INFO
	.align		4
.L_1958:
        /*0018*/ 	.byte	0x04, 0x17
        /*001a*/ 	.short	(.L_1960 - .L_1959)
.L_1959:
        /*001c*/ 	.word	0x00000000
        /*0020*/ 	.short	0x0000
        /*0022*/ 	.short	0x0000
        /*0024*/ 	.byte	0x00, 0xf0, 0x11, 0x00


	//----- nvinfo : EIATTR_SPARSE_MMA_MASK
	.align		4
.L_1960:
        /*0028*/ 	.byte	0x03, 0x50
        /*002a*/ 	.short	0x0000


	//----- nvinfo : EIATTR_MAXREG_COUNT
	.align		4
        /*002c*/ 	.byte	0x03, 0x1b
        /*002e*/ 	.short	0x0080


	//----- nvinfo : EIATTR_EXTERNS
	.align		4
        /*0030*/ 	.byte	0x04, 0x0f
        /*0032*/ 	.short	(.L_1962 - .L_1961)


	//   ....[0]....
	.align		4
.L_1961:
        /*0034*/ 	.word	index@(__assertfail)


	//----- nvinfo : EIATTR_MERCURY_ISA_VERSION
	.align		4
.L_1962:
        /*0038*/ 	.byte	0x03, 0x5f
        /*003a*/ 	.short	0x0101


	//----- nvinfo : EIATTR_SYSCALL_OFFSETS
	.align		4
        /*003c*/ 	.byte	0x04, 0x46
        /*003e*/ 	.short	(.L_1964 - .L_1963)


	//   ....[0]....
.L_1963:
        /*0040*/ 	.word	0x00002a70


	//   ....[1]....
        /*0044*/ 	.word	0x00005680


	//   ....[2]....
        /*0048*/ 	.word	0x00008280


	//   ....[3]....
        /*004c*/ 	.word	0x0000ae70


	//----- nvinfo : EIATTR_EXIT_INSTR_OFFSETS
	.align		4
.L_1964:
        /*0050*/ 	.byte	0x04, 0x1c
        /*0052*/ 	.short	(.L_1966 - .L_1965)


	//   ....[0]....
.L_1965:
        /*0054*/ 	.word	0x00008490


	//   ....[1]....
        /*0058*/ 	.word	0x000097c0


	//   ....[2]....
        /*005c*/ 	.word	0x000098a0


	//   ....[3]....
        /*0060*/ 	.word	0x000099e0


	//   ....[4]....
        /*0064*/ 	.word	0x00009ac0


	//   ....[5]....
        /*0068*/ 	.word	0x00009ba0


	//   ....[6]....
        /*006c*/ 	.word	0x00009cd0


	//   ....[7]....
        /*0070*/ 	.word	0x00009db0


	//   ....[8]....
        /*0074*/ 	.word	0x00009ef0


	//   ....[9]....
        /*0078*/ 	.word	0x00009fe0


	//   ....[10]....
        /*007c*/ 	.word	0x0000a0d0


	//   ....[11]....
        /*0080*/ 	.word	0x0000a240


	//   ....[12]....
        /*0084*/ 	.word	0x0000a340


	//   ....[13]....
        /*0088*/ 	.word	0x0000a550


	//   ....[14]....
        /*008c*/ 	.word	0x0000a570


	//   ....[15]....
        /*0090*/ 	.word	0x0000a650


	//   ....[16]....
        /*0094*/ 	.word	0x0000a7b0


	//   ....[17]....
        /*0098*/ 	.word	0x0000a9a0


	//   ....[18]....
        /*009c*/ 	.word	0x0000ab90


	//   ....[19]....
        /*00a0*/ 	.word	0x0000ad70


	//   ....[20]....
        /*00a4*/ 	.word	0x0000ae80


	//   ....[21]....
        /*00a8*/ 	.word	0x0000af60


	//   ....[22]....
        /*00ac*/ 	.word	0x0000b040


	//----- nvinfo : EIATTR_MAX_THREADS
	.align		4
.L_1966:
        /*00b0*/ 	.byte	0x04, 0x05
        /*00b2*/ 	.short	(.L_1968 - .L_1967)
.L_1967:
        /*00b4*/ 	.word	0x00000080
        /*00b8*/ 	.word	0x00000001
        /*00bc*/ 	.word	0x00000001


	//----- nvinfo : EIATTR_CRS_STACK_SIZE
	.align		4
.L_1968:
        /*00c0*/ 	.byte	0x04, 0x1e
        /*00c2*/ 	.short	(.L_1970 - .L_1969)
.L_1969:
        /*00c4*/ 	.word	0x00000000


	//----- nvinfo : EIATTR_CBANK_PARAM_SIZE
	.align		4
.L_1970:
        /*00c8*/ 	.byte	0x03, 0x19
        /*00ca*/ 	.short	0x01b8


	//----- nvinfo : EIATTR_PARAM_CBANK
	.align		4
        /*00cc*/ 	.byte	0x04, 0x0a
        /*00ce*/ 	.short	(.L_1972 - .L_1971)
	.align		4
.L_1971:
        /*00d0*/ 	.word	index@(.nv.constant0._ZN2at6native18elementwise_kernelILi128ELi4EZNS0_15gpu_kernel_implINS0_11FillFunctorIN3c1011Float8_e5m2EEEEEvRNS_18TensorIteratorBaseERKT_EUliE_EEviT1_)
        /*00d4*/ 	.short	0x0210
        /*00d6*/ 	.short	0x01b8


	//----- nvinfo : EIATTR_SW_WAR
	.align		4
.L_1972:
        /*00d8*/ 	.byte	0x04, 0x36
        /*00da*/ 	.short	(.L_1974 - .L_1973)
.L_1973:
        /*00dc*/ 	.word	0x00000008
.L_1974:


//--------------------- .nv.info._ZN2at6native27unrolled_elementwise_kernelINS0_11FillFunctorIN3c1011Float8_e5m2EEESt5arrayIPcLm1EELi4E23TrivialOffsetCalculatorILi0EjES9_ILi1EjENS0_6memory12LoadWithCastILi0EEENSC_13StoreWithCastILi1EEEEEviT_T0_T2_T3_T4_T5_ --------------------------
	.section	.nv.info._ZN2at6native27unrolled_elementwise_kernelINS0_11FillFunctorIN3c1011Float8_e5m2EEESt5arrayIPcLm1EELi4E23TrivialOffsetCalculatorILi0EjES9_ILi1EjENS0_6memory12LoadWithCastILi0EEENSC_13StoreWithCastILi1EEEEEviT_T0_T2_T3_T4_T5_,"",@"SHT_CUDA_INFO"
	.sectionflags	@""
	.align	4


	//----- nvinfo : EIATTR_CUDA_API_VERSION
	.align		4
        /*0000*/ 	.byte	0x04, 0x37
        /*0002*/ 	.short	(.L_1976 - .L_1975)
.L_1975:
        /*0004*/ 	.word	0x00000082


	//----- nvinfo : EIATTR_KPARAM_INFO
	.align		4
.L_1976:
        /*0008*/ 	.byte	0x04, 0x17
        /*000a*/ 	.short	(.L_1978 - .L_1977)
.L_1977:
        /*000c*/ 	.word	0x00000000
        /*0010*/ 	.short	0x0006
        /*0012*/ 	.short	0x001c
        /*0014*/ 	.byte	0x00, 0xf0, 0x21, 0x00


	//----- nvinfo : EIATTR_KPARAM_INFO
	.align		4
.L_1978:
        /*0018*/ 	.byte	0x04, 0x17
        /*001a*/ 	.short	(.L_1980 - .L_1979)
.L_1979:
        /*001c*/ 	.word	0x00000000
        /*0020*/ 	.short	0x0005
        /*0022*/ 	.short	0x0014
        /*0024*/ 	.byte	0x00, 0xf0, 0x21, 0x00


	//----- nvinfo : EIATTR_KPARAM_INFO
	.align		4
.L_1980:
        /*0028*/ 	.byte	0x04, 0x17
        /*002a*/ 	.short	(.L_1982 - .L_1981)
.L_1981:
        /*002c*/ 	.word	0x00000000
        /*0030*/ 	.short	0x0004
        /*0032*/ 	.short	0x0011
        /*0034*/ 	.byte	0x00, 0xf0, 0x05, 0x00


	//----- nvinfo : EIATTR_KPARAM_INFO
	.align		4
.L_1982:
        /*0038*/ 	.byte	0x04, 0x17
        /*003a*/ 	.short	(.L_1984 - .L_1983)
.L_1983:
        /*003c*/ 	.word	0x00000000
        /*0040*/ 	.short	0x0003
        /*0042*/ 	.short	0x0010
        /*0044*/ 	.byte	0x00, 0xf0, 0x05, 0x00


	//----- nvinfo : EIATTR_KPARAM_INFO
	.align		4
.L_1984:
        /*0048*/ 	.byte	0x04, 0x17
        /*004a*/ 	.short	(.L_1986 - .L_1985)
.L_1985:
        /*004c*/ 	.word	0x00000000
        /*0050*/ 	.short	0x0002
        /*0052*/ 	.short	0x0008
        /*0054*/ 	.byte	0x00, 0xf0, 0x21, 0x00


	//----- nvinfo : EIATTR_KPARAM_INFO
	.align		4
.L_1986:
        /*0058*/ 	.byte	0x04, 0x17
        /*005a*/ 	.short	(.L_1988 - .L_1987)
.L_1987:
        /*005c*/ 	.word	0x00000000
        /*0060*/ 	.short	0x0001
        /*0062*/ 	.short	0x0004
        /*0064*/ 	.byte	0x00, 0xf0, 0x05, 0x00


	//----- nvinfo : EIATTR_KPARAM_INFO
	.align		4
.L_1988:
        /*0068*/ 	.byte	0x04, 0x17
        /*006a*/ 	.short	(.L_1990 - .L_1989)
.L_1989:
        /*006c*/ 	.word	0x00000000
        /*0070*/ 	.short	0x0000
        /*0072*/ 	.short	0x0000
        /*0074*/ 	.byte	0x00, 0xf0, 0x11, 0x00


	//----- nvinfo : EIATTR_SPARSE_MMA_MASK
	.align		4
.L_1990:
        /*0078*/ 	.byte	0x03, 0x50
        /*007a*/ 	.short	0x0000


	//----- nvinfo : EIATTR_MAXREG_COUNT
	.align		4
        /*007c*/ 	.byte	0x03, 0x1b
        /*007e*/ 	.short	0x00ff


	//----- nvinfo : EIATTR_EXTERNS
	.align		4
        /*0080*/ 	.byte	0x04, 0x0f
        /*0082*/ 	.short	(.L_1992 - .L_1991)


	//   ....[0]....
	.align		4
.L_1991:
        /*0084*/ 	.word	index@(__assertfail)


	//----- nvinfo : EIATTR_MERCURY_ISA_VERSION
	.align		4
.L_1992:
        /*0088*/ 	.byte	0x03, 0x5f
        /*008a*/ 	.short	0x0101


	//----- nvinfo : EIATTR_SYSCALL_OFFSETS
	.align		4
        /*008c*/ 	.byte	0x04, 0x46
        /*008e*/ 	.short	(.L_1994 - .L_1993)


	//   ....[0]....
.L_1993:
        /*0090*/ 	.word	0x00001960


	//   ....[1]....
        /*0094*/ 	.word	0x00003410


	//   ....[2]....
        /*0098*/ 	.word	0x00004eb0


	//   ....[3]....
        /*009c*/ 	.word	0x00006950


	//----- nvinfo : EIATTR_EXIT_INSTR_OFFSETS
	.align		4
.L_1994:
        /*00a0*/ 	.byte	0x04, 0x1c
        /*00a2*/ 	.short	(.L_1996 - .L_1995)


	//   ....[0]....
.L_1995:
        /*00a4*/ 	.word	0x000050b0


	//   ....[1]....
        /*00a8*/ 	.word	0x000052a0


	//   ....[2]....
        /*00ac*/ 	.word	0x00005380


	//   ....[3]....
        /*00b0*/ 	.word	0x000054c0


	//   ....[4]....
        /*00b4*/ 	.word	0x000055a0


	//   ....[5]....
        /*00b8*/ 	.word	0x00005680


	//   ....[6]....
        /*00bc*/ 	.word	0x000057b0


	//   ....[7]....
        /*00c0*/ 	.word	0x00005890


	//   ....[8]....
        /*00c4*/ 	.word	0x000059d0


	//   ....[9]....
        /*00c8*/ 	.word	0x00005ac0


	//   ....[10]....
        /*00cc*/ 	.word	0x00005bb0


	//   ....[11]....
        /*00d0*/ 	.word	0x00005d20


	//   ....[12]....
        /*00d4*/ 	.word	0x00005e20


	//   ....[13]....
        /*00d8*/ 	.word	0x00006030


	//   ....[14]....
        /*00dc*/ 	.word	0x00006050


	//   ....[15]....
        /*00e0*/ 	.word	0x00006130


	//   ....[16]....
        /*00e4*/ 	.word	0x00006290


	//   ....[17]....
        /*00e8*/ 	.word	0x00006480


	//   ....[18]....
        /*00ec*/ 	.word	0x00006670


	//   ....[19]....
        /*00f0*/ 	.word	0x00006850


	//   ....[20]....
        /*00f4*/ 	.word	0x00006960


	//   ....[21]....
        /*00f8*/ 	.word	0x00006a40


	//   ....[22]....
        /*00fc*/ 	.word	0x00006b20


	//----- nvinfo : EIATTR_MAX_THREADS
	.align		4
.L_1996:
        /*0100*/ 	.byte	0x04, 0x05
        /*0102*/ 	.short	(.L_1998 - .L_1997)
.L_1997:
        /*0104*/ 	.word	0x00000080
        /*0108*/ 	.word	0x00000001
        /*010c*/ 	.word	0x00000001


	//----- nvinfo : EIATTR_CRS_STACK_SIZE
	.align		4
.L_1998:
        /*0110*/ 	.byte	0x04, 0x1e
        /*0112*/ 	.short	(.L_2000 - .L_1999)
.L_1999:
        /*0114*/ 	.word	0x00000000


	//----- nvinfo : EIATTR_CBANK_PARAM_SIZE
	.align		4
.L_2000:
        /*0118*/ 	.byte	0x03, 0x19
        /*011a*/ 	.short	0x0024


	//----- nvinfo : EIATTR_PARAM_CBANK
	.align		4
        /*011c*/ 	.byte	0x04, 0x0a
        /*011e*/ 	.short	(.L_2002 - .L_2001)
	.align		4
.L_2001:
        /*0120*/ 	.word	index@(.nv.constant0._ZN2at6native27unrolled_elementwise_kernelINS0_11FillFunctorIN3c1011Float8_e5m2EEESt5arrayIPcLm1EELi4E23TrivialOffsetCalculatorILi0EjES9_ILi1EjENS0_6memory12LoadWithCastILi0EEENSC_13StoreWithCastILi1EEEEEviT_T0_T2_T3_T4_T5_)
        /*0124*/ 	.short	0x0210
        /*0126*/ 	.short	0x0024


	//----- nvinfo : EIATTR_SW_WAR
	.align		4
.L_2002:
        /*0128*/ 	.byte	0x04, 0x36
        /*012a*/ 	.short	(.L_2004 - .L_2003)
.L_2003:
        /*012c*/ 	.word	0x00000008
.L_2004:


//--------------------- .nv.info._ZN2at6native18elementwise_kernelILi128ELi4EZNS0_22gpu_kernel_impl_nocastINS0_11FillFunctorIN3c1011Float8_e5m2EEEEEvRNS_18TensorIteratorBaseERKT_EUliE_EEviT1_ --------------------------
	.section	.nv.info._ZN2at6native18elementwise_kernelILi128ELi4EZNS0_22gpu_kernel_impl_nocastINS0_11FillFunctorIN3c1011Float8_e5m2EEEEEvRNS_18TensorIteratorBaseERKT_EUliE_EEviT1_,"",@"SHT_CUDA_INFO"
	.sectionflags	@""
	.align	4


	//----- nvinfo : EIATTR_CUDA_API_VERSION
	.align		4
        /*0000*/ 	.byte	0x04, 0x37
        /*0002*/ 	.short	(.L_2006 - .L_2005)
.L_2005:
        /*0004*/ 	.word	0x00000082


	//----- nvinfo : EIATTR_KPARAM_INFO
	.align		4
.L_2006:
        /*0008*/ 	.byte	0x04, 0x17
        /*000a*/ 	.short	(.L_2008 - .L_2007)
.L_2007:
        /*000c*/ 	.word	0x00000000
        /*0010*/ 	.short	0x0001
        /*0012*/ 	.short	0x0008
        /*0014*/ 	.byte	0x00, 0xf0, 0xc1, 0x06


	//----- nvinfo : EIATTR_KPARAM_INFO
	.align		4
.L_2008:
        /*0018*/ 	.byte	0x04, 0x17
        /*001a*/ 	.short	(.L_2010 - .L_2009)
.L_2009:
        /*001c*/ 	.word	0x00000000
        /*0020*/ 	.short	0x0000
        /*0022*/ 	.short	0x0000
        /*0024*/ 	.byte	0x00, 0xf0, 0x11, 0x00


	//----- nvinfo : EIATTR_SPARSE_MMA_MASK
	.align		4
.L_2010:
        /*0028*/ 	.byte	0x03, 0x50
        /*002a*/ 	.short	0x0000


	//----- nvinfo : EIATTR_MAXREG_COUNT
	.align		4
        /*002c*/ 	.byte	0x03, 0x1b
        /*002e*/ 	.short	0x0080


	//----- nvinfo : EIATTR_MERCURY_ISA_VERSION
	.align		4
        /*0030*/ 	.byte	0x03, 0x5f
        /*0032*/ 	.short	0x0101


	//----- nvinfo : EIATTR_EXIT_INSTR_OFFSETS
	.align		4
        /*0034*/ 	.byte	0x04, 0x1c
        /*0036*/ 	.short	(.L_2012 - .L_2011)


	//   ....[0]....
.L_2011:
        /*0038*/ 	.word	0x000035d0


	//   ....[1]....
        /*003c*/ 	.word	0x00004740


	//   ....[2]....
        /*0040*/ 	.word	0x00004810


	//   ....[3]....
        /*0044*/ 	.word	0x00004840


	//----- nvinfo : EIATTR_MAX_THREADS
	.align		4
.L_2012:
        /*0048*/ 	.byte	0x04, 0x05
        /*004a*/ 	.short	(.L_2014 - .L_2013)
.L_2013:
        /*004c*/ 	.word	0x00000080
        /*0050*/ 	.word	0x00000001
        /*0054*/ 	.word	0x00000001


	//----- nvinfo : EIATTR_CRS_STACK_SIZE
	.align		4
.L_2014:
        /*0058*/ 	.byte	0x04, 0x1e
        /*005a*/ 	.short	(.L_2016 - .L_2015)
.L_2015:
        /*005c*/ 	.word	0x00000000


	//----- nvinfo : EIATTR_CBANK_PARAM_SIZE
	.align		4
.L_2016:
        /*0060*/ 	.byte	0x03, 0x19
        /*0062*/ 	.short	0x01b8


	//----- nvinfo : EIATTR_PARAM_CBANK
	.align		4
        /*0064*/ 	.byte	0x04, 0x0a
        /*0066*/ 	.short	(.L_2018 - .L_2017)
	.align		4
.L_2017:
        /*0068*/ 	.word	index@(.nv.constant0._ZN2at6native18elementwise_kernelILi128ELi4EZNS0_22gpu_kernel_impl_nocastINS0_11FillFunctorIN3c1011Float8_e5m2EEEEEvRNS_18TensorIteratorBaseERKT_EUliE_EEviT1_)
        /*006c*/ 	.short	0x0210
        /*006e*/ 	.short	0x01b8


	//----- nvinfo : EIATTR_SW_WAR
	.align		4
.L_2018:
        /*0070*/ 	.byte	0x04, 0x36
        /*0072*/ 	.short	(.L_2020 - .L_2019)
.L_2019:
        /*0074*/ 	.word	0x00000008
.L_2020:


//--------------------- .nv.info._ZN2at6native27unrolled_elementwise_kernelINS0_11FillFunctorIN3c1011Float8_e5m2EEESt5arrayIPcLm1EELi4E23TrivialOffsetCalculatorILi0EjES9_ILi1EjENS0_6memory15LoadWithoutCastENSC_16StoreWithoutCastEEEviT_T0_T2_T3_T4_T5_ --------------------------
	.section	.nv.info._ZN2at6native27unrolled_elementwise_kernelINS0_11FillFunctorIN3c1011Float8_e5m2EEESt5arrayIPcLm1EELi4E23TrivialOffsetCalculatorILi0EjES9_ILi1EjENS0_6memory15LoadWithoutCastENSC_16StoreWithoutCastEEEviT_T0_T2_T3_T4_T5_,"",@"SHT_CUDA_INFO"
	.sectionflags	@""
	.align	4


	//----- nvinfo : EIATTR_CUDA_API_VERSION
	.align		4
        /*0000*/ 	.byte	0x04, 0x37
        /*0002*/ 	.short	(.L_2022 - .L_2021)
.L_2021:
        /*0004*/ 	.word	0x00000082


	//----- nvinfo : EIATTR_KPARAM_INFO
	.align		4
.L_2022:
        /*0008*/ 	.byte	0x04, 0x17
        /*000a*/ 	.short	(.L_2024 - .L_2023)
.L_2023:
        /*000c*/ 	.word	0x00000000
        /*0010*/ 	.short	0x0006
        /*0012*/ 	.short	0x0013
        /*0014*/ 	.byte	0x00, 0xf0, 0x05, 0x00


	//----- nvinfo : EIATTR_KPARAM_INFO
	.align		4
.L_2024:
        /*0018*/ 	.byte	0x04, 0x17
        /*001a*/ 	.short	(.L_2026 - .L_2025)
.L_2025:
        /*001c*/ 	.word	0x00000000
        /*0020*/ 	.short	0x0005
        /*0022*/ 	.short	0x0012
        /*0024*/ 	.byte	0x00, 0xf0, 0x05, 0x00


	//----- nvinfo : EIATTR_KPARAM_INFO
	.align		4
.L_2026:
        /*0028*/ 	.byte	0x04, 0x17
        /*002a*/ 	.short	(.L_2028 - .L_2027)
.L_2027:
        /*002c*/ 	.word	0x00000000
        /*0030*/ 	.short	0x0004
        /*0032*/ 	.short	0x0011
        /*0034*/ 	.byte	0x00, 0xf0, 0x05, 0x00


	//----- nvinfo : EIATTR_KPARAM_INFO
	.align		4
.L_2028:
        /*0038*/ 	.byte	0x04, 0x17
        /*003a*/ 	.short	(.L_2030 - .L_2029)
.L_2029:
        /*003c*/ 	.word	0x00000000
        /*0040*/ 	.short	0x0003
        /*0042*/ 	.short	0x0010
        /*0044*/ 	.byte	0x00, 0xf0, 0x05, 0x00


	//----- nvinfo : EIATTR_KPARAM_INFO
	.align		4
.L_2030:
        /*0048*/ 	.byte	0x04, 0x17
        /*004a*/ 	.short	(.L_2032 - .L_2031)
.L_2031:
        /*004c*/ 	.word	0x00000000
        /*0050*/ 	.short	0x0002
        /*0052*/ 	.short	0x0008
        /*0054*/ 	.byte	0x00, 0xf0, 0x21, 0x00


	//----- nvinfo : EIATTR_KPARAM_INFO
	.align		4
.L_2032:
        /*0058*/ 	.byte	0x04, 0x17
        /*005a*/ 	.short	(.L_2034 - .L_2033)
.L_2033:
        /*005c*/ 	.word	0x00000000
        /*0060*/ 	.short	0x0001
        /*0062*/ 	.short	0x0004
        /*0064*/ 	.byte	0x00, 0xf0, 0x05, 0x00


	//----- nvinfo : EIATTR_KPARAM_INFO
	.align		4
.L_2034:
        /*0068*/ 	.byte	0x04, 0x17
        /*006a*/ 	.short	(.L_2036 - .L_2035)
.L_2035:
        /*006c*/ 	.word	0x00000000
        /*0070*/ 	.short	0x0000
        /*0072*/ 	.short	0x0000
        /*0074*/ 	.byte	0x00, 0xf0, 0x11, 0x00


	//----- nvinfo : EIATTR_SPARSE_MMA_MASK
	.align		4
.L_2036:
        /*0078*/ 	.byte	0x03, 0x50
        /*007a*/ 	.short	0x0000


	//----- nvinfo : EIATTR_MAXREG_COUNT
	.align		4
        /*007c*/ 	.byte	0x03, 0x1b
        /*007e*/ 	.short	0x00ff


	//----- nvinfo : EIATTR_MERCURY_ISA_VERSION
	.align		4
        /*0080*/ 	.byte	0x03, 0x5f
        /*0082*/ 	.short	0x0101


	//----- nvinfo : EIATTR_EXIT_INSTR_OFFSETS
	.align		4
        /*0084*/ 	.byte	0x04, 0x1c
        /*0086*/ 	.short	(.L_2038 - .L_2037)


	//   ....[0]....
.L_2037:
        /*0088*/ 	.word	0x000001f0


	//   ....[1]....
        /*008c*/ 	.word	0x00000250


	//----- nvinfo : EIATTR_MAX_THREADS
	.align		4
.L_2038:
        /*0090*/ 	.byte	0x04, 0x05
        /*0092*/ 	.short	(.L_2040 - .L_2039)
.L_2039:
        /*0094*/ 	.word	0x00000080
        /*0098*/ 	.word	0x00000001
        /*009c*/ 	.word	0x00000001


	//----- nvinfo : EIATTR_CRS_STACK_SIZE
	.align		4
.L_2040:
        /*00a0*/ 	.byte	0x04, 0x1e
        /*00a2*/ 	.short	(.L_2042 - .L_2041)
.L_2041:
        /*00a4*/ 	.word	0x00000000


	//----- nvinfo : EIATTR_CBANK_PARAM_SIZE
	.align		4
.L_2042:
        /*00a8*/ 	.byte	0x03, 0x19
        /*00aa*/ 	.short	0x0014


	//----- nvinfo : EIATTR_PARAM_CBANK
	.align		4
        /*00ac*/ 	.byte	0x04, 0x0a
        /*00ae*/ 	.short	(.L_2044 - .L_2043)
	.align		4
.L_2043:
        /*00b0*/ 	.word	index@(.nv.constant0._ZN2at6native27unrolled_elementwise_kernelINS0_11FillFunctorIN3c1011Float8_e5m2EEESt5arrayIPcLm1EELi4E23TrivialOffsetCalculatorILi0EjES9_ILi1EjENS0_6memory15LoadWithoutCastENSC_16StoreWithoutCastEEEviT_T0_T2_T3_T4_T5_)
        /*00b4*/ 	.short	0x0210
        /*00b6*/ 	.short	0x0014


	//----- nvinfo : EIATTR_SW_WAR
	.align		4
.L_2044:
        /*00b8*/ 	.byte	0x04, 0x36
        /*00ba*/ 	.short	(.L_2046 - .L_2045)
.L_2045:
        /*00bc*/ 	.word	0x00000008
.L_2046:


//--------------------- .nv.info._ZN2at6native29vectorized_elementwise_kernelILi2ENS0_11FillFunctorIN3c1011Float8_e5m2EEESt5arrayIPcLm1EEEEviT0_T1_ --------------------------
	.section	.nv.info._ZN2at6native29vectorized_elementwise_kernelILi2ENS0_11FillFunctorIN3c1011Float8_e5m2EEESt5arrayIPcLm1EEEEviT0_T1_,"",@"SHT_CUDA_INFO"
	.sectionflags	@""
	.align	4


	//----- nvinfo : EIATTR_CUDA_API_VERSION
	.align		4
        /*0000*/ 	.byte	0x04, 0x37
        /*0002*/ 	.short	(.L_2048 - .L_2047)
.L_2047:
        /*0004*/ 	.word	0x00000082


	//----- nvinfo : EIATTR_KPARAM_INFO
	.align		4
.L_2048:
        /*0008*/ 	.byte	0x04, 0x17
        /*000a*/ 	.short	(.L_2050 - .L_2049)
.L_2049:
        /*000c*/ 	.word	0x00000000
        /*0010*/ 	.short	0x0002
        /*0012*/ 	.short	0x0008
        /*0014*/ 	.byte	0x00, 0xf0, 0x21, 0x00


	//----- nvinfo : EIATTR_KPARAM_INFO
	.align		4
.L_2050:
        /*0018*/ 	.byte	0x04, 0x17
        /*001a*/ 	.short	(.L_2052 - .L_2051)
.L_2051:
        /*001c*/ 	.word	0x00000000
        /*0020*/ 	.short	0x0001
        /*0022*/ 	.short	0x0004
        /*0024*/ 	.byte	0x00, 0xf0, 0x05, 0x00


	//----- nvinfo : EIATTR_KPARAM_INFO
	.align		4
.L_2052:
        /*0028*/ 	.byte	0x04, 0x17
        /*002a*/ 	.short	(.L_2054 - .L_2053)
.L_2053:
        /*002c*/ 	.word	0x00000000
        /*0030*/ 	.short	0x0000
        /*0032*/ 	.short	0x0000
        /*0034*/ 	.byte	0x00, 0xf0, 0x11, 0x00


	//----- nvinfo : EIATTR_SPARSE_MMA_MASK
	.align		4
.L_2054:
        /*0038*/ 	.byte	0x03, 0x50
        /*003a*/ 	.short	0x0000


	//----- nvinfo : EIATTR_MAXREG_COUNT
	.align		4
        /*003c*/ 	.byte	0x03, 0x1b
        /*003e*/ 	.short	0x00ff


	//----- nvinfo : EIATTR_MERCURY_ISA_VERSION
	.align		4
        /*0040*/ 	.byte	0x03, 0x5f
        /*0042*/ 	.short	0x0101


	//----- nvinfo : EIATTR_EXIT_INSTR_OFFSETS
	.align		4
        /*0044*/ 	.byte	0x04, 0x1c
        /*0046*/ 	.short	(.L_2056 - .L_2055)


	//   ....[0]....
.L_2055:
        /*0048*/ 	.word	0x00000190


	//   ....[1]....
        /*004c*/ 	.word	0x00000980


	//   ....[2]....
        /*0050*/ 	.word	0x000009e0


	//----- nvinfo : EIATTR_MAX_THREADS
	.align		4
.L_2056:
        /*0054*/ 	.byte	0x04, 0x05
        /*0056*/ 	.short	(.L_2058 - .L_2057)
.L_2057:
        /*0058*/ 	.word	0x00000080
        /*005c*/ 	.word	0x00000001
        /*0060*/ 	.word	0x00000001


	//----- nvinfo : EIATTR_CRS_STACK_SIZE
	.align		4
.L_2058:
        /*0064*/ 	.byte	0x04, 0x1e
        /*0066*/ 	.short	(.L_2060 - .L_2059)
.L_2059:
        /*0068*/ 	.word	0x00000000


	//----- nvinfo : EIATTR_CBANK_PARAM_SIZE
	.align		4
.L_2060:
        /*006c*/ 	.byte	0x03, 0x19
        /*006e*/ 	.short	0x0010


	//----- nvinfo : EIATTR_PARAM_CBANK
	.align		4
        /*0070*/ 	.byte	0x04, 0x0a
        /*0072*/ 	.short	(.L_2062 - .L_2061)
	.align		4
.L_2061:
        /*0074*/ 	.word	index@(.nv.constant0._ZN2at6native29vectorized_elementwise_kernelILi2ENS0_11FillFunctorIN3c1011Float8_e5m2EEESt5arrayIPcLm1EEEEviT0_T1_)
        /*0078*/ 	.short	0x0210
        /*007a*/ 	.short	0x0010


	//----- nvinfo : EIATTR_SW_WAR
	.align		4
.L_2062:
        /*007c*/ 	.byte	0x04, 0x36
        /*007e*/ 	.short	(.L_2064 - .L_2063)
.L_2063:
        /*0080*/ 	.word	0x00000008
.L_2064:


//--------------------- .nv.info._ZN2at6native29vectorized_elementwise_kernelILi4ENS0_11FillFunctorIN3c1011Float8_e5m2EEESt5arrayIPcLm1EEEEviT0_T1_ --------------------------
	.section	.nv.info._ZN2at6native29vectorized_elementwise_kernelILi4ENS0_11FillFunctorIN3c1011Float8_e5m2EEESt5arrayIPcLm1EEEEviT0_T1_,"",@"SHT_CUDA_INFO"
	.sectionflags	@""
	.align	4


	//----- nvinfo : EIATTR_CUDA_API_VERSION
	.align		4
        /*0000*/ 	.byte	0x04, 0x37
        /*0002*/ 	.short	(.L_2066 - .L_2065)
.L_2065:
        /*0004*/ 	.word	0x00000082


	//----- nvinfo : EIATTR_KPARAM_INFO
	.align		4
.L_2066:
        /*0008*/ 	.byte	0x04, 0x17
        /*000a*/ 	.short	(.L_2068 - .L_2067)
.L_2067:
        /*000c*/ 	.word	0x00000000
        /*0010*/ 	.short	0x0002
        /*0012*/ 	.short	0x0008
        /*0014*/ 	.byte	0x00, 0xf0, 0x21, 0x00


	//----- nvinfo : EIATTR_KPARAM_INFO
	.align		4
.L_2068:
        /*0018*/ 	.byte	0x04, 0x17
        /*001a*/ 	.short	(.L_2070 - .L_2069)
.L_2069:
        /*001c*/ 	.word	0x00000000
        /*0020*/ 	.short	0x0001
        /*0022*/ 	.short	0x0004
        /*0024*/ 	.byte	0x00, 0xf0, 0x05, 0x00


	//----- nvinfo : EIATTR_KPARAM_INFO
	.align		4
.L_2070:
        /*0028*/ 	.byte	0x04, 0x17
        /*002a*/ 	.short	(.L_2072 - .L_2071)
.L_2071:
        /*002c*/ 	.word	0x00000000
        /*0030*/ 	.short	0x0000
        /*0032*/ 	.short	0x0000
        /*0034*/ 	.byte	0x00, 0xf0, 0x11, 0x00


	//----- nvinfo : EIATTR_SPARSE_MMA_MASK
	.align		4
.L_2072:
        /*0038*/ 	.byte	0x03, 0x50
        /*003a*/ 	.short	0x0000


	//----- nvinfo : EIATTR_MAXREG_COUNT
	.align		4
        /*003c*/ 	.byte	0x03, 0x1b
        /*003e*/ 	.short	0x00ff


	//----- nvinfo : EIATTR_MERCURY_ISA_VERSION
	.align		4
        /*0040*/ 	.byte	0x03, 0x5f
        /*0042*/ 	.short	0x0101


	//----- nvinfo : EIATTR_EXIT_INSTR_OFFSETS
	.align		4
        /*0044*/ 	.byte	0x04, 0x1c
        /*0046*/ 	.short	(.L_2074 - .L_2073)


	//   ....[0]....
.L_2073:
        /*0048*/ 	.word	0x00000170


	//   ....[1]....
        /*004c*/ 	.word	0x00000960


	//   ....[2]....
        /*0050*/ 	.word	0x000009c0


	//----- nvinfo : EIATTR_MAX_THREADS
	.align		4
.L_2074:
        /*0054*/ 	.byte	0x04, 0x05
        /*0056*/ 	.short	(.L_2076 - .L_2075)
.L_2075:
        /*0058*/ 	.word	0x00000080
        /*005c*/ 	.word	0x00000001
        /*0060*/ 	.word	0x00000001


	//----- nvinfo : EIATTR_CRS_STACK_SIZE
	.align		4
.L_2076:
        /*0064*/ 	.byte	0x04, 0x1e
        /*0066*/ 	.short	(.L_2078 - .L_2077)
.L_2077:
        /*0068*/ 	.word	0x00000000


	//----- nvinfo : EIATTR_CBANK_PARAM_SIZE
	.align		4
.L_2078:
        /*006c*/ 	.byte	0x03, 0x19
        /*006e*/ 	.short	0x0010


	//----- nvinfo : EIATTR_PARAM_CBANK
	.align		4
        /*0070*/ 	.byte	0x04, 0x0a
        /*0072*/ 	.short	(.L_2080 - .L_2079)
	.align		4
.L_2079:
        /*0074*/ 	.word	index@(.nv.constant0._ZN2at6native29vectorized_elementwise_kernelILi4ENS0_11FillFunctorIN3c1011Float8_e5m2EEESt5arrayIPcLm1EEEEviT0_T1_)
        /*0078*/ 	.short	0x0210
        /*007a*/ 	.short	0x0010


	//----- nvinfo : EIATTR_SW_WAR
	.align		4
.L_2080:
        /*007c*/ 	.byte	0x04, 0x36
        /*007e*/ 	.short	(.L_2082 - .L_2081)
.L_2081:
        /*0080*/ 	.word	0x00000008
.L_2082:


//--------------------- .nv.info._ZN2at6native29vectorized_elementwise_kernelILi8ENS0_11FillFunctorIN3c1011Float8_e5m2EEESt5arrayIPcLm1EEEEviT0_T1_ --------------------------
	.section	.nv.info._ZN2at6native29vectorized_elementwise_kernelILi8ENS0_11FillFunctorIN3c1011Float8_e5m2EEESt5arrayIPcLm1EEEEviT0_T1_,"",@"SHT_CUDA_INFO"
	.sectionflags	@""
	.align	4


	//----- nvinfo : EIATTR_CUDA_API_VERSION
	.align		4
        /*0000*/ 	.byte	0x04, 0x37
        /*0002*/ 	.short	(.L_2084 - .L_2083)
.L_2083:
        /*0004*/ 	.word	0x00000082


	//----- nvinfo : EIATTR_KPARAM_INFO
	.align		4
.L_2084:
        /*0008*/ 	.byte	0x04, 0x17
        /*000a*/ 	.short	(.L_2086 - .L_2085)
.L_2085:
        /*000c*/ 	.word	0x00000000
        /*0010*/ 	.short	0x0002
        /*0012*/ 	.short	0x0008
        /*0014*/ 	.byte	0x00, 0xf0, 0x21, 0x00


	//----- nvinfo : EIATTR_KPARAM_INFO
	.align		4
.L_2086:
        /*0018*/ 	.byte	0x04, 0x17
        /*001a*/ 	.short	(.L_2088 - .L_2087)
.L_2087:
        /*001c*/ 	.word	0x00000000
        /*0020*/ 	.short	0x0001
        /*0022*/ 	.short	0x0004
        /*0024*/ 	.byte	0x00, 0xf0, 0x05, 0x00


	//----- nvinfo : EIATTR_KPARAM_INFO
	.align		4
.L_2088:
        /*0028*/ 	.byte	0x04, 0x17
        /*002a*/ 	.short	(.L_2090 - .L_2089)
.L_2089:
        /*002c*/ 	.word	0x00000000
        /*0030*/ 	.short	0x0000
        /*0032*/ 	.short	0x0000
        /*0034*/ 	.byte	0x00, 0xf0, 0x11, 0x00


	//----- nvinfo : EIATTR_SPARSE_MMA_MASK
	.align		4
.L_2090:
        /*0038*/ 	.byte	0x03, 0x50
        /*003a*/ 	.short	0x0000


	//----- nvinfo : EIATTR_MAXREG_COUNT
	.align		4
        /*003c*/ 	.byte	0x03, 0x1b
        /*003e*/ 	.short	0x00ff


	//----- nvinfo : EIATTR_MERCURY_ISA_VERSION
	.align		4
        /*0040*/ 	.byte	0x03, 0x5f
        /*0042*/ 	.short	0x0101


	//----- nvinfo : EIATTR_EXIT_INSTR_OFFSETS
	.align		4
        /*0044*/ 	.byte	0x04, 0x1c
        /*0046*/ 	.short	(.L_2092 - .L_2091)


	//   ....[0]....
.L_2091:
        /*0048*/ 	.word	0x00000170


	//   ....[1]....
        /*004c*/ 	.word	0x00000960


	//   ....[2]....
        /*0050*/ 	.word	0x000009c0


	//----- nvinfo : EIATTR_MAX_THREADS
	.align		4
.L_2092:
        /*0054*/ 	.byte	0x04, 0x05
        /*0056*/ 	.short	(.L_2094 - .L_2093)
.L_2093:
        /*0058*/ 	.word	0x00000080
        /*005c*/ 	.word	0x00000001
        /*0060*/ 	.word	0x00000001


	//----- nvinfo : EIATTR_CRS_STACK_SIZE
	.align		4
.L_2094:
        /*0064*/ 	.byte	0x04, 0x1e
        /*0066*/ 	.short	(.L_2096 - .L_2095)
.L_2095:
        /*0068*/ 	.word	0x00000000


	//----- nvinfo : EIATTR_CBANK_PARAM_SIZE
	.align		4
.L_2096:
        /*006c*/ 	.byte	0x03, 0x19
        /*006e*/ 	.short	0x0010


	//----- nvinfo : EIATTR_PARAM_CBANK
	.align		4
        /*0070*/ 	.byte	0x04, 0x0a
        /*0072*/ 	.short	(.L_2098 - .L_2097)
	.align		4
.L_2097:
        /*0074*/ 	.word	index@(.nv.constant0._ZN2at6native29vectorized_elementwise_kernelILi8ENS0_11FillFunctorIN3c1011Float8_e5m2EEESt5arrayIPcLm1EEEEviT0_T1_)
        /*0078*/ 	.short	0x0210
        /*007a*/ 	.short	0x0010


	//----- nvinfo : EIATTR_SW_WAR
	.align		4
.L_2098:
        /*007c*/ 	.byte	0x04, 0x36
        /*007e*/ 	.short	(.L_2100 - .L_2099)
.L_2099:
        /*0080*/ 	.word	0x00000008
.L_2100:


//--------------------- .nv.info._ZN2at6native18elementwise_kernelILi128ELi4EZNS0_15gpu_kernel_implINS0_11FillFunctorIN3c108BFloat16EEEEEvRNS_18TensorIteratorBaseERKT_EUliE_EEviT1_ --------------------------
	.section	.nv.info._ZN2at6native18elementwise_kernelILi128ELi4EZNS0_15gpu_kernel_implINS0_11FillFunctorIN3c108BFloat16EEEEEvRNS_18TensorIteratorBaseERKT_EUliE_EEviT1_,"",@"SHT_CUDA_INFO"
	.sectionflags	@""
	.align	4


	//----- nvinfo : EIATTR_CUDA_API_VERSION
	.align		4
        /*0000*/ 	.byte	0x04, 0x37
        /*0002*/ 	.short	(.L_2102 - .L_2101)
.L_2101:
        /*0004*/ 	.word	0x00000082


	//----- nvinfo : EIATTR_KPARAM_INFO
	.align		4
.L_2102:
        /*0008*/ 	.byte	0x04, 0x17
        /*000a*/ 	.short	(.L_2104 - .L_2103)
.L_2103:
        /*000c*/ 	.word	0x00000000
        /*0010*/ 	.short	0x0001
        /*0012*/ 	.short	0x0008
        /*0014*/ 	.byte	0x00, 0xf0, 0xc1, 0x06


	//----- nvinfo : EIATTR_KPARAM_INFO
	.align		4
.L_2104:
        /*0018*/ 	.byte	0x04, 0x17
        /*001a*/ 	.short	(.L_2106 - .L_2105)
.L_2105:
        /*001c*/ 	.word	0x00000000
        /*0020*/ 	.short	0x0000
        /*0022*/ 	.short	0x0000
        /*0024*/ 	.byte	0x00, 0xf0, 0x11, 0x00


	//----- nvinfo : EIATTR_SPARSE_MMA_MASK
	.align		4
.L_2106:
        /*0028*/ 	.byte	0x03, 0x50
        /*002a*/ 	.short	0x0000


	//----- nvinfo : EIATTR_MAXREG_COUNT
	.align		4
        /*002c*/ 	.byte	0x03, 0x1b
        /*002e*/ 	.short	0x0080


	//----- nvinfo : EIATTR_EXTERNS
	.align		4
        /*0030*/ 	.byte	0x04, 0x0f
        /*0032*/ 	.short	(.L_2108 - .L_2107)


	//   ....[0]....
	.align		4
.L_2107:
        /*0034*/ 	.word	index@(__assertfail)


	//----- nvinfo : EIATTR_MERCURY_ISA_VERSION
	.align		4
.L_2108:
        /*0038*/ 	.byte	0x03, 0x5f
        /*003a*/ 	.short	0x0101


	//----- nvinfo : EIATTR_SYSCALL_OFFSETS
	.align		4
        /*003c*/ 	.byte	0x04, 0x46
        /*003e*/ 	.short	(.L_2110 - .L_2109)


	//   ....[0]....
.L_2109:
        /*0040*/ 	.word	0x00002050


	//   ....[1]....
        /*0044*/ 	.word	0x00004100


	//   ....[2]....
        /*0048*/ 	.word	0x000061a0


	//   ....[3]....
        /*004c*/ 	.word	0x00008230


	//----- nvinfo : EIATTR_EXIT_INSTR_OFFSETS
	.align		4
.L_2110:
        /*0050*/ 	.byte	0x04, 0x1c
        /*0052*/ 	.short	(.L_2112 - .L_2111)


	//   ....[0]....
.L_2111:
        /*0054*/ 	.word	0x00006270


	//   ....[1]....
        /*0058*/ 	.word	0x00007500


	//   ....[2]....
        /*005c*/ 	.word	0x00007540


	//   ....[3]....
        /*0060*/ 	.word	0x000075e0


	//   ....[4]....
        /*0064*/ 	.word	0x00007620


	//   ....[5]....
        /*0068*/ 	.word	0x00007660


	//   ....[6]....
        /*006c*/ 	.word	0x000076f0


	//   ....[7]....
        /*0070*/ 	.word	0x00007730


	//   ....[8]....
        /*0074*/ 	.word	0x000077d0


	//   ....[9]....
        /*0078*/ 	.word	0x00007820


	//   ....[10]....
        /*007c*/ 	.word	0x00007870


	//   ....[11]....
        /*0080*/ 	.word	0x00007940


	//   ....[12]....
        /*0084*/ 	.word	0x000079a0


	//   ....[13]....
        /*0088*/ 	.word	0x00007b10


	//   ....[14]....
        /*008c*/ 	.word	0x00007c50


	//   ....[15]....
        /*0090*/ 	.word	0x00007c70


	//   ....[16]....
        /*0094*/ 	.word	0x00007d30


	//   ....[17]....
        /*0098*/ 	.word	0x00007e90


	//   ....[18]....
        /*009c*/ 	.word	0x00007ff0


	//   ....[19]....
        /*00a0*/ 	.word	0x00008130


	//   ....[20]....
        /*00a4*/ 	.word	0x00008240


	//   ....[21]....
        /*00a8*/ 	.word	0x00008280


	//   ....[22]....
        /*00ac*/ 	.word	0x000082c0


	//----- nvinfo : EIATTR_MAX_THREADS
	.align		4
.L_2112:
        /*00b0*/ 	.byte	0x04, 0x05
        /*00b2*/ 	.short	(.L_2114 - .L_2113)
.L_2113:
        /*00b4*/ 	.word	0x00000080
        /*00b8*/ 	.word	0x00000001
        /*00bc*/ 	.word	0x00000001


	//----- nvinfo : EIATTR_CRS_STACK_SIZE
	.align		4
.L_2114:
        /*00c0*/ 	.byte	0x04, 0x1e
        /*00c2*/ 	.short	(.L_2116 - .L_2115)
.L_2115:
        /*00c4*/ 	.word	0x00000000


	//----- nvinfo : EIATTR_CBANK_PARAM_SIZE
	.align		4
.L_2116:
        /*00c8*/ 	.byte	0x03, 0x19
        /*00ca*/ 	.short	0x01b8


	//----- nvinfo : EIATTR_PARAM_CBANK
	.align		4
        /*00cc*/ 	.byte	0x04, 0x0a
        /*00ce*/ 	.short	(.L_2118 - .L_2117)
	.align		4
.L_2117:
        /*00d0*/ 	.word	index@(.nv.constant0._ZN2at6native18elementwise_kernelILi128ELi4EZNS0_15gpu_kernel_implINS0_11FillFunctorIN3c108BFloat16EEEEEvRNS_18TensorIteratorBaseERKT_EUliE_EEviT1_)
        /*00d4*/ 	.short	0x0210
        /*00d6*/ 	.short	0x01b8


	//----- nvinfo : EIATTR_SW_WAR
	.align		4
.L_2118:
        /*00d8*/ 	.byte	0x04, 0x36
        /*00da*/ 	.short	(.L_2120 - .L_2119)
.L_2119:
        /*00dc*/ 	.word	0x00000008
.L_2120:


//--------------------- .nv.info._ZN2at6native27unrolled_elementwise_kernelINS0_11FillFunctorIN3c108BFloat16EEESt5arrayIPcLm1EELi4E23TrivialOffsetCalculatorILi0EjES9_ILi1EjENS0_6memory12LoadWithCastILi0EEENSC_13StoreWithCastILi1EEEEEviT_T0_T2_T3_T4_T5_ --------------------------
	.section	.nv.info._ZN2at6native27unrolled_elementwise_kernelINS0_11FillFunctorIN3c108BFloat16EEESt5arrayIPcLm1EELi4E23TrivialOffsetCalculatorILi0EjES9_ILi1EjENS0_6memory12LoadWithCastILi0EEENSC_13StoreWithCastILi1EEEEEviT_T0_T2_T3_T4_T5_,"",@"SHT_CUDA_INFO"
	.sectionflags	@""
	.align	4


	//----- nvinfo : EIATTR_CUDA_API_VERSION
	.align		4
        /*0000*/ 	.byte	0x04, 0x37
        /*0002*/ 	.short	(.L_2122 - .L_2121)
.L_2121:
        /*0004*/ 	.word	0x00000082


	//----- nvinfo : EIATTR_KPARAM_INFO
	.align		4
.L_2122:
        /*0008*/ 	.byte	0x04, 0x17
        /*000a*/ 	.short	(.L_2124 - .L_2123)
.L_2123:
        /*000c*/ 	.word	0x00000000
        /*0010*/ 	.short	0x0006
        /*0012*/ 	.short	0x001c
        /*0014*/ 	.byte	0x00, 0xf0, 0x21, 0x00


	//----- nvinfo : EIATTR_KPARAM_INFO
	.align		4
.L_2124:
        /*0018*/ 	.byte	0x04, 0x17
        /*001a*/ 	.short	(.L_2126 - .L_2125)
.L_2125:
        /*001c*/ 	.word	0x00000000
        /*0020*/ 	.short	0x0005
        /*0022*/ 	.short	0x0014
        /*0024*/ 	.byte	0x00, 0xf0, 0x21, 0x00


	//----- nvinfo : EIATTR_KPARAM_INFO
	.align		4
.L_2126:
        /*0028*/ 	.byte	0x04, 0x17
        /*002a*/ 	.short	(.L_2128 - .L_2127)
.L_2127:
        /*002c*/ 	.word	0x00000000
        /*0030*/ 	.short	0x0004
        /*0032*/ 	.short	0x0011
        /*0034*/ 	.byte	0x00, 0xf0, 0x05, 0x00


	//----- nvinfo : EIATTR_KPARAM_INFO
	.align		4
.L_2128:
        /*0038*/ 	.byte	0x04, 0x17
        /*003a*/ 	.short	(.L_2130 - .L_2129)
.L_2129:
        /*003c*/ 	.word	0x00000000
        /*0040*/ 	.short	0x0003
        /*0042*/ 	.short	0x0010
        /*0044*/ 	.byte	0x00, 0xf0, 0x05, 0x00


	//----- nvinfo : EIATTR_KPARAM_INFO
	.align		4
.L_2130:
        /*0048*/ 	.byte	0x04, 0x17
        /*004a*/ 	.short	(.L_2132 - .L_2131)
.L_2131:
        /*004c*/ 	.word	0x00000000
        /*0050*/ 	.short	0x0002
        /*0052*/ 	.short	0x0008
        /*0054*/ 	.byte	0x00, 0xf0, 0x21, 0x00


	//----- nvinfo : EIATTR_KPARAM_INFO
	.align		4
.L_2132:
        /*0058*/ 	.byte	0x04, 0x17
        /*005a*/ 	.short	(.L_2134 - .L_2133)
.L_2133:
        /*005c*/ 	.word	0x00000000
        /*0060*/ 	.short	0x0001
        /*0062*/ 	.short	0x0004
        /*0064*/ 	.byte	0x00, 0xf0, 0x09, 0x00


	//----- nvinfo : EIATTR_KPARAM_INFO
	.align		4
.L_2134:
        /*0068*/ 	.byte	0x04, 0x17
        /*006a*/ 	.short	(.L_2136 - .L_2135)
.L_2135:
        /*006c*/ 	.word	0x00000000
        /*0070*/ 	.short	0x0000
        /*0072*/ 	.short	0x0000
        /*0074*/ 	.byte	0x00, 0xf0, 0x11, 0x00


	//----- nvinfo : EIATTR_SPARSE_MMA_MASK
	.align		4
.L_2136:
        /*0078*/ 	.byte	0x03, 0x50
        /*007a*/ 	.short	0x0000


	//----- nvinfo : EIATTR_MAXREG_COUNT
	.align		4
        /*007c*/ 	.byte	0x03, 0x1b
        /*007e*/ 	.short	0x00ff


	//----- nvinfo : EIATTR_EXTERNS
	.align		4
        /*0080*/ 	.byte	0x04, 0x0f
        /*0082*/ 	.short	(.L_2138 - .L_2137)


	//   ....[0]....
	.align		4
.L_2137:
        /*0084*/ 	.word	index@(__assertfail)


	//----- nvinfo : EIATTR_MERCURY_ISA_VERSION
	.align		4
.L_2138:
        /*0088*/ 	.byte	0x03, 0x5f
        /*008a*/ 	.short	0x0101


	//----- nvinfo : EIATTR_SYSCALL_OFFSETS
	.align		4
        /*008c*/ 	.byte	0x04, 0x46
        /*008e*/ 	.short	(.L_2140 - .L_2139)


	//   ....[0]....
.L_2139:
        /*0090*/ 	.word	0x00000f40


	//   ....[1]....
        /*0094*/ 	.word	0x00001ea0


	//   ....[2]....
        /*0098*/ 	.word	0x00002df0


	//   ....[3]....
        /*009c*/ 	.word	0x00003d50


	//----- nvinfo : EIATTR_EXIT_INSTR_OFFSETS
	.align		4
.L_2140:
        /*00a0*/ 	.byte	0x04, 0x1c
        /*00a2*/ 	.short	(.L_2142 - .L_2141)


	//   ....[0]....
.L_2141:
        /*00a4*/ 	.word	0x00002eb0


	//   ....[1]....
        /*00a8*/ 	.word	0x00003000


	//   ....[2]....
        /*00ac*/ 	.word	0x00003050


	//   ....[3]....
        /*00b0*/ 	.word	0x000030f0


	//   ....[4]....
        /*00b4*/ 	.word	0x00003130


	//   ....[5]....
        /*00b8*/ 	.word	0x00003170


	//   ....[6]....
        /*00bc*/ 	.word	0x00003200


	//   ....[7]....
        /*00c0*/ 	.word	0x00003240


	//   ....[8]....
        /*00c4*/ 	.word	0x000032e0


	//   ....[9]....
        /*00c8*/ 	.word	0x00003330


	//   ....[10]....
        /*00cc*/ 	.word	0x00003380


	//   ....[11]....
        /*00d0*/ 	.word	0x00003450


	//   ....[12]....
        /*00d4*/ 	.word	0x000034b0


	//   ....[13]....
        /*00d8*/ 	.word	0x00003620


	//   ....[14]....
        /*00dc*/ 	.word	0x00003760


	//   ....[15]....
        /*00e0*/ 	.word	0x00003790


	//   ....[16]....
        /*00e4*/ 	.word	0x00003850


	//   ....[17]....
        /*00e8*/ 	.word	0x000039b0


	//   ....[18]....
        /*00ec*/ 	.word	0x00003b10


	//   ....[19]....
        /*00f0*/ 	.word	0x00003c50


	//   ....[20]....
        /*00f4*/ 	.word	0x00003d60


	//   ....[21]....
        /*00f8*/ 	.word	0x00003da0


	//   ....[22]....
        /*00fc*/ 	.word	0x00003de0


	//----- nvinfo : EIATTR_MAX_THREADS
	.align		4
.L_2142:
        /*0100*/ 	.byte	0x04, 0x05
        /*0102*/ 	.short	(.L_2144 - .L_2143)
.L_2143:
        /*0104*/ 	.word	0x00000080
        /*0108*/ 	.word	0x00000001
        /*010c*/ 	.word	0x00000001


	//----- nvinfo : EIATTR_CRS_STACK_SIZE
	.align		4
.L_2144:
        /*0110*/ 	.byte	0x04, 0x1e
        /*0112*/ 	.short	(.L_2146 - .L_2145)
.L_2145:
        /*0114*/ 	.word	0x00000000


	//----- nvinfo : EIATTR_CBANK_PARAM_SIZE
	.align		4
.L_2146:
        /*0118*/ 	.byte	0x03, 0x19
        /*011a*/ 	.short	0x0024


	//----- nvinfo : EIATTR_PARAM_CBANK
	.align		4
        /*011c*/ 	.byte	0x04, 0x0a
        /*011e*/ 	.short	(.L_2148 - .L_2147)
	.align		4
.L_2147:
        /*0120*/ 	.word	index@(.nv.constant0._ZN2at6native27unrolled_elementwise_kernelINS0_11FillFunctorIN3c108BFloat16EEESt5arrayIPcLm1EELi4E23TrivialOffsetCalculatorILi0EjES9_ILi1EjENS0_6memory12LoadWithCastILi0EEENSC_13StoreWithCastILi1EEEEEviT_T0_T2_T3_T4_T5_)
        /*0124*/ 	.short	0x0210
        /*0126*/ 	.short	0x0024


	//----- nvinfo : EIATTR_SW_WAR
	.align		4
.L_2148:
        /*0128*/ 	.byte	0x04, 0x36
        /*012a*/ 	.short	(.L_2150 - .L_2149)
.L_2149:
        /*012c*/ 	.word	0x00000008
.L_2150:


//--------------------- .nv.info._ZN2at6native18elementwise_kernelILi128ELi4EZNS0_22gpu_kernel_impl_nocastINS0_11FillFunctorIN3c108BFloat16EEEEEvRNS_18TensorIteratorBaseERKT_EUliE_EEviT1_ --------------------------
	.section	.nv.info._ZN2at6native18elementwise_kernelILi128ELi4EZNS0_22gpu_kernel_impl_nocastINS0_11FillFunctorIN3c108BFloat16EEEEEvRNS_18TensorIteratorBaseERKT_EUliE_EEviT1_,"",@"SHT_CUDA_INFO"
	.sectionflags	@""
	.align	4


	//----- nvinfo : EIATTR_CUDA_API_VERSION
	.align		4
        /*0000*/ 	.byte	0x04, 0x37
        /*0002*/ 	.short	(.L_2152 - .L_2151)
.L_2151:
        /*0004*/ 	.word	0x00000082


	//----- nvinfo : EIATTR_KPARAM_INFO
	.align		4
.L_2152:
        /*0008*/ 	.byte	0x04, 0x17
        /*000a*/ 	.short	(.L_2154 - .L_2153)
.L_2153:
        /*000c*/ 	.word	0x00000000
        /*0010*/ 	.short	0x0001
        /*0012*/ 	.short	0x0008
        /*0014*/ 	.byte	0x00, 0xf0, 0xc1, 0x06


	//----- nvinfo : EIATTR_KPARAM_INFO
	.align		4
.L_2154:
        /*0018*/ 	.byte	0x04, 0x17
        /*001a*/ 	.short	(.L_2156 - .L_2155)
.L_2155:
        /*001c*/ 	.word	0x00000000
        /*0020*/ 	.short	0x0000
        /*0022*/ 	.short	0x0000
        /*0024*/ 	.byte	0x00, 0xf0, 0x11, 0x00


	//----- nvinfo : EIATTR_SPARSE_MMA_MASK
	.align		4
.L_2156:
        /*0028*/ 	.byte	0x03, 0x50
        /*002a*/ 	.short	0x0000


	//----- nvinfo : EIATTR_MAXREG_COUNT
	.align		4
        /*002c*/ 	.byte	0x03, 0x1b
        /*002e*/ 	.short	0x0080


	//----- nvinfo : EIATTR_MERCURY_ISA_VERSION
	.align		4
        /*0030*/ 	.byte	0x03, 0x5f
        /*0032*/ 	.short	0x0101


	//----- nvinfo : EIATTR_EXIT_INSTR_OFFSETS
	.align		4
        /*0034*/ 	.byte	0x04, 0x1c
        /*0036*/ 	.short	(.L_2158 - .L_2157)


	//   ....[0]....
.L_2157:
        /*0038*/ 	.word	0x000035f0


	//   ....[1]....
        /*003c*/ 	.word	0x00004770


	//   ....[2]....
        /*0040*/ 	.word	0x00004910


	//   ....[3]....
        /*0044*/ 	.word	0x00004950


	//----- nvinfo : EIATTR_MAX_THREADS
	.align		4
.L_2158:
        /*0048*/ 	.byte	0x04, 0x05
        /*004a*/ 	.short	(.L_2160 - .L_2159)
.L_2159:
        /*004c*/ 	.word	0x00000080
        /*0050*/ 	.word	0x00000001
        /*0054*/ 	.word	0x00000001


	//----- nvinfo : EIATTR_CRS_STACK_SIZE
	.align		4
.L_2160:
        /*0058*/ 	.byte	0x04, 0x1e
        /*005a*/ 	.short	(.L_2162 - .L_2161)
.L_2161:
        /*005c*/ 	.word	0x00000000


	//----- nvinfo : EIATTR_CBANK_PARAM_SIZE
	.align		4
.L_2162:
        /*0060*/ 	.byte	0x03, 0x19
        /*0062*/ 	.short	0x01b8


	//----- nvinfo : EIATTR_PARAM_CBANK
	.align		4
        /*0064*/ 	.byte	0x04, 0x0a
        /*0066*/ 	.short	(.L_2164 - .L_2163)
	.align		4
.L_2163:
        /*0068*/ 	.word	index@(.nv.constant0._ZN2at6native18elementwise_kernelILi128ELi4EZNS0_22gpu_kernel_impl_nocastINS0_11FillFunctorIN3c108BFloat16EEEEEvRNS_18TensorIteratorBaseERKT_EUliE_EEviT1_)
        /*006c*/ 	.short	0x0210
        /*006e*/ 	.short	0x01b8


	//----- nvinfo : EIATTR_SW_WAR
	.align		4
.L_2164:
        /*0070*/ 	.byte	0x04, 0x36
        /*0072*/ 	.short	(.L_2166 - .L_2165)
.L_2165:
        /*0074*/ 	.word	0x00000008
.L_2166:


//--------------------- .nv.info._ZN2at6native27unrolled_elementwise_kernelINS0_11FillFunctorIN3c108BFloat16EEESt5arrayIPcLm1EELi4E23TrivialOffsetCalculatorILi0EjES9_ILi1EjENS0_6memory15LoadWithoutCastENSC_16StoreWithoutCastEEEviT_T0_T2_T3_T4_T5_ --------------------------
	.section	.nv.info._ZN2at6native27unrolled_elementwise_kernelINS0_11FillFunctorIN3c108BFloat16EEESt5arrayIPcLm1EELi4E23TrivialOffsetCalculatorILi0EjES9_ILi1EjENS0_6memory15LoadWithoutCastENSC_16StoreWithoutCastEEEviT_T0_T2_T3_T4_T5_,"",@"SHT_CUDA_INFO"
	.sectionflags	@""
	.align	4


	//----- nvinfo : EIATTR_CUDA_API_VERSION
	.align		4
        /*0000*/ 	.byte	0x04, 0x37
        /*0002*/ 	.short	(.L_2168 - .L_2167)
.L_2167:
        /*0004*/ 	.word	0x00000082


	//----- nvinfo : EIATTR_KPARAM_INFO
	.align		4
.L_2168:
        /*0008*/ 	.byte	0x04, 0x17
        /*000a*/ 	.short	(.L_2170 - .L_2169)
.L_2169:
        /*000c*/ 	.word	0x00000000
        /*0010*/ 	.short	0x0006
        /*0012*/ 	.short	0x0013
        /*0014*/ 	.byte	0x00, 0xf0, 0x05, 0x00


	//----- nvinfo : EIATTR_KPARAM_INFO
	.align		4
.L_2170:
        /*0018*/ 	.byte	0x04, 0x17
        /*001a*/ 	.short	(.L_2172 - .L_2171)
.L_2171:
        /*001c*/ 	.word	0x00000000
        /*0020*/ 	.short	0x0005
        /*0022*/ 	.short	0x0012
        /*0024*/ 	.byte	0x00, 0xf0, 0x05, 0x00


	//----- nvinfo : EIATTR_KPARAM_INFO
	.align		4
.L_2172:
        /*0028*/ 	.byte	0x04, 0x17
        /*002a*/ 	.short	(.L_2174 - .L_2173)
.L_2173:
        /*002c*/ 	.word	0x00000000
        /*0030*/ 	.short	0x0004
        /*0032*/ 	.short	0x0011
        /*0034*/ 	.byte	0x00, 0xf0, 0x05, 0x00


	//----- nvinfo : EIATTR_KPARAM_INFO
	.align		4
.L_2174:
        /*0038*/ 	.byte	0x04, 0x17
        /*003a*/ 	.short	(.L_2176 - .L_2175)
.L_2175:
        /*003c*/ 	.word	0x00000000
        /*0040*/ 	.short	0x0003
        /*0042*/ 	.short	0x0010
        /*0044*/ 	.byte	0x00, 0xf0, 0x05, 0x00


	//----- nvinfo : EIATTR_KPARAM_INFO
	.align		4
.L_2176:
        /*0048*/ 	.byte	0x04, 0x17
        /*004a*/ 	.short	(.L_2178 - .L_2177)
.L_2177:
        /*004c*/ 	.word	0x00000000
        /*0050*/ 	.short	0x0002
        /*0052*/ 	.short	0x0008
        /*0054*/ 	.byte	0x00, 0xf0, 0x21, 0x00


	//----- nvinfo : EIATTR_KPARAM_INFO
	.align		4
.L_2178:
        /*0058*/ 	.byte	0x04, 0x17
        /*005a*/ 	.short	(.L_2180 - .L_2179)
.L_2179:
        /*005c*/ 	.word	0x00000000
        /*0060*/ 	.short	0x0001
        /*0062*/ 	.short	0x0004
        /*0064*/ 	.byte	0x00, 0xf0, 0x09, 0x00


	//----- nvinfo : EIATTR_KPARAM_INFO
	.align		4
.L_2180:
        /*0068*/ 	.byte	0x04, 0x17
        /*006a*/ 	.short	(.L_2182 - .L_2181)
.L_2181:
        /*006c*/ 	.word	0x00000000
        /*0070*/ 	.short	0x0000
        /*0072*/ 	.short	0x0000
        /*0074*/ 	.byte	0x00, 0xf0, 0x11, 0x00


	//----- nvinfo : EIATTR_SPARSE_MMA_MASK
	.align		4
.L_2182:
        /*0078*/ 	.byte	0x03, 0x50
        /*007a*/ 	.short	0x0000


	//----- nvinfo : EIATTR_MAXREG_COUNT
	.align		4
        /*007c*/ 	.byte	0x03, 0x1b
        /*007e*/ 	.short	0x00ff


	//----- nvinfo : EIATTR_MERCURY_ISA_VERSION
	.align		4
        /*0080*/ 	.byte	0x03, 0x5f
        /*0082*/ 	.short	0x0101


	//----- nvinfo : EIATTR_EXIT_INSTR_OFFSETS
	.align		4
        /*0084*/ 	.byte	0x04, 0x1c
        /*0086*/ 	.short	(.L_2184 - .L_2183)


	//   ....[0]....
.L_2183:
        /*0088*/ 	.word	0x000001e0


	//   ....[1]....
        /*008c*/ 	.word	0x00000240


	//----- nvinfo : EIATTR_MAX_THREADS
	.align		4
.L_2184:
        /*0090*/ 	.byte	0x04, 0x05
        /*0092*/ 	.short	(.L_2186 - .L_2185)
.L_2185:
        /*0094*/ 	.word	0x00000080
        /*0098*/ 	.word	0x00000001
        /*009c*/ 	.word	0x00000001


	//----- nvinfo : EIATTR_CRS_STACK_SIZE
	.align		4
.L_2186:
        /*00a0*/ 	.byte	0x04, 0x1e
        /*00a2*/ 	.short	(.L_2188 - .L_2187)
.L_2187:
        /*00a4*/ 	.word	0x00000000


	//----- nvinfo : EIATTR_CBANK_PARAM_SIZE
	.align		4
.L_2188:
        /*00a8*/ 	.byte	0x03, 0x19
        /*00aa*/ 	.short	0x0014


	//----- nvinfo : EIATTR_PARAM_CBANK
	.align		4
        /*00ac*/ 	.byte	0x04, 0x0a
        /*00ae*/ 	.short	(.L_2190 - .L_2189)
	.align		4
.L_2189:
        /*00b0*/ 	.word	index@(.nv.constant0._ZN2at6native27unrolled_elementwise_kernelINS0_11FillFunctorIN3c108BFloat16EEESt5arrayIPcLm1EELi4E23TrivialOffsetCalculatorILi0EjES9_ILi1EjENS0_6memory15LoadWithoutCastENSC_16StoreWithoutCastEEEviT_T0_T2_T3_T4_T5_)
        /*00b4*/ 	.short	0x0210
        /*00b6*/ 	.short	0x0014


	//----- nvinfo : EIATTR_SW_WAR
	.align		4
.L_2190:
        /*00b8*/ 	.byte	0x04, 0x36
        /*00ba*/ 	.short	(.L_2192 - .L_2191)
.L_2191:
        /*00bc*/ 	.word	0x00000008
.L_2192:


//--------------------- .nv.info._ZN2at6native29vectorized_elementwise_kernelILi2ENS0_11FillFunctorIN3c108BFloat16EEESt5arrayIPcLm1EEEEviT0_T1_ --------------------------
	.section	.nv.info._ZN2at6native29vectorized_elementwise_kernelILi2ENS0_11FillFunctorIN3c108BFloat16EEESt5arrayIPcLm1EEEEviT0_T1_,"",@"SHT_CUDA_INFO"
	.sectionflags	@""
	.align	4


	//----- nvinfo : EIATTR_CUDA_API_VERSION
	.align		4
        /*0000*/ 	.byte	0x04, 0x37
        /*0002*/ 	.short	(.L_2194 - .L_2193)
.L_2193:
        /*0004*/ 	.word	0x00000082


	//----- nvinfo : EIATTR_KPARAM_INFO
	.align		4
.L_2194:
        /*0008*/ 	.byte	0x04, 0x17
        /*000a*/ 	.short	(.L_2196 - .L_2195)
.L_2195:
        /*000c*/ 	.word	0x00000000
        /*0010*/ 	.short	0x0002
        /*0012*/ 	.short	0x0008
        /*0014*/ 	.byte	0x00, 0xf0, 0x21, 0x00


	//----- nvinfo : EIATTR_KPARAM_INFO
	.align		4
.L_2196:
        /*0018*/ 	.byte	0x04, 0x17
        /*001a*/ 	.short	(.L_2198 - .L_2197)
.L_2197:
        /*001c*/ 	.word	0x00000000
        /*0020*/ 	.short	0x0001
        /*0022*/ 	.short	0x0004
        /*0024*/ 	.byte	0x00, 0xf0, 0x09, 0x00


	//----- nvinfo : EIATTR_KPARAM_INFO
	.align		4
.L_2198:
        /*0028*/ 	.byte	0x04, 0x17
        /*002a*/ 	.short	(.L_2200 - .L_2199)
.L_2199:
        /*002c*/ 	.word	0x00000000
        /*0030*/ 	.short	0x0000
        /*0032*/ 	.short	0x0000
        /*0034*/ 	.byte	0x00, 0xf0, 0x11, 0x00


	//----- nvinfo : EIATTR_SPARSE_MMA_MASK
	.align		4
.L_2200:
        /*0038*/ 	.byte	0x03, 0x50
        /*003a*/ 	.short	0x0000


	//----- nvinfo : EIATTR_MAXREG_COUNT
	.align		4
        /*003c*/ 	.byte	0x03, 0x1b
        /*003e*/ 	.short	0x00ff


	//----- nvinfo : EIATTR_MERCURY_ISA_VERSION
	.align		4
        /*0040*/ 	.byte	0x03, 0x5f
        /*0042*/ 	.short	0x0101


	//----- nvinfo : EIATTR_EXIT_INSTR_OFFSETS
	.align		4
        /*0044*/ 	.byte	0x04, 0x1c
        /*0046*/ 	.short	(.L_2202 - .L_2201)


	//   ....[0]....
.L_2201:
        /*0048*/ 	.word	0x00000140


	//   ....[1]....
        /*004c*/ 	.word	0x00000540


	//   ....[2]....
        /*0050*/ 	.word	0x000005a0


	//----- nvinfo : EIATTR_MAX_THREADS
	.align		4
.L_2202:
        /*0054*/ 	.byte	0x04, 0x05
        /*0056*/ 	.short	(.L_2204 - .L_2203)
.L_2203:
        /*0058*/ 	.word	0x00000080
        /*005c*/ 	.word	0x00000001
        /*0060*/ 	.word	0x00000001


	//----- nvinfo : EIATTR_CRS_STACK_SIZE
	.align		4
.L_2204:
        /*0064*/ 	.byte	0x04, 0x1e
        /*0066*/ 	.short	(.L_2206 - .L_2205)
.L_2205:
        /*0068*/ 	.word	0x00000000


	//----- nvinfo : EIATTR_CBANK_PARAM_SIZE
	.align		4
.L_2206:
        /*006c*/ 	.byte	0x03, 0x19
        /*006e*/ 	.short	0x0010


	//----- nvinfo : EIATTR_PARAM_CBANK
	.align		4
        /*0070*/ 	.byte	0x04, 0x0a
        /*0072*/ 	.short	(.L_2208 - .L_2207)
	.align		4
.L_2207:
        /*0074*/ 	.word	index@(.nv.constant0._ZN2at6native29vectorized_elementwise_kernelILi2ENS0_11FillFunctorIN3c108BFloat16EEESt5arrayIPcLm1EEEEviT0_T1_)
        /*0078*/ 	.short	0x0210
        /*007a*/ 	.short	0x0010


	//----- nvinfo : EIATTR_SW_WAR
	.align		4
.L_2208:
        /*007c*/ 	.byte	0x04, 0x36
        /*007e*/ 	.short	(.L_2210 - .L_2209)
.L_2209:
        /*0080*/ 	.word	0x00000008
.L_2210:


//--------------------- .nv.info._ZN2at6native29vectorized_elementwise_kernelILi4ENS0_11FillFunctorIN3c108BFloat16EEESt5arrayIPcLm1EEEEviT0_T1_ --------------------------
	.section	.nv.info._ZN2at6native29vectorized_elementwise_kernelILi4ENS0_11FillFunctorIN3c108BFloat16EEESt5arrayIPcLm1EEEEviT0_T1_,"",@"SHT_CUDA_INFO"
	.sectionflags	@""
	.align	4


	//----- nvinfo : EIATTR_CUDA_API_VERSION
	.align		4
        /*0000*/ 	.byte	0x04, 0x37
        /*0002*/ 	.short	(.L_2212 - .L_2211)
.L_2211:
        /*0004*/ 	.word	0x00000082


	//----- nvinfo : EIATTR_KPARAM_INFO
	.align		4
.L_2212:
        /*0008*/ 	.byte	0x04, 0x17
        /*000a*/ 	.short	(.L_2214 - .L_2213)
.L_2213:
        /*000c*/ 	.word	0x00000000
        /*0010*/ 	.short	0x0002
        /*0012*/ 	.short	0x0008
        /*0014*/ 	.byte	0x00, 0xf0, 0x21, 0x00


	//----- nvinfo : EIATTR_KPARAM_INFO
	.align		4
.L_2214:
        /*0018*/ 	.byte	0x04, 0x17
        /*001a*/ 	.short	(.L_2216 - .L_2215)
.L_2215:
        /*001c*/ 	.word	0x00000000
        /*0020*/ 	.short	0x0001
        /*0022*/ 	.short	0x0004
        /*0024*/ 	.byte	0x00, 0xf0, 0x09, 0x00


	//----- nvinfo : EIATTR_KPARAM_INFO
	.align		4
.L_2216:
        /*0028*/ 	.byte	0x04, 0x17
        /*002a*/ 	.short	(.L_2218 - .L_2217)
.L_2217:
        /*002c*/ 	.word	0x00000000
        /*0030*/ 	.short	0x0000
        /*0032*/ 	.short	0x0000
        /*0034*/ 	.byte	0x00, 0xf0, 0x11, 0x00


	//----- nvinfo : EIATTR_SPARSE_MMA_MASK
	.align		4
.L_2218:
        /*0038*/ 	.byte	0x03, 0x50
        /*003a*/ 	.short	0x0000


	//----- nvinfo : EIATTR_MAXREG_COUNT
	.align		4
        /*003c*/ 	.byte	0x03, 0x1b
        /*003e*/ 	.short	0x00ff


	//----- nvinfo : EIATTR_MERCURY_ISA_VERSION
	.align		4
        /*0040*/ 	.byte	0x03, 0x5f
        /*0042*/ 	.short	0x0101


	//----- nvinfo : EIATTR_EXIT_INSTR_OFFSETS
	.align		4
        /*0044*/ 	.byte	0x04, 0x1c
        /*0046*/ 	.short	(.L_2220 - .L_2219)


	//   ....[0]....
.L_2219:
        /*0048*/ 	.word	0x00000150


	//   ....[1]....
        /*004c*/ 	.word	0x00000550


	//   ....[2]....
        /*0050*/ 	.word	0x000005b0


	//----- nvinfo : EIATTR_MAX_THREADS
	.align		4
.L_2220:
        /*0054*/ 	.byte	0x04, 0x05
        /*0056*/ 	.short	(.L_2222 - .L_2221)
.L_2221:
        /*0058*/ 	.word	0x00000080
        /*005c*/ 	.word	0x00000001
        /*0060*/ 	.word	0x00000001


	//----- nvinfo : EIATTR_CRS_STACK_SIZE
	.align		4
.L_2222:
        /*0064*/ 	.byte	0x04, 0x1e
        /*0066*/ 	.short	(.L_2224 - .L_2223)
.L_2223:
        /*0068*/ 	.word	0x00000000


	//----- nvinfo : EIATTR_CBANK_PARAM_SIZE
	.align		4
.L_2224:
        /*006c*/ 	.byte	0x03, 0x19
        /*006e*/ 	.short	0x0010


	//----- nvinfo : EIATTR_PARAM_CBANK
	.align		4
        /*0070*/ 	.byte	0x04, 0x0a
        /*0072*/ 	.short	(.L_2226 - .L_2225)
	.align		4
.L_2225:
        /*0074*/ 	.word	index@(.nv.constant0._ZN2at6native29vectorized_elementwise_kernelILi4ENS0_11FillFunctorIN3c108BFloat16EEESt5arrayIPcLm1EEEEviT0_T1_)
        /*0078*/ 	.short	0x0210
        /*007a*/ 	.short	0x0010


	//----- nvinfo : EIATTR_SW_WAR
	.align		4
.L_2226:
        /*007c*/ 	.byte	0x04, 0x36
        /*007e*/ 	.short	(.L_2228 - .L_2227)
.L_2227:
        /*0080*/ 	.word	0x00000008
.L_2228:


//--------------------- .nv.info._ZN2at6native29vectorized_elementwise_kernelILi8ENS0_11FillFunctorIN3c108BFloat16EEESt5arrayIPcLm1EEEEviT0_T1_ --------------------------
	.section	.nv.info._ZN2at6native29vectorized_elementwise_kernelILi8ENS0_11FillFunctorIN3c108BFloat16EEESt5arrayIPcLm1EEEEviT0_T1_,"",@"SHT_CUDA_INFO"
	.sectionflags	@""
	.align	4


	//----- nvinfo : EIATTR_CUDA_API_VERSION
	.align		4
        /*0000*/ 	.byte	0x04, 0x37
        /*0002*/ 	.short	(.L_2230 - .L_2229)
.L_2229:
        /*0004*/ 	.word	0x00000082


	//----- nvinfo : EIATTR_KPARAM_INFO
	.align		4
.L_2230:
        /*0008*/ 	.byte	0x04, 0x17
        /*000a*/ 	.short	(.L_2232 - .L_2231)
.L_2231:
        /*000c*/ 	.word	0x00000000
        /*0010*/ 	.short	0x0002
        /*0012*/ 	.short	0x0008
        /*0014*/ 	.byte	0x00, 0xf0, 0x21, 0x00


	//----- nvinfo : EIATTR_KPARAM_INFO
	.align		4
.L_2232:
        /*0018*/ 	.byte	0x04, 0x17
        /*001a*/ 	.short	(.L_2234 - .L_2233)
.L_2233:
        /*001c*/ 	.word	0x00000000
        /*0020*/ 	.short	0x0001
        /*0022*/ 	.short	0x0004
        /*0024*/ 	.byte	0x00, 0xf0, 0x09, 0x00


	//----- nvinfo : EIATTR_KPARAM_INFO
	.align		4
.L_2234:
        /*0028*/ 	.byte	0x04, 0x17
        /*002a*/ 	.short	(.L_2236 - .L_2235)
.L_2235:
        /*002c*/ 	.word	0x00000000
        /*0030*/ 	.short	0x0000
        /*0032*/ 	.short	0x0000
        /*0034*/ 	.byte	0x00, 0xf0, 0x11, 0x00


	//----- nvinfo : EIATTR_SPARSE_MMA_MASK
	.align		4
.L_2236:
        /*0038*/ 	.byte	0x03, 0x50
        /*003a*/ 	.short	0x0000


	//----- nvinfo : EIATTR_MAXREG_COUNT
	.align		4
        /*003c*/ 	.byte	0x03, 0x1b
        /*003e*/ 	.short	0x00ff


	//----- nvinfo : EIATTR_MERCURY_ISA_VERSION
	.align		4
        /*0040*/ 	.byte	0x03, 0x5f
        /*0042*/ 	.short	0x0101


	//----- nvinfo : EIATTR_EXIT_INSTR_OFFSETS
	.align		4
        /*0044*/ 	.byte	0x04, 0x1c
        /*0046*/ 	.short	(.L_2238 - .L_2237)


	//   ....[0]....
.L_2237:
        /*0048*/ 	.word	0x00000140


	//   ....[1]....
        /*004c*/ 	.word	0x00000540


	//   ....[2]....
        /*0050*/ 	.word	0x000005a0


	//----- nvinfo : EIATTR_MAX_THREADS
	.align		4
.L_2238:
        /*0054*/ 	.byte	0x04, 0x05
        /*0056*/ 	.short	(.L_2240 - .L_2239)
.L_2239:
        /*0058*/ 	.word	0x00000080
        /*005c*/ 	.word	0x00000001
        /*0060*/ 	.word	0x00000001


	//----- nvinfo : EIATTR_CRS_STACK_SIZE
	.align		4
.L_2240:
        /*0064*/ 	.byte	0x04, 0x1e
        /*0066*/ 	.short	(.L_2242 - .L_2241)
.L_2241:
        /*0068*/ 	.word	0x00000000


	//----- nvinfo : EIATTR_CBANK_PARAM_SIZE
	.align		4
.L_2242:
        /*006c*/ 	.byte	0x03, 0x19
        /*006e*/ 	.short	0x0010


	//----- nvinfo : EIATTR_PARAM_CBANK
	.align		4
        /*0070*/ 	.byte	0x04, 0x0a
        /*0072*/ 	.short	(.L_2244 - .L_2243)
	.align		4
.L_2243:
        /*0074*/ 	.word	index@(.nv.constant0._ZN2at6native29vectorized_elementwise_kernelILi8ENS0_11FillFunctorIN3c108BFloat16EEESt5arrayIPcLm1EEEEviT0_T1_)
        /*0078*/ 	.short	0x0210
        /*007a*/ 	.short	0x0010


	//----- nvinfo : EIATTR_SW_WAR
	.align		4
.L_2244:
        /*007c*/ 	.byte	0x04, 0x36
        /*007e*/ 	.short	(.L_2246 - .L_2245)
.L_2245:
        /*0080*/ 	.word	0x00000008
.L_2246:


//--------------------- .nv.info._ZN2at6native18elementwise_kernelILi128ELi4EZNS0_15gpu_kernel_implINS0_11FillFunctorIN3c104HalfEEEEEvRNS_18TensorIteratorBaseERKT_EUliE_EEviT1_ --------------------------
	.section	.nv.info._ZN2at6native18elementwise_kernelILi128ELi4EZNS0_15gpu_kernel_implINS0_11FillFunctorIN3c104HalfEEEEEvRNS_18TensorIteratorBaseERKT_EUliE_EEviT1_,"",@"SHT_CUDA_INFO"
	.sectionflags	@""
	.align	4


	//----- nvinfo : EIATTR_CUDA_API_VERSION
	.align		4
        /*0000*/ 	.byte	0x04, 0x37
        /*0002*/ 	.short	(.L_2248 - .L_2247)
.L_2247:
        /*0004*/ 	.word	0x00000082


	//----- nvinfo : EIATTR_KPARAM_INFO
	.align		4
.L_2248:
        /*0008*/ 	.byte	0x04, 0x17
        /*000a*/ 	.short	(.L_2250 - .L_2249)
.L_2249:
        /*000c*/ 	.word	0x00000000
        /*0010*/ 	.short	0x0001
        /*0012*/ 	.short	0x0008
        /*0014*/ 	.byte	0x00, 0xf0, 0xc1, 0x06


	//----- nvinfo : EIATTR_KPARAM_INFO
	.align		4
.L_2250:
        /*0018*/ 	.byte	0x04, 0x17
        /*001a*/ 	.short	(.L_2252 - .L_2251)
.L_2251:
        /*001c*/ 	.word	0x00000000
        /*0020*/ 	.short	0x0000
        /*0022*/ 	.short	0x0000
        /*0024*/ 	.byte	0x00, 0xf0, 0x11, 0x00


	//----- nvinfo : EIATTR_SPARSE_MMA_MASK
	.align		4
.L_2252:
        /*0028*/ 	.byte	0x03, 0x50
        /*002a*/ 	.short	0x0000


	//----- nvinfo : EIATTR_MAXREG_COUNT
	.align		4
        /*002c*/ 	.byte	0x03, 0x1b
        /*002e*/ 	.short	0x0080


	//----- nvinfo : EIATTR_EXTERNS
	.align		4
        /*0030*/ 	.byte	0x04, 0x0f
        /*0032*/ 	.short	(.L_2254 - .L_2253)


	//   ....[0]....
	.align		4
.L_2253:
        /*0034*/ 	.word	index@(__assertfail)


	//----- nvinfo : EIATTR_MERCURY_ISA_VERSION
	.align		4
.L_2254:
        /*0038*/ 	.byte	0x03, 0x5f
        /*003a*/ 	.short	0x0101


	//----- nvinfo : EIATTR_SYSCALL_OFFSETS
	.align		4
        /*003c*/ 	.byte	0x04, 0x46
        /*003e*/ 	.short	(.L_2256 - .L_2255)


	//   ....[0]....
.L_2255:
        /*0040*/ 	.word	0x00002170


	//   ....[1]....
        /*0044*/ 	.word	0x00004360


	//   ....[2]....
        /*0048*/ 	.word	0x00006540


	//   ....[3]....
        /*004c*/ 	.word	0x00008710


	//----- nvinfo : EIATTR_EXIT_INSTR_OFFSETS
	.align		4
.L_2256:
        /*0050*/ 	.byte	0x04, 0x1c
        /*0052*/ 	.short	(.L_2258 - .L_2257)


	//   ....[0]....
.L_2257:
        /*0054*/ 	.word	0x00006630


	//   ....[1]....
        /*0058*/ 	.word	0x000078c0


	//   ....[2]....
        /*005c*/ 	.word	0x00007910


	//   ....[3]....
        /*0060*/ 	.word	0x000079c0


	//   ....[4]....
        /*0064*/ 	.word	0x00007a10


	//   ....[5]....
        /*0068*/ 	.word	0x00007a60


	//   ....[6]....
        /*006c*/ 	.word	0x00007b00


	//   ....[7]....
        /*0070*/ 	.word	0x00007b30


	//   ....[8]....
        /*0074*/ 	.word	0x00007be0


	//   ....[9]....
        /*0078*/ 	.word	0x00007c40


	//   ....[10]....
        /*007c*/ 	.word	0x00007ca0


	//   ....[11]....
        /*0080*/ 	.word	0x00007d80


	//   ....[12]....
        /*0084*/ 	.word	0x00007df0


	//   ....[13]....
        /*0088*/ 	.word	0x00007f70


	//   ....[14]....
        /*008c*/ 	.word	0x000080c0


	//   ....[15]....
        /*0090*/ 	.word	0x00008110


	//   ....[16]....
        /*0094*/ 	.word	0x000081e0


	//   ....[17]....
        /*0098*/ 	.word	0x00008350


	//   ....[18]....
        /*009c*/ 	.word	0x000084c0


	//   ....[19]....
        /*00a0*/ 	.word	0x00008610


	//   ....[20]....
        /*00a4*/ 	.word	0x00008720


	//   ....[21]....
        /*00a8*/ 	.word	0x00008770


	//   ....[22]....
        /*00ac*/ 	.word	0x000087c0


	//----- nvinfo : EIATTR_MAX_THREADS
	.align		4
.L_2258:
        /*00b0*/ 	.byte	0x04, 0x05
        /*00b2*/ 	.short	(.L_2260 - .L_2259)
.L_2259:
        /*00b4*/ 	.word	0x00000080
        /*00b8*/ 	.word	0x00000001
        /*00bc*/ 	.word	0x00000001


	//----- nvinfo : EIATTR_CRS_STACK_SIZE
	.align		4
.L_2260:
        /*00c0*/ 	.byte	0x04, 0x1e
        /*00c2*/ 	.short	(.L_2262 - .L_2261)
.L_2261:
        /*00c4*/ 	.word	0x00000000


	//----- nvinfo : EIATTR_CBANK_PARAM_SIZE
	.align		4
.L_2262:
        /*00c8*/ 	.byte	0x03, 0x19
        /*00ca*/ 	.short	0x01b8


	//----- nvinfo : EIATTR_PARAM_CBANK
	.align		4
        /*00cc*/ 	.byte	0x04, 0x0a
        /*00ce*/ 	.short	(.L_2264 - .L_2263)
	.align		4
.L_2263:
        /*00d0*/ 	.word	index@(.nv.constant0._ZN2at6native18elementwise_kernelILi128ELi4EZNS0_15gpu_kernel_implINS0_11FillFunctorIN3c104HalfEEEEEvRNS_18TensorIteratorBaseERKT_EUliE_EEviT1_)
        /*00d4*/ 	.short	0x0210
        /*00d6*/ 	.short	0x01b8


	//----- nvinfo : EIATTR_SW_WAR
	.align		4
.L_2264:
        /*00d8*/ 	.byte	0x04, 0x36
        /*00da*/ 	.short	(.L_2266 - .L_2265)
.L_2265:
        /*00dc*/ 	.word	0x00000008
.L_2266:


//--------------------- .nv.info._ZN2at6native27unrolled_elementwise_kernelINS0_11FillFunctorIN3c104HalfEEESt5arrayIPcLm1EELi4E23TrivialOffsetCalculatorILi0EjES9_ILi1EjENS0_6memory12LoadWithCastILi0EEENSC_13StoreWithCastILi1EEEEEviT_T0_T2_T3_T4_T5_ --------------------------
	.section	.nv.info._ZN2at6native27unrolled_elementwise_kernelINS0_11FillFunctorIN3c104HalfEEESt5arrayIPcLm1EELi4E23TrivialOffsetCalculatorILi0EjES9_ILi1EjENS0_6memory12LoadWithCastILi0EEENSC_13StoreWithCastILi1EEEEEviT_T0_T2_T3_T4_T5_,"",@"SHT_CUDA_INFO"
	.sectionflags	@""
	.align	4


	//----- nvinfo : EIATTR_CUDA_API_VERSION
	.align		4
        /*0000*/ 	.byte	0x04, 0x37
        /*0002*/ 	.short	(.L_2268 - .L_2267)
.L_2267:
        /*0004*/ 	.word	0x00000082


	//----- nvinfo : EIATTR_KPARAM_INFO
	.align		4
.L_2268:
        /*0008*/ 	.byte	0x04, 0x17
        /*000a*/ 	.short	(.L_2270 - .L_2269)
.L_2269:
        /*000c*/ 	.word	0x00000000
        /*0010*/ 	.short	0x0006
        /*0012*/ 	.short	0x001c
        /*0014*/ 	.byte	0x00, 0xf0, 0x21, 0x00


	//----- nvinfo : EIATTR_KPARAM_INFO
	.align		4
.L_2270:
        /*0018*/ 	.byte	0x04, 0x17
        /*001a*/ 	.short	(.L_2272 - .L_2271)
.L_2271:
        /*001c*/ 	.word	0x00000000
        /*0020*/ 	.short	0x0005
        /*0022*/ 	.short	0x0014
        /*0024*/ 	.byte	0x00, 0xf0, 0x21, 0x00


	//----- nvinfo : EIATTR_KPARAM_INFO
	.align		4
.L_2272:
        /*0028*/ 	.byte	0x04, 0x17
        /*002a*/ 	.short	(.L_2274 - .L_2273)
.L_2273:
        /*002c*/ 	.word	0x00000000
        /*0030*/ 	.short	0x0004
        /*0032*/ 	.short	0x0011
        /*0034*/ 	.byte	0x00, 0xf0, 0x05, 0x00


	//----- nvinfo : EIATTR_KPARAM_INFO
	.align		4
.L_2274:
        /*0038*/ 	.byte	0x04, 0x17
        /*003a*/ 	.short	(.L_2276 - .L_2275)
.L_2275:
        /*003c*/ 	.word	0x00000000
        /*0040*/ 	.short	0x0003
        /*0042*/ 	.short	0x0010
        /*0044*/ 	.byte	0x00, 0xf0, 0x05, 0x00


	//----- nvinfo : EIATTR_KPARAM_INFO
	.align		4
.L_2276:
        /*0048*/ 	.byte	0x04, 0x17
        /*004a*/ 	.short	(.L_2278 - .L_2277)
.L_2277:
        /*004c*/ 	.word	0x00000000
        /*0050*/ 	.short	0x0002
        /*0052*/ 	.short	0x0008
        /*0054*/ 	.byte	0x00, 0xf0, 0x21, 0x00


	//----- nvinfo : EIATTR_KPARAM_INFO
	.align		4
.L_2278:
        /*0058*/ 	.byte	0x04, 0x17
        /*005a*/ 	.short	(.L_2280 - .L_2279)
.L_2279:
        /*005c*/ 	.word	0x00000000
        /*0060*/ 	.short	0x0001
        /*0062*/ 	.short	0x0004
        /*0064*/ 	.byte	0x00, 0xf0, 0x09, 0x00


	//----- nvinfo : EIATTR_KPARAM_INFO
	.align		4
.L_2280:
        /*0068*/ 	.byte	0x04, 0x17
        /*006a*/ 	.short	(.L_2282 - .L_2281)
.L_2281:
        /*006c*/ 	.word	0x00000000
        /*0070*/ 	.short	0x0000
        /*0072*/ 	.short	0x0000
        /*0074*/ 	.byte	0x00, 0xf0, 0x11, 0x00


	//----- nvinfo : EIATTR_SPARSE_MMA_MASK
	.align		4
.L_2282:
        /*0078*/ 	.byte	0x03, 0x50
        /*007a*/ 	.short	0x0000


	//----- nvinfo : EIATTR_MAXREG_COUNT
	.align		4
        /*007c*/ 	.byte	0x03, 0x1b
        /*007e*/ 	.short	0x00ff


	//----- nvinfo : EIATTR_EXTERNS
	.align		4
        /*0080*/ 	.byte	0x04, 0x0f
        /*0082*/ 	.short	(.L_2284 - .L_2283)


	//   ....[0]....
	.align		4
.L_2283:
        /*0084*/ 	.word	index@(__assertfail)


	//----- nvinfo : EIATTR_MERCURY_ISA_VERSION
	.align		4
.L_2284:
        /*0088*/ 	.byte	0x03, 0x5f
        /*008a*/ 	.short	0x0101


	//----- nvinfo : EIATTR_SYSCALL_OFFSETS
	.align		4
        /*008c*/ 	.byte	0x04, 0x46
        /*008e*/ 	.short	(.L_2286 - .L_2285)


	//   ....[0]....
.L_2285:
        /*0090*/ 	.word	0x00001060


	//   ....[1]....
        /*0094*/ 	.word	0x00002100


	//   ....[2]....
        /*0098*/ 	.word	0x00003190


	//   ....[3]....
        /*009c*/ 	.word	0x00004220


	//----- nvinfo : EIATTR_EXIT_INSTR_OFFSETS
	.align		4
.L_2286:
        /*00a0*/ 	.byte	0x04, 0x1c
        /*00a2*/ 	.short	(.L_2288 - .L_2287)


	//   ....[0]....
.L_2287:
        /*00a4*/ 	.word	0x00003270


	//   ....[1]....
        /*00a8*/ 	.word	0x000033d0


	//   ....[2]....
        /*00ac*/ 	.word	0x00003420


	//   ....[3]....
        /*00b0*/ 	.word	0x000034d0


	//   ....[4]....
        /*00b4*/ 	.word	0x00003520


	//   ....[5]....
        /*00b8*/ 	.word	0x00003570


	//   ....[6]....
        /*00bc*/ 	.word	0x00003610


	//   ....[7]....
        /*00c0*/ 	.word	0x00003640


	//   ....[8]....
        /*00c4*/ 	.word	0x000036f0


	//   ....[9]....
        /*00c8*/ 	.word	0x00003750


	//   ....[10]....
        /*00cc*/ 	.word	0x000037b0


	//   ....[11]....
        /*00d0*/ 	.word	0x00003890


	//   ....[12]....
        /*00d4*/ 	.word	0x00003900


	//   ....[13]....
        /*00d8*/ 	.word	0x00003a80


	//   ....[14]....
        /*00dc*/ 	.word	0x00003bd0


	//   ....[15]....
        /*00e0*/ 	.word	0x00003c20


	//   ....[16]....
        /*00e4*/ 	.word	0x00003cf0


	//   ....[17]....
        /*00e8*/ 	.word	0x00003e60


	//   ....[18]....
        /*00ec*/ 	.word	0x00003fd0


	//   ....[19]....
        /*00f0*/ 	.word	0x00004120


	//   ....[20]....
        /*00f4*/ 	.word	0x00004230


	//   ....[21]....
        /*00f8*/ 	.word	0x00004280


	//   ....[22]....
        /*00fc*/ 	.word	0x000042d0


	//----- nvinfo : EIATTR_MAX_THREADS
	.align		4
.L_2288:
        /*0100*/ 	.byte	0x04, 0x05
        /*0102*/ 	.short	(.L_2290 - .L_2289)
.L_2289:
        /*0104*/ 	.word	0x00000080
        /*0108*/ 	.word	0x00000001
        /*010c*/ 	.word	0x00000001


	//----- nvinfo : EIATTR_CRS_STACK_SIZE
	.align		4
.L_2290:
        /*0110*/ 	.byte	0x04, 0x1e
        /*0112*/ 	.short	(.L_2292 - .L_2291)
.L_2291:
        /*0114*/ 	.word	0x00000000


	//----- nvinfo : EIATTR_CBANK_PARAM_SIZE
	.align		4
.L_2292:
        /*0118*/ 	.byte	0x03, 0x19
        /*011a*/ 	.short	0x0024


	//----- nvinfo : EIATTR_PARAM_CBANK
	.align		4
        /*011c*/ 	.byte	0x04, 0x0a
        /*011e*/ 	.short	(.L_2294 - .L_2293)
	.align		4
.L_2293:
        /*0120*/ 	.word	index@(.nv.constant0._ZN2at6native27unrolled_elementwise_kernelINS0_11FillFunctorIN3c104HalfEEESt5arrayIPcLm1EELi4E23TrivialOffsetCalculatorILi0EjES9_ILi1EjENS0_6memory12LoadWithCastILi0EEENSC_13StoreWithCastILi1EEEEEviT_T0_T2_T3_T4_T5_)
        /*0124*/ 	.short	0x0210
        /*0126*/ 	.short	0x0024


	//----- nvinfo : EIATTR_SW_WAR
	.align		4
.L_2294:
        /*0128*/ 	.byte	0x04, 0x36
        /*012a*/ 	.short	(.L_2296 - .L_2295)
.L_2295:
        /*012c*/ 	.word	0x00000008
.L_2296:


//--------------------- .nv.info._ZN2at6native18elementwise_kernelILi128ELi4EZNS0_22gpu_kernel_impl_nocastINS0_11FillFunctorIN3c104HalfEEEEEvRNS_18TensorIteratorBaseERKT_EUliE_EEviT1_ --------------------------
	.section	.nv.info._ZN2at6native18elementwise_kernelILi128ELi4EZNS0_22gpu_kernel_impl_nocastINS0_11FillFunctorIN3c104HalfEEEEEvRNS_18TensorIteratorBaseERKT_EUliE_EEviT1_,"",@"SHT_CUDA_INFO"
	.sectionflags	@""
	.align	4


	//----- nvinfo : EIATTR_CUDA_API_VERSION
	.align		4
        /*0000*/ 	.byte	0x04, 0x37
        /*0002*/ 	.short	(.L_2298 - .L_2297)
.L_2297:
        /*0004*/ 	.word	0x00000082


	//----- nvinfo : EIATTR_KPARAM_INFO
	.align		4
.L_2298:
        /*0008*/ 	.byte	0x04, 0x17
        /*000a*/ 	.short	(.L_2300 - .L_2299)
.L_2299:
        /*000c*/ 	.word	0x00000000
        /*0010*/ 	.short	0x0001
        /*0012*/ 	.short	0x0008
        /*0014*/ 	.byte	0x00, 0xf0, 0xc1, 0x06


	//----- nvinfo : EIATTR_KPARAM_INFO
	.align		4
.L_2300:
        /*0018*/ 	.byte	0x04, 0x17
        /*001a*/ 	.short	(.L_2302 - .L_2301)
.L_2301:
        /*001c*/ 	.word	0x00000000
        /*0020*/ 	.short	0x0000
        /*0022*/ 	.short	0x0000
        /*0024*/ 	.byte	0x00, 0xf0, 0x11, 0x00


	//----- nvinfo : EIATTR_SPARSE_MMA_MASK
	.align		4
.L_2302:
        /*0028*/ 	.byte	0x03, 0x50
        /*002a*/ 	.short	0x0000


	//----- nvinfo : EIATTR_MAXREG_COUNT
	.align		4
        /*002c*/ 	.byte	0x03, 0x1b
        /*002e*/ 	.short	0x0080


	//----- nvinfo : EIATTR_MERCURY_ISA_VERSION
	.align		4
        /*0030*/ 	.byte	0x03, 0x5f
        /*0032*/ 	.short	0x0101


	//----- nvinfo : EIATTR_EXIT_INSTR_OFFSETS
	.align		4
        /*0034*/ 	.byte	0x04, 0x1c
        /*0036*/ 	.short	(.L_2304 - .L_2303)


	//   ....[0]....
.L_2303:
        /*0038*/ 	.word	0x000035f0


	//   ....[1]....
        /*003c*/ 	.word	0x00004770


	//   ....[2]....
        /*0040*/ 	.word	0x00004910


	//   ....[3]....
        /*0044*/ 	.word	0x00004950


	//----- nvinfo : EIATTR_MAX_THREADS
	.align		4
.L_2304:
        /*0048*/ 	.byte	0x04, 0x05
        /*004a*/ 	.short	(.L_2306 - .L_2305)
.L_2305:
        /*004c*/ 	.word	0x00000080
        /*0050*/ 	.word	0x00000001
        /*0054*/ 	.word	0x00000001


	//----- nvinfo : EIATTR_CRS_STACK_SIZE
	.align		4
.L_2306:
        /*0058*/ 	.byte	0x04, 0x1e
        /*005a*/ 	.short	(.L_2308 - .L_2307)
.L_2307:
        /*005c*/ 	.word	0x00000000


	//----- nvinfo : EIATTR_CBANK_PARAM_SIZE
	.align		4
.L_2308:
        /*0060*/ 	.byte	0x03, 0x19
        /*0062*/ 	.short	0x01b8


	//----- nvinfo : EIATTR_PARAM_CBANK
	.align		4
        /*0064*/ 	.byte	0x04, 0x0a
        /*0066*/ 	.short	(.L_2310 - .L_2309)
	.align		4
.L_2309:
        /*0068*/ 	.word	index@(.nv.constant0._ZN2at6native18elementwise_kernelILi128ELi4EZNS0_22gpu_kernel_impl_nocastINS0_11FillFunctorIN3c104HalfEEEEEvRNS_18TensorIteratorBaseERKT_EUliE_EEviT1_)
        /*006c*/ 	.short	0x0210
        /*006e*/ 	.short	0x01b8


	//----- nvinfo : EIATTR_SW_WAR
	.align		4
.L_2310:
        /*0070*/ 	.byte	0x04, 0x36
        /*0072*/ 	.short	(.L_2312 - .L_2311)
.L_2311:
        /*0074*/ 	.word	0x00000008
.L_2312:


//--------------------- .nv.info._ZN2at6native27unrolled_elementwise_kernelINS0_11FillFunctorIN3c104HalfEEESt5arrayIPcLm1EELi4E23TrivialOffsetCalculatorILi0EjES9_ILi1EjENS0_6memory15LoadWithoutCastENSC_16StoreWithoutCastEEEviT_T0_T2_T3_T4_T5_ --------------------------
	.section	.nv.info._ZN2at6native27unrolled_elementwise_kernelINS0_11FillFunctorIN3c104HalfEEESt5arrayIPcLm1EELi4E23TrivialOffsetCalculatorILi0EjES9_ILi1EjENS0_6memory15LoadWithoutCastENSC_16StoreWithoutCastEEEviT_T0_T2_T3_T4_T5_,"",@"SHT_CUDA_INFO"
	.sectionflags	@""
	.align	4


	//----- nvinfo : EIATTR_CUDA_API_VERSION
	.align		4
        /*0000*/ 	.byte	0x04, 0x37
        /*0002*/ 	.short	(.L_2314 - .L_2313)
.L_2313:
        /*0004*/ 	.word	0x00000082


	//----- nvinfo : EIATTR_KPARAM_INFO
	.align		4
.L_2314:
        /*0008*/ 	.byte	0x04, 0x17
        /*000a*/ 	.short	(.L_2316 - .L_2315)
.L_2315:
        /*000c*/ 	.word	0x00000000
        /*0010*/ 	.short	0x0006
        /*0012*/ 	.short	0x0013
        /*0014*/ 	.byte	0x00, 0xf0, 0x05, 0x00


	//----- nvinfo : EIATTR_KPARAM_INFO
	.align		4
.L_2316:
        /*0018*/ 	.byte	0x04, 0x17
        /*001a*/ 	.short	(.L_2318 - .L_2317)
.L_2317:
        /*001c*/ 	.word	0x00000000
        /*0020*/ 	.short	0x0005
        /*0022*/ 	.short	0x0012
        /*0024*/ 	.byte	0x00, 0xf0, 0x05, 0x00


	//----- nvinfo : EIATTR_KPARAM_INFO
	.align		4
.L_2318:
        /*0028*/ 	.byte	0x04, 0x17
        /*002a*/ 	.short	(.L_2320 - .L_2319)
.L_2319:
        /*002c*/ 	.word	0x00000000
        /*0030*/ 	.short	0x0004
        /*0032*/ 	.short	0x0011
        /*0034*/ 	.byte	0x00, 0xf0, 0x05, 0x00


	//----- nvinfo : EIATTR_KPARAM_INFO
	.align		4
.L_2320:
        /*0038*/ 	.byte	0x04, 0x17
        /*003a*/ 	.short	(.L_2322 - .L_2321)
.L_2321:
        /*003c*/ 	.word	0x00000000
        /*0040*/ 	.short	0x0003
        /*0042*/ 	.short	0x0010
        /*0044*/ 	.byte	0x00, 0xf0, 0x05, 0x00


	//----- nvinfo : EIATTR_KPARAM_INFO
	.align		4
.L_2322:
        /*0048*/ 	.byte	0x04, 0x17
        /*004a*/ 	.short	(.L_2324 - .L_2323)
.L_2323:
        /*004c*/ 	.word	0x00000000
        /*0050*/ 	.short	0x0002
        /*0052*/ 	.short	0x0008
        /*0054*/ 	.byte	0x00, 0xf0, 0x21, 0x00


	//----- nvinfo : EIATTR_KPARAM_INFO
	.align		4
.L_2324:
        /*0058*/ 	.byte	0x04, 0x17
        /*005a*/ 	.short	(.L_2326 - .L_2325)
.L_2325:
        /*005c*/ 	.word	0x00000000
        /*0060*/ 	.short	0x0001
        /*0062*/ 	.short	0x0004
        /*0064*/ 	.byte	0x00, 0xf0, 0x09, 0x00


	//----- nvinfo : EIATTR_KPARAM_INFO
	.align		4
.L_2326:
        /*0068*/ 	.byte	0x04, 0x17
        /*006a*/ 	.short	(.L_2328 - .L_2327)
.L_2327:
        /*006c*/ 	.word	0x00000000
        /*0070*/ 	.short	0x0000
        /*0072*/ 	.short	0x0000
        /*0074*/ 	.byte	0x00, 0xf0, 0x11, 0x00


	//----- nvinfo : EIATTR_SPARSE_MMA_MASK
	.align		4
.L_2328:
        /*0078*/ 	.byte	0x03, 0x50
        /*007a*/ 	.short	0x0000


	//----- nvinfo : EIATTR_MAXREG_COUNT
	.align		4
        /*007c*/ 	.byte	0x03, 0x1b
        /*007e*/ 	.short	0x00ff


	//----- nvinfo : EIATTR_MERCURY_ISA_VERSION
	.align		4
        /*0080*/ 	.byte	0x03, 0x5f
        /*0082*/ 	.short	0x0101


	//----- nvinfo : EIATTR_EXIT_INSTR_OFFSETS
	.align		4
        /*0084*/ 	.byte	0x04, 0x1c
        /*0086*/ 	.short	(.L_2330 - .L_2329)


	//   ....[0]....
.L_2329:
        /*0088*/ 	.word	0x000001e0


	//   ....[1]....
        /*008c*/ 	.word	0x00000240


	//----- nvinfo : EIATTR_MAX_THREADS
	.align		4
.L_2330:
        /*0090*/ 	.byte	0x04, 0x05
        /*0092*/ 	.short	(.L_2332 - .L_2331)
.L_2331:
        /*0094*/ 	.word	0x00000080
        /*0098*/ 	.word	0x00000001
        /*009c*/ 	.word	0x00000001


	//----- nvinfo : EIATTR_CRS_STACK_SIZE
	.align		4
.L_2332:
        /*00a0*/ 	.byte	0x04, 0x1e
        /*00a2*/ 	.short	(.L_2334 - .L_2333)
.L_2333:
        /*00a4*/ 	.word	0x00000000


	//----- nvinfo : EIATTR_CBANK_PARAM_SIZE
	.align		4
.L_2334:
        /*00a8*/ 	.byte	0x03, 0x19
        /*00aa*/ 	.short	0x0014


	//----- nvinfo : EIATTR_PARAM_CBANK
	.align		4
        /*00ac*/ 	.byte	0x04, 0x0a
        /*00ae*/ 	.short	(.L_2336 - .L_2335)
	.align		4
.L_2335:
        /*00b0*/ 	.word	index@(.nv.constant0._ZN2at6native27unrolled_elementwise_kernelINS0_11FillFunctorIN3c104HalfEEESt5arrayIPcLm1EELi4E23TrivialOffsetCalculatorILi0EjES9_ILi1EjENS0_6memory15LoadWithoutCastENSC_16StoreWithoutCastEEEviT_T0_T2_T3_T4_T5_)
        /*00b4*/ 	.short	0x0210
        /*00b6*/ 	.short	0x0014


	//----- nvinfo : EIATTR_SW_WAR
	.align		4
.L_2336:
        /*00b8*/ 	.byte	0x04, 0x36
        /*00ba*/ 	.short	(.L_2338 - .L_2337)
.L_2337:
        /*00bc*/ 	.word	0x00000008
.L_2338:


//--------------------- .nv.info._ZN2at6native29vectorized_elementwise_kernelILi2ENS0_11FillFunctorIN3c104HalfEEESt5arrayIPcLm1EEEEviT0_T1_ --------------------------
	.section	.nv.info._ZN2at6native29vectorized_elementwise_kernelILi2ENS0_11FillFunctorIN3c104HalfEEESt5arrayIPcLm1EEEEviT0_T1_,"",@"SHT_CUDA_INFO"
	.sectionflags	@""
	.align	4


	//----- nvinfo : EIATTR_CUDA_API_VERSION
	.align		4
        /*0000*/ 	.byte	0x04, 0x37
        /*0002*/ 	.short	(.L_2340 - .L_2339)
.L_2339:
        /*0004*/ 	.word	0x00000082


	//----- nvinfo : EIATTR_KPARAM_INFO
	.align		4
.L_2340:
        /*0008*/ 	.byte	0x04, 0x17
        /*000a*/ 	.short	(.L_2342 - .L_2341)
.L_2341:
        /*000c*/ 	.word	0x00000000
        /*0010*/ 	.short	0x0002
        /*0012*/ 	.short	0x0008
        /*0014*/ 	.byte	0x00, 0xf0, 0x21, 0x00


	//----- nvinfo : EIATTR_KPARAM_INFO
	.align		4
.L_2342:
        /*0018*/ 	.byte	0x04, 0x17
        /*001a*/ 	.short	(.L_2344 - .L_2343)
.L_2343:
        /*001c*/ 	.word	0x00000000
        /*0020*/ 	.short	0x0001
        /*0022*/ 	.short	0x0004
        /*0024*/ 	.byte	0x00, 0xf0, 0x09, 0x00


	//----- nvinfo : EIATTR_KPARAM_INFO
	.align		4
.L_2344:
        /*0028*/ 	.byte	0x04, 0x17
        /*002a*/ 	.short	(.L_2346 - .L_2345)
.L_2345:
        /*002c*/ 	.word	0x00000000
        /*0030*/ 	.short	0x0000
        /*0032*/ 	.short	0x0000
        /*0034*/ 	.byte	0x00, 0xf0, 0x11, 0x00


	//----- nvinfo : EIATTR_SPARSE_MMA_MASK
	.align		4
.L_2346:
        /*0038*/ 	.byte	0x03, 0x50
        /*003a*/ 	.short	0x0000


	//----- nvinfo : EIATTR_MAXREG_COUNT
	.align		4
        /*003c*/ 	.byte	0x03, 0x1b
        /*003e*/ 	.short	0x00ff


	//----- nvinfo : EIATTR_MERCURY_ISA_VERSION
	.align		4
        /*0040*/ 	.byte	0x03, 0x5f
        /*0042*/ 	.short	0x0101


	//----- nvinfo : EIATTR_EXIT_INSTR_OFFSETS
	.align		4
        /*0044*/ 	.byte	0x04, 0x1c
        /*0046*/ 	.short	(.L_2348 - .L_2347)


	//   ....[0]....
.L_2347:
        /*0048*/ 	.word	0x00000140


	//   ....[1]....
        /*004c*/ 	.word	0x00000540


	//   ....[2]....
        /*0050*/ 	.word	0x000005a0


	//----- nvinfo : EIATTR_MAX_THREADS
	.align		4
.L_2348:
        /*0054*/ 	.byte	0x04, 0x05
        /*0056*/ 	.short	(.L_2350 - .L_2349)
.L_2349:
        /*0058*/ 	.word	0x00000080
        /*005c*/ 	.word	0x00000001
        /*0060*/ 	.word	0x00000001


	//----- nvinfo : EIATTR_CRS_STACK_SIZE
	.align		4
.L_2350:
        /*0064*/ 	.byte	0x04, 0x1e
        /*0066*/ 	.short	(.L_2352 - .L_2351)
.L_2351:
        /*0068*/ 	.word	0x00000000


	//----- nvinfo : EIATTR_CBANK_PARAM_SIZE
	.align		4
.L_2352:
        /*006c*/ 	.byte	0x03, 0x19
        /*006e*/ 	.short	0x0010


	//----- nvinfo : EIATTR_PARAM_CBANK
	.align		4
        /*0070*/ 	.byte	0x04, 0x0a
        /*0072*/ 	.short	(.L_2354 - .L_2353)
	.align		4
.L_2353:
        /*0074*/ 	.word	index@(.nv.constant0._ZN2at6native29vectorized_elementwise_kernelILi2ENS0_11FillFunctorIN3c104HalfEEESt5arrayIPcLm1EEEEviT0_T1_)
        /*0078*/ 	.short	0x0210
        /*007a*/ 	.short	0x0010


	//----- nvinfo : EIATTR_SW_WAR
	.align		4
.L_2354:
        /*007c*/ 	.byte	0x04, 0x36
        /*007e*/ 	.short	(.L_2356 - .L_2355)
.L_2355:
        /*0080*/ 	.word	0x00000008
.L_2356:


//--------------------- .nv.info._ZN2at6native29vectorized_elementwise_kernelILi4ENS0_11FillFunctorIN3c104HalfEEESt5arrayIPcLm1EEEEviT0_T1_ --------------------------
	.section	.nv.info._ZN2at6native29vectorized_elementwise_kernelILi4ENS0_11FillFunctorIN3c104HalfEEESt5arrayIPcLm1EEEEviT0_T1_,"",@"SHT_CUDA_INFO"
	.sectionflags	@""
	.align	4


	//----- nvinfo : EIATTR_CUDA_API_VERSION
	.align		4
        /*0000*/ 	.byte	0x04, 0x37
        /*0002*/ 	.short	(.L_2358 - .L_2357)
.L_2357:
        /*0004*/ 	.word	0x00000082


	//----- nvinfo : EIATTR_KPARAM_INFO
	.align		4
.L_2358:
        /*0008*/ 	.byte	0x04, 0x17
        /*000a*/ 	.short	(.L_2360 - .L_2359)
.L_2359:
        /*000c*/ 	.word	0x00000000
        /*0010*/ 	.short	0x0002
        /*0012*/ 	.short	0x0008
        /*0014*/ 	.byte	0x00, 0xf0, 0x21, 0x00


	//----- nvinfo : EIATTR_KPARAM_INFO
	.align		4
.L_2360:
        /*0018*/ 	.byte	0x04, 0x17
        /*001a*/ 	.short	(.L_2362 - .L_2361)
.L_2361:
        /*001c*/ 	.word	0x00000000
        /*0020*/ 	.short	0x0001
        /*0022*/ 	.short	0x0004
        /*0024*/ 	.byte	0x00, 0xf0, 0x09, 0x00


	//----- nvinfo : EIATTR_KPARAM_INFO
	.align		4
.L_2362:
        /*0028*/ 	.byte	0x04, 0x17
        /*002a*/ 	.short	(.L_2364 - .L_2363)
.L_2363:
        /*002c*/ 	.word	0x00000000
        /*0030*/ 	.short	0x0000
        /*0032*/ 	.short	0x0000
        /*0034*/ 	.byte	0x00, 0xf0, 0x11, 0x00


	//----- nvinfo : EIATTR_SPARSE_MMA_MASK
	.align		4
.L_2364:
        /*0038*/ 	.byte	0x03, 0x50
        /*003a*/ 	.short	0x0000


	//----- nvinfo : EIATTR_MAXREG_COUNT
	.align		4
        /*003c*/ 	.byte	0x03, 0x1b
        /*003e*/ 	.short	0x00ff


	//----- nvinfo : EIATTR_MERCURY_ISA_VERSION
	.align		4
        /*0040*/ 	.byte	0x03, 0x5f
        /*0042*/ 	.short	0x0101


	//----- nvinfo : EIATTR_EXIT_INSTR_OFFSETS
	.align		4
        /*0044*/ 	.byte	0x04, 0x1c
        /*0046*/ 	.short	(.L_2366 - .L_2365)


	//   ....[0]....
.L_2365:
        /*0048*/ 	.word	0x00000150


	//   ....[1]....
        /*004c*/ 	.word	0x00000550


	//   ....[2]....
        /*0050*/ 	.word	0x000005b0


	//----- nvinfo : EIATTR_MAX_THREADS
	.align		4
.L_2366:
        /*0054*/ 	.byte	0x04, 0x05
        /*0056*/ 	.short	(.L_2368 - .L_2367)
.L_2367:
        /*0058*/ 	.word	0x00000080
        /*005c*/ 	.word	0x00000001
        /*0060*/ 	.word	0x00000001


	//----- nvinfo : EIATTR_CRS_STACK_SIZE
	.align		4
.L_2368:
        /*0064*/ 	.byte	0x04, 0x1e
        /*0066*/ 	.short	(.L_2370 - .L_2369)
.L_2369:
        /*0068*/ 	.word	0x00000000


	//----- nvinfo : EIATTR_CBANK_PARAM_SIZE
	.align		4
.L_2370:
        /*006c*/ 	.byte	0x03, 0x19
        /*006e*/ 	.short	0x0010


	//----- nvinfo : EIATTR_PARAM_CBANK
	.align		4
        /*0070*/ 	.byte	0x04, 0x0a
        /*0072*/ 	.short	(.L_2372 - .L_2371)
	.align		4
.L_2371:
        /*0074*/ 	.word	index@(.nv.constant0._ZN2at6native29vectorized_elementwise_kernelILi4ENS0_11FillFunctorIN3c104HalfEEESt5arrayIPcLm1EEEEviT0_T1_)
        /*0078*/ 	.short	0x0210
        /*007a*/ 	.short	0x0010


	//----- nvinfo : EIATTR_SW_WAR
	.align		4
.L_2372:
        /*007c*/ 	.byte	0x04, 0x36
        /*007e*/ 	.short	(.L_2374 - .L_2373)
.L_2373:
        /*0080*/ 	.word	0x00000008
.L_2374:


//--------------------- .nv.info._ZN2at6native29vectorized_elementwise_kernelILi8ENS0_11FillFunctorIN3c104HalfEEESt5arrayIPcLm1EEEEviT0_T1_ --------------------------
	.section	.nv.info._ZN2at6native29vectorized_elementwise_kernelILi8ENS0_11FillFunctorIN3c104HalfEEESt5arrayIPcLm1EEEEviT0_T1_,"",@"SHT_CUDA_INFO"
	.sectionflags	@""
	.align	4


	//----- nvinfo : EIATTR_CUDA_API_VERSION
	.align		4
        /*0000*/ 	.byte	0x04, 0x37
        /*0002*/ 	.short	(.L_2376 - .L_2375)
.L_2375:
        /*0004*/ 	.word	0x00000082


	//----- nvinfo : EIATTR_KPARAM_INFO
	.align		4
.L_2376:
        /*0008*/ 	.byte	0x04, 0x17
        /*000a*/ 	.short	(.L_2378 - .L_2377)
.L_2377:
        /*000c*/ 	.word	0x00000000
        /*0010*/ 	.short	0x0002
        /*0012*/ 	.short	0x0008
        /*0014*/ 	.byte	0x00, 0xf0, 0x21, 0x00


	//----- nvinfo : EIATTR_KPARAM_INFO
	.align		4
.L_2378:
        /*0018*/ 	.byte	0x04, 0x17
        /*001a*/ 	.short	(.L_2380 - .L_2379)
.L_2379:
        /*001c*/ 	.word	0x00000000
        /*0020*/ 	.short	0x0001
        /*0022*/ 	.short	0x0004
        /*0024*/ 	.byte	0x00, 0xf0, 0x09, 0x00


	//----- nvinfo : EIATTR_KPARAM_INFO
	.align		4
.L_2380:
        /*0028*/ 	.byte	0x04, 0x17
        /*002a*/ 	.short	(.L_2382 - .L_2381)
.L_2381:
        /*002c*/ 	.word	0x00000000
        /*0030*/ 	.short	0x0000
        /*0032*/ 	.short	0x0000
        /*0034*/ 	.byte	0x00, 0xf0, 0x11, 0x00


	//----- nvinfo : EIATTR_SPARSE_MMA_MASK
	.align		4
.L_2382:
        /*0038*/ 	.byte	0x03, 0x50
        /*003a*/ 	.short	0x0000


	//----- nvinfo : EIATTR_MAXREG_COUNT
	.align		4
        /*003c*/ 	.byte	0x03, 0x1b
        /*003e*/ 	.short	0x00ff


	//----- nvinfo : EIATTR_MERCURY_ISA_VERSION
	.align		4
        /*0040*/ 	.byte	0x03, 0x5f
        /*0042*/ 	.short	0x0101


	//----- nvinfo : EIATTR_EXIT_INSTR_OFFSETS
	.align		4
        /*0044*/ 	.byte	0x04, 0x1c
        /*0046*/ 	.short	(.L_2384 - .L_2383)


	//   ....[0]....
.L_2383:
        /*0048*/ 	.word	0x00000140


	//   ....[1]....
        /*004c*/ 	.word	0x00000540


	//   ....[2]....
        /*0050*/ 	.word	0x000005a0


	//----- nvinfo : EIATTR_MAX_THREADS
	.align		4
.L_2384:
        /*0054*/ 	.byte	0x04, 0x05
        /*0056*/ 	.short	(.L_2386 - .L_2385)
.L_2385:
        /*0058*/ 	.word	0x00000080
        /*005c*/ 	.word	0x00000001
        /*0060*/ 	.word	0x00000001


	//----- nvinfo : EIATTR_CRS_STACK_SIZE
	.align		4
.L_2386:
        /*0064*/ 	.byte	0x04, 0x1e
        /*0066*/ 	.short	(.L_2388 - .L_2387)
.L_2387:
        /*0068*/ 	.word	0x00000000


	//----- nvinfo : EIATTR_CBANK_PARAM_SIZE
	.align		4
.L_2388:
        /*006c*/ 	.byte	0x03, 0x19
        /*006e*/ 	.short	0x0010


	//----- nvinfo : EIATTR_PARAM_CBANK
	.align		4
        /*0070*/ 	.byte	0x04, 0x0a
        /*0072*/ 	.short	(.L_2390 - .L_2389)
	.align		4
.L_2389:
        /*0074*/ 	.word	index@(.nv.constant0._ZN2at6native29vectorized_elementwise_kernelILi8ENS0_11FillFunctorIN3c104HalfEEESt5arrayIPcLm1EEEEviT0_T1_)
        /*0078*/ 	.short	0x0210
        /*007a*/ 	.short	0x0010


	//----- nvinfo : EIATTR_SW_WAR
	.align		4
.L_2390:
        /*007c*/ 	.byte	0x04, 0x36
        /*007e*/ 	.short	(.L_2392 - .L_2391)
.L_2391:
        /*0080*/ 	.word	0x00000008
.L_2392:


//--------------------- .nv.info._ZN2at6native18elementwise_kernelILi128ELi4EZNS0_15gpu_kernel_implINS0_11FillFunctorIbEEEEvRNS_18TensorIteratorBaseERKT_EUliE_EEviT1_ --------------------------
	.section	.nv.info._ZN2at6native18elementwise_kernelILi128ELi4EZNS0_15gpu_kernel_implINS0_11FillFunctorIbEEEEvRNS_18TensorIteratorBaseERKT_EUliE_EEviT1_,"",@"SHT_CUDA_INFO"
	.sectionflags	@""
	.align	4


	//----- nvinfo : EIATTR_CUDA_API_VERSION
	.align		4
        /*0000*/ 	.byte	0x04, 0x37
        /*0002*/ 	.short	(.L_2394 - .L_2393)
.L_2393:
        /*0004*/ 	.word	0x00000082


	//----- nvinfo : EIATTR_KPARAM_INFO
	.align		4
.L_2394:
        /*0008*/ 	.byte	0x04, 0x17
        /*000a*/ 	.short	(.L_2396 - .L_2395)
.L_2395:
        /*000c*/ 	.word	0x00000000
        /*0010*/ 	.short	0x0001
        /*0012*/ 	.short	0x0008
        /*0014*/ 	.byte	0x00, 0xf0, 0xc1, 0x06


	//----- nvinfo : EIATTR_KPARAM_INFO
	.align		4
.L_2396:
        /*0018*/ 	.byte	0x04, 0x17
        /*001a*/ 	.short	(.L_2398 - .L_2397)
.L_2397:
        /*001c*/ 	.word	0x00000000
        /*0020*/ 	.short	0x0000
        /*0022*/ 	.short	0x0000
        /*0024*/ 	.byte	0x00, 0xf0, 0x11, 0x00


	//----- nvinfo : EIATTR_SPARSE_MMA_MASK
	.align		4
.L_2398:
        /*0028*/ 	.byte	0x03, 0x50
        /*002a*/ 	.short	0x0000


	//----- nvinfo : EIATTR_MAXREG_COUNT
	.align		4
        /*002c*/ 	.byte	0x03, 0x1b
        /*002e*/ 	.short	0x0080


	//----- nvinfo : EIATTR_EXTERNS
	.align		4
        /*0030*/ 	.byte	0x04, 0x0f
        /*0032*/ 	.short	(.L_2400 - .L_2399)


	//   ....[0]....
	.align		4
.L_2399:
        /*0034*/ 	.word	index@(__assertfail)


	//----- nvinfo : EIATTR_MERCURY_ISA_VERSION
	.align		4
.L_2400:
        /*0038*/ 	.byte	0x03, 0x5f
        /*003a*/ 	.short	0x0101


	//----- nvinfo : EIATTR_SYSCALL_OFFSETS
	.align		4
        /*003c*/ 	.byte	0x04, 0x46
        /*003e*/ 	.short	(.L_2402 - .L_2401)


	//   ....[0]....
.L_2401:
        /*0040*/ 	.word	0x00002010


	//   ....[1]....
        /*0044*/ 	.word	0x00004080


	//   ....[2]....
        /*0048*/ 	.word	0x000060f0


	//   ....[3]....
        /*004c*/ 	.word	0x00008150


	//----- nvinfo : EIATTR_EXIT_INSTR_OFFSETS
	.align		4
.L_2402:
        /*0050*/ 	.byte	0x04, 0x1c
        /*0052*/ 	.short	(.L_2404 - .L_2403)


	//   ....[0]....
.L_2403:
        /*0054*/ 	.word	0x000061c0


	//   ....[1]....
        /*0058*/ 	.word	0x00007430


	//   ....[2]....
        /*005c*/ 	.word	0x00007450


	//   ....[3]....
        /*0060*/ 	.word	0x00007500


	//   ....[4]....
        /*0064*/ 	.word	0x00007530


	//   ....[5]....
        /*0068*/ 	.word	0x00007570


	//   ....[6]....
        /*006c*/ 	.word	0x00007600


	//   ....[7]....
        /*0070*/ 	.word	0x00007640


	//   ....[8]....
        /*0074*/ 	.word	0x000076e0


	//   ....[9]....
        /*0078*/ 	.word	0x00007730


	//   ....[10]....
        /*007c*/ 	.word	0x00007780


	//   ....[11]....
        /*0080*/ 	.word	0x00007840


	//   ....[12]....
        /*0084*/ 	.word	0x000078a0


	//   ....[13]....
        /*0088*/ 	.word	0x00007a10


	//   ....[14]....
        /*008c*/ 	.word	0x00007b50


	//   ....[15]....
        /*0090*/ 	.word	0x00007b90


	//   ....[16]....
        /*0094*/ 	.word	0x00007c50


	//   ....[17]....
        /*0098*/ 	.word	0x00007db0


	//   ....[18]....
        /*009c*/ 	.word	0x00007f10


	//   ....[19]....
        /*00a0*/ 	.word	0x00008050


	//   ....[20]....
        /*00a4*/ 	.word	0x00008160


	//   ....[21]....
        /*00a8*/ 	.word	0x000081b0


	//   ....[22]....
        /*00ac*/ 	.word	0x000081e0


	//----- nvinfo : EIATTR_MAX_THREADS
	.align		4
.L_2404:
        /*00b0*/ 	.byte	0x04, 0x05
        /*00b2*/ 	.short	(.L_2406 - .L_2405)
.L_2405:
        /*00b4*/ 	.word	0x00000080
        /*00b8*/ 	.word	0x00000001
        /*00bc*/ 	.word	0x00000001


	//----- nvinfo : EIATTR_CRS_STACK_SIZE
	.align		4
.L_2406:
        /*00c0*/ 	.byte	0x04, 0x1e
        /*00c2*/ 	.short	(.L_2408 - .L_2407)
.L_2407:
        /*00c4*/ 	.word	0x00000000


	//----- nvinfo : EIATTR_CBANK_PARAM_SIZE
	.align		4
.L_2408:
        /*00c8*/ 	.byte	0x03, 0x19
        /*00ca*/ 	.short	0x01b8


	//----- nvinfo : EIATTR_PARAM_CBANK
	.align		4
        /*00cc*/ 	.byte	0x04, 0x0a
        /*00ce*/ 	.short	(.L_2410 - .L_2409)
	.align		4
.L_2409:
        /*00d0*/ 	.word	index@(.nv.constant0._ZN2at6native18elementwise_kernelILi128ELi4EZNS0_15gpu_kernel_implINS0_11FillFunctorIbEEEEvRNS_18TensorIteratorBaseERKT_EUliE_EEviT1_)
        /*00d4*/ 	.short	0x0210
        /*00d6*/ 	.short	0x01b8


	//----- nvinfo : EIATTR_SW_WAR
	.align		4
.L_2410:
        /*00d8*/ 	.byte	0x04, 0x36
        /*00da*/ 	.short	(.L_2412 - .L_2411)
.L_2411:
        /*00dc*/ 	.word	0x00000008
.L_2412:


//--------------------- .nv.info._ZN2at6native27unrolled_elementwise_kernelINS0_11FillFunctorIbEESt5arrayIPcLm1EELi4E23TrivialOffsetCalculatorILi0EjES7_ILi1EjENS0_6memory12LoadWithCastILi0EEENSA_13StoreWithCastILi1EEEEEviT_T0_T2_T3_T4_T5_ --------------------------
	.section	.nv.info._ZN2at6native27unrolled_elementwise_kernelINS0_11FillFunctorIbEESt5arrayIPcLm1EELi4E23TrivialOffsetCalculatorILi0EjES7_ILi1EjENS0_6memory12LoadWithCastILi0EEENSA_13StoreWithCastILi1EEEEEviT_T0_T2_T3_T4_T5_,"",@"SHT_CUDA_INFO"
	.sectionflags	@""
	.align	4


	//----- nvinfo : EIATTR_CUDA_API_VERSION
	.align		4
        /*0000*/ 	.byte	0x04, 0x37
        /*0002*/ 	.short	(.L_2414 - .L_2413)
.L_2413:
        /*0004*/ 	.word	0x00000082


	//----- nvinfo : EIATTR_KPARAM_INFO
	.align		4
.L_2414:
        /*0008*/ 	.byte	0x04, 0x17
        /*000a*/ 	.short	(.L_2416 - .L_2415)
.L_2415:
        /*000c*/ 	.word	0x00000000
        /*0010*/ 	.short	0x0006
        /*0012*/ 	.short	0x001c
        /*0014*/ 	.byte	0x00, 0xf0, 0x21, 0x00


	//----- nvinfo : EIATTR_KPARAM_INFO
	.align		4
.L_2416:
        /*0018*/ 	.byte	0x04, 0x17
        /*001a*/ 	.short	(.L_2418 - .L_2417)
.L_2417:
        /*001c*/ 	.word	0x00000000
        /*0020*/ 	.short	0x0005
        /*0022*/ 	.short	0x0014
        /*0024*/ 	.byte	0x00, 0xf0, 0x21, 0x00


	//----- nvinfo : EIATTR_KPARAM_INFO
	.align		4
.L_2418:
        /*0028*/ 	.byte	0x04, 0x17
        /*002a*/ 	.short	(.L_2420 - .L_2419)
.L_2419:
        /*002c*/ 	.word	0x00000000
        /*0030*/ 	.short	0x0004
        /*0032*/ 	.short	0x0011
        /*0034*/ 	.byte	0x00, 0xf0, 0x05, 0x00


	//----- nvinfo : EIATTR_KPARAM_INFO
	.align		4
.L_2420:
        /*0038*/ 	.byte	0x04, 0x17
        /*003a*/ 	.short	(.L_2422 - .L_2421)
.L_2421:
        /*003c*/ 	.word	0x00000000
        /*0040*/ 	.short	0x0003
        /*0042*/ 	.short	0x0010
        /*0044*/ 	.byte	0x00, 0xf0, 0x05, 0x00


	//----- nvinfo : EIATTR_KPARAM_INFO
	.align		4
.L_2422:
        /*0048*/ 	.byte	0x04, 0x17
        /*004a*/ 	.short	(.L_2424 - .L_2423)
.L_2423:
        /*004c*/ 	.word	0x00000000
        /*0050*/ 	.short	0x0002
        /*0052*/ 	.short	0x0008
        /*0054*/ 	.byte	0x00, 0xf0, 0x21, 0x00


	//----- nvinfo : EIATTR_KPARAM_INFO
	.align		4
.L_2424:
        /*0058*/ 	.byte	0x04, 0x17
        /*005a*/ 	.short	(.L_2426 - .L_2425)
.L_2425:
        /*005c*/ 	.word	0x00000000
        /*0060*/ 	.short	0x0001
        /*0062*/ 	.short	0x0004
        /*0064*/ 	.byte	0x00, 0xf0, 0x05, 0x00


	//----- nvinfo : EIATTR_KPARAM_INFO
	.align		4
.L_2426:
        /*0068*/ 	.byte	0x04, 0x17
        /*006a*/ 	.short	(.L_2428 - .L_2427)
.L_2427:
        /*006c*/ 	.word	0x00000000
        /*0070*/ 	.short	0x0000
        /*0072*/ 	.short	0x0000
        /*0074*/ 	.byte	0x00, 0xf0, 0x11, 0x00


	//----- nvinfo : EIATTR_SPARSE_MMA_MASK
	.align		4
.L_2428:
        /*0078*/ 	.byte	0x03, 0x50
        /*007a*/ 	.short	0x0000


	//----- nvinfo : EIATTR_MAXREG_COUNT
	.align		4
        /*007c*/ 	.byte	0x03, 0x1b
        /*007e*/ 	.short	0x00ff


	//----- nvinfo : EIATTR_EXTERNS
	.align		4
        /*0080*/ 	.byte	0x04, 0x0f
        /*0082*/ 	.short	(.L_2430 - .L_2429)


	//   ....[0]....
	.align		4
.L_2429:
        /*0084*/ 	.word	index@(__assertfail)


	//----- nvinfo : EIATTR_MERCURY_ISA_VERSION
	.align		4
.L_2430:
        /*0088*/ 	.byte	0x03, 0x5f
        /*008a*/ 	.short	0x0101


	//----- nvinfo : EIATTR_SYSCALL_OFFSETS
	.align		4
        /*008c*/ 	.byte	0x04, 0x46
        /*008e*/ 	.short	(.L_2432 - .L_2431)


	//   ....[0]....
.L_2431:
        /*0090*/ 	.word	0x00000f00


	//   ....[1]....
        /*0094*/ 	.word	0x00001e00


	//   ....[2]....
        /*0098*/ 	.word	0x00002cf0


	//   ....[3]....
        /*009c*/ 	.word	0x00003be0


	//----- nvinfo : EIATTR_EXIT_INSTR_OFFSETS
	.align		4
.L_2432:
        /*00a0*/ 	.byte	0x04, 0x1c
        /*00a2*/ 	.short	(.L_2434 - .L_2433)


	//   ....[0]....
.L_2433:
        /*00a4*/ 	.word	0x00002da0


	//   ....[1]....
        /*00a8*/ 	.word	0x00002ed0


	//   ....[2]....
        /*00ac*/ 	.word	0x00002ef0


	//   ....[3]....
        /*00b0*/ 	.word	0x00002f90


	//   ....[4]....
        /*00b4*/ 	.word	0x00002fc0


	//   ....[5]....
        /*00b8*/ 	.word	0x00003000


	//   ....[6]....
        /*00bc*/ 	.word	0x00003090


	//   ....[7]....
        /*00c0*/ 	.word	0x000030d0


	//   ....[8]....
        /*00c4*/ 	.word	0x00003170


	//   ....[9]....
        /*00c8*/ 	.word	0x000031c0


	//   ....[10]....
        /*00cc*/ 	.word	0x00003210


	//   ....[11]....
        /*00d0*/ 	.word	0x000032d0


	//   ....[12]....
        /*00d4*/ 	.word	0x00003330


	//   ....[13]....
        /*00d8*/ 	.word	0x000034a0


	//   ....[14]....
        /*00dc*/ 	.word	0x000035e0


	//   ....[15]....
        /*00e0*/ 	.word	0x00003620


	//   ....[16]....
        /*00e4*/ 	.word	0x000036e0


	//   ....[17]....
        /*00e8*/ 	.word	0x00003840


	//   ....[18]....
        /*00ec*/ 	.word	0x000039a0


	//   ....[19]....
        /*00f0*/ 	.word	0x00003ae0


	//   ....[20]....
        /*00f4*/ 	.word	0x00003bf0


	//   ....[21]....
        /*00f8*/ 	.word	0x00003c30


	//   ....[22]....
        /*00fc*/ 	.word	0x00003c60


	//----- nvinfo : EIATTR_MAX_THREADS
	.align		4
.L_2434:
        /*0100*/ 	.byte	0x04, 0x05
        /*0102*/ 	.short	(.L_2436 - .L_2435)
.L_2435:
        /*0104*/ 	.word	0x00000080
        /*0108*/ 	.word	0x00000001
        /*010c*/ 	.word	0x00000001


	//----- nvinfo : EIATTR_CRS_STACK_SIZE
	.align		4
.L_2436:
        /*0110*/ 	.byte	0x04, 0x1e
        /*0112*/ 	.short	(.L_2438 - .L_2437)
.L_2437:
        /*0114*/ 	.word	0x00000000


	//----- nvinfo : EIATTR_CBANK_PARAM_SIZE
	.align		4
.L_2438:
        /*0118*/ 	.byte	0x03, 0x19
        /*011a*/ 	.short	0x0024


	//----- nvinfo : EIATTR_PARAM_CBANK
	.align		4
        /*011c*/ 	.byte	0x04, 0x0a
        /*011e*/ 	.short	(.L_2440 - .L_2439)
	.align		4
.L_2439:
        /*0120*/ 	.word	index@(.nv.constant0._ZN2at6native27unrolled_elementwise_kernelINS0_11FillFunctorIbEESt5arrayIPcLm1EELi4E23TrivialOffsetCalculatorILi0EjES7_ILi1EjENS0_6memory12LoadWithCastILi0EEENSA_13StoreWithCastILi1EEEEEviT_T0_T2_T3_T4_T5_)
        /*0124*/ 	.short	0x0210
        /*0126*/ 	.short	0x0024


	//----- nvinfo : EIATTR_SW_WAR
	.align		4
.L_2440:
        /*0128*/ 	.byte	0x04, 0x36
        /*012a*/ 	.short	(.L_2442 - .L_2441)
.L_2441:
        /*012c*/ 	.word	0x00000008
.L_2442:


//--------------------- .nv.info._ZN2at6native18elementwise_kernelILi128ELi4EZNS0_22gpu_kernel_impl_nocastINS0_11FillFunctorIbEEEEvRNS_18TensorIteratorBaseERKT_EUliE_EEviT1_ --------------------------
	.section	.nv.info._ZN2at6native18elementwise_kernelILi128ELi4EZNS0_22gpu_kernel_impl_nocastINS0_11FillFunctorIbEEEEvRNS_18TensorIteratorBaseERKT_EUliE_EEviT1_,"",@"SHT_CUDA_INFO"
	.sectionflags	@""
	.align	4


	//----- nvinfo : EIATTR_CUDA_API_VERSION
	.align		4
        /*0000*/ 	.byte	0x04, 0x37
        /*0002*/ 	.short	(.L_2444 - .L_2443)
.L_2443:
        /*0004*/ 	.word	0x00000082


	//----- nvinfo : EIATTR_KPARAM_INFO
	.align		4
.L_2444:
        /*0008*/ 	.byte	0x04, 0x17
        /*000a*/ 	.short	(.L_2446 - .L_2445)
.L_2445:
        /*000c*/ 	.word	0x00000000
        /*0010*/ 	.short	0x0001
        /*0012*/ 	.short	0x0008
        /*0014*/ 	.byte	0x00, 0xf0, 0xc1, 0x06


	//----- nvinfo : EIATTR_KPARAM_INFO
	.align		4
.L_2446:
        /*0018*/ 	.byte	0x04, 0x17
        /*001a*/ 	.short	(.L_2448 - .L_2447)
.L_2447:
        /*001c*/ 	.word	0x00000000
        /*0020*/ 	.short	0x0000
        /*0022*/ 	.short	0x0000
        /*0024*/ 	.byte	0x00, 0xf0, 0x11, 0x00


	//----- nvinfo : EIATTR_SPARSE_MMA_MASK
	.align		4
.L_2448:
        /*0028*/ 	.byte	0x03, 0x50
        /*002a*/ 	.short	0x0000


	//----- nvinfo : EIATTR_MAXREG_COUNT
	.align		4
        /*002c*/ 	.byte	0x03, 0x1b
        /*002e*/ 	.short	0x0080


	//----- nvinfo : EIATTR_MERCURY_ISA_VERSION
	.align		4
        /*0030*/ 	.byte	0x03, 0x5f
        /*0032*/ 	.short	0x0101


	//----- nvinfo : EIATTR_EXIT_INSTR_OFFSETS
	.align		4
        /*0034*/ 	.byte	0x04, 0x1c
        /*0036*/ 	.short	(.L_2450 - .L_2449)


	//   ....[0]....
.L_2449:
        /*0038*/ 	.word	0x000035d0


	//   ....[1]....
        /*003c*/ 	.word	0x00004740


	//   ....[2]....
        /*0040*/ 	.word	0x00004810


	//   ....[3]....
        /*0044*/ 	.word	0x00004840


	//----- nvinfo : EIATTR_MAX_THREADS
	.align		4
.L_2450:
        /*0048*/ 	.byte	0x04, 0x05
        /*004a*/ 	.short	(.L_2452 - .L_2451)
.L_2451:
        /*004c*/ 	.word	0x00000080
        /*0050*/ 	.word	0x00000001
        /*0054*/ 	.word	0x00000001


	//----- nvinfo : EIATTR_CRS_STACK_SIZE
	.align		4
.L_2452:
        /*0058*/ 	.byte	0x04, 0x1e
        /*005a*/ 	.short	(.L_2454 - .L_2453)
.L_2453:
        /*005c*/ 	.word	0x00000000


	//----- nvinfo : EIATTR_CBANK_PARAM_SIZE
	.align		4
.L_2454:
        /*0060*/ 	.byte	0x03, 0x19
        /*0062*/ 	.short	0x01b8


	//----- nvinfo : EIATTR_PARAM_CBANK
	.align		4
        /*0064*/ 	.byte	0x04, 0x0a
        /*0066*/ 	.short	(.L_2456 - .L_2455)
	.align		4
.L_2455:
        /*0068*/ 	.word	index@(.nv.constant0._ZN2at6native18elementwise_kernelILi128ELi4EZNS0_22gpu_kernel_impl_nocastINS0_11FillFunctorIbEEEEvRNS_18TensorIteratorBaseERKT_EUliE_EEviT1_)
        /*006c*/ 	.short	0x0210
        /*006e*/ 	.short	0x01b8


	//----- nvinfo : EIATTR_SW_WAR
	.align		4
.L_2456:
        /*0070*/ 	.byte	0x04, 0x36
        /*0072*/ 	.short	(.L_2458 - .L_2457)
.L_2457:
        /*0074*/ 	.word	0x00000008
.L_2458:


//--------------------- .nv.info._ZN2at6native27unrolled_elementwise_kernelINS0_11FillFunctorIbEESt5arrayIPcLm1EELi4E23TrivialOffsetCalculatorILi0EjES7_ILi1EjENS0_6memory15LoadWithoutCastENSA_16StoreWithoutCastEEEviT_T0_T2_T3_T4_T5_ --------------------------
	.section	.nv.info._ZN2at6native27unrolled_elementwise_kernelINS0_11FillFunctorIbEESt5arrayIPcLm1EELi4E23TrivialOffsetCalculatorILi0EjES7_ILi1EjENS0_6memory15LoadWithoutCastENSA_16StoreWithoutCastEEEviT_T0_T2_T3_T4_T5_,"",@"SHT_CUDA_INFO"
	.sectionflags	@""
	.align	4


	//----- nvinfo : EIATTR_CUDA_API_VERSION
	.align		4
        /*0000*/ 	.byte	0x04, 0x37
        /*0002*/ 	.short	(.L_2460 - .L_2459)
.L_2459:
        /*0004*/ 	.word	0x00000082


	//----- nvinfo : EIATTR_KPARAM_INFO
	.align		4
.L_2460:
        /*0008*/ 	.byte	0x04, 0x17
        /*000a*/ 	.short	(.L_2462 - .L_2461)
.L_2461:
        /*000c*/ 	.word	0x00000000
        /*0010*/ 	.short	0x0006
        /*0012*/ 	.short	0x0013
        /*0014*/ 	.byte	0x00, 0xf0, 0x05, 0x00


	//----- nvinfo : EIATTR_KPARAM_INFO
	.align		4
.L_2462:
        /*0018*/ 	.byte	0x04, 0x17
        /*001a*/ 	.short	(.L_2464 - .L_2463)
.L_2463:
        /*001c*/ 	.word	0x00000000
        /*0020*/ 	.short	0x0005
        /*0022*/ 	.short	0x0012
        /*0024*/ 	.byte	0x00, 0xf0, 0x05, 0x00


	//----- nvinfo : EIATTR_KPARAM_INFO
	.align		4
.L_2464:
        /*0028*/ 	.byte	0x04, 0x17
        /*002a*/ 	.short	(.L_2466 - .L_2465)
.L_2465:
        /*002c*/ 	.word	0x00000000
        /*0030*/ 	.short	0x0004
        /*0032*/ 	.short	0x0011
        /*0034*/ 	.byte	0x00, 0xf0, 0x05, 0x00


	//----- nvinfo : EIATTR_KPARAM_INFO
	.align		4
.L_2466:
        /*0038*/ 	.byte	0x04, 0x17
        /*003a*/ 	.short	(.L_2468 - .L_2467)
.L_2467:
        /*003c*/ 	.word	0x00000000
        /*0040*/ 	.short	0x0003
        /*0042*/ 	.short	0x0010
        /*0044*/ 	.byte	0x00, 0xf0, 0x05, 0x00


	//----- nvinfo : EIATTR_KPARAM_INFO
	.align		4
.L_2468:
        /*0048*/ 	.byte	0x04, 0x17
        /*004a*/ 	.short	(.L_2470 - .L_2469)
.L_2469:
        /*004c*/ 	.word	0x00000000
        /*0050*/ 	.short	0x0002
        /*0052*/ 	.short	0x0008
        /*0054*/ 	.byte	0x00, 0xf0, 0x21, 0x00


	//----- nvinfo : EIATTR_KPARAM_INFO
	.align		4
.L_2470:
        /*0058*/ 	.byte	0x04, 0x17
        /*005a*/ 	.short	(.L_2472 - .L_2471)
.L_2471:
        /*005c*/ 	.word	0x00000000
        /*0060*/ 	.short	0x0001
        /*0062*/ 	.short	0x0004
        /*0064*/ 	.byte	0x00, 0xf0, 0x05, 0x00


	//----- nvinfo : EIATTR_KPARAM_INFO
	.align		4
.L_2472:
        /*0068*/ 	.byte	0x04, 0x17
        /*006a*/ 	.short	(.L_2474 - .L_2473)
.L_2473:
        /*006c*/ 	.word	0x00000000
        /*0070*/ 	.short	0x0000
        /*0072*/ 	.short	0x0000
        /*0074*/ 	.byte	0x00, 0xf0, 0x11, 0x00


	//----- nvinfo : EIATTR_SPARSE_MMA_MASK
	.align		4
.L_2474:
        /*0078*/ 	.byte	0x03, 0x50
        /*007a*/ 	.short	0x0000


	//----- nvinfo : EIATTR_MAXREG_COUNT
	.align		4
        /*007c*/ 	.byte	0x03, 0x1b
        /*007e*/ 	.short	0x00ff


	//----- nvinfo : EIATTR_MERCURY_ISA_VERSION
	.align		4
        /*0080*/ 	.byte	0x03, 0x5f
        /*0082*/ 	.short	0x0101


	//----- nvinfo : EIATTR_EXIT_INSTR_OFFSETS
	.align		4
        /*0084*/ 	.byte	0x04, 0x1c
        /*0086*/ 	.short	(.L_2476 - .L_2475)


	//   ....[0]....
.L_2475:
        /*0088*/ 	.word	0x000001f0


	//   ....[1]....
        /*008c*/ 	.word	0x00000250


	//----- nvinfo : EIATTR_MAX_THREADS
	.align		4
.L_2476:
        /*0090*/ 	.byte	0x04, 0x05
        /*0092*/ 	.short	(.L_2478 - .L_2477)
.L_2477:
        /*0094*/ 	.word	0x00000080
        /*0098*/ 	.word	0x00000001
        /*009c*/ 	.word	0x00000001


	//----- nvinfo : EIATTR_CRS_STACK_SIZE
	.align		4
.L_2478:
        /*00a0*/ 	.byte	0x04, 0x1e
        /*00a2*/ 	.short	(.L_2480 - .L_2479)
.L_2479:
        /*00a4*/ 	.word	0x00000000


	//----- nvinfo : EIATTR_CBANK_PARAM_SIZE
	.align		4
.L_2480:
        /*00a8*/ 	.byte	0x03, 0x19
        /*00aa*/ 	.short	0x0014


	//----- nvinfo : EIATTR_PARAM_CBANK
	.align		4
        /*00ac*/ 	.byte	0x04, 0x0a
        /*00ae*/ 	.short	(.L_2482 - .L_2481)
	.align		4
.L_2481:
        /*00b0*/ 	.word	index@(.nv.constant0._ZN2at6native27unrolled_elementwise_kernelINS0_11FillFunctorIbEESt5arrayIPcLm1EELi4E23TrivialOffsetCalculatorILi0EjES7_ILi1EjENS0_6memory15LoadWithoutCastENSA_16StoreWithoutCastEEEviT_T0_T2_T3_T4_T5_)
        /*00b4*/ 	.short	0x0210
        /*00b6*/ 	.short	0x0014


	//----- nvinfo : EIATTR_SW_WAR
	.align		4
.L_2482:
        /*00b8*/ 	.byte	0x04, 0x36
        /*00ba*/ 	.short	(.L_2484 - .L_2483)
.L_2483:
        /*00bc*/ 	.word	0x00000008
.L_2484:


//--------------------- .nv.info._ZN2at6native29vectorized_elementwise_kernelILi2ENS0_11FillFunctorIbEESt5arrayIPcLm1EEEEviT0_T1_ --------------------------
	.section	.nv.info._ZN2at6native29vectorized_elementwise_kernelILi2ENS0_11FillFunctorIbEESt5arrayIPcLm1EEEEviT0_T1_,"",@"SHT_CUDA_INFO"
	.sectionflags	@""
	.align	4


	//----- nvinfo : EIATTR_CUDA_API_VERSION
	.align		4
        /*0000*/ 	.byte	0x04, 0x37
        /*0002*/ 	.short	(.L_2486 - .L_2485)
.L_2485:
        /*0004*/ 	.word	0x00000082


	//----- nvinfo : EIATTR_KPARAM_INFO
	.align		4
.L_2486:
        /*0008*/ 	.byte	0x04, 0x17
        /*000a*/ 	.short	(.L_2488 - .L_2487)
.L_2487:
        /*000c*/ 	.word	0x00000000
        /*0010*/ 	.short	0x0002
        /*0012*/ 	.short	0x0008
        /*0014*/ 	.byte	0x00, 0xf0, 0x21, 0x00


	//----- nvinfo : EIATTR_KPARAM_INFO
	.align		4
.L_2488:
        /*0018*/ 	.byte	0x04, 0x17
        /*001a*/ 	.short	(.L_2490 - .L_2489)
.L_2489:
        /*001c*/ 	.word	0x00000000
        /*0020*/ 	.short	0x0001
        /*0022*/ 	.short	0x0004
        /*0024*/ 	.byte	0x00, 0xf0, 0x05, 0x00


	//----- nvinfo : EIATTR_KPARAM_INFO
	.align		4
.L_2490:
        /*0028*/ 	.byte	0x04, 0x17
        /*002a*/ 	.short	(.L_2492 - .L_2491)
.L_2491:
        /*002c*/ 	.word	0x00000000
        /*0030*/ 	.short	0x0000
        /*0032*/ 	.short	0x0000
        /*0034*/ 	.byte	0x00, 0xf0, 0x11, 0x00


	//----- nvinfo : EIATTR_SPARSE_MMA_MASK
	.align		4
.L_2492:
        /*0038*/ 	.byte	0x03, 0x50
        /*003a*/ 	.short	0x0000


	//----- nvinfo : EIATTR_MAXREG_COUNT
	.align		4
        /*003c*/ 	.byte	0x03, 0x1b
        /*003e*/ 	.short	0x00ff


	//----- nvinfo : EIATTR_MERCURY_ISA_VERSION
	.align		4
        /*0040*/ 	.byte	0x03, 0x5f
        /*0042*/ 	.short	0x0101


	//----- nvinfo : EIATTR_EXIT_INSTR_OFFSETS
	.align		4
        /*0044*/ 	.byte	0x04, 0x1c
        /*0046*/ 	.short	(.L_2494 - .L_2493)


	//   ....[0]....
.L_2493:
        /*0048*/ 	.word	0x00000190


	//   ....[1]....
        /*004c*/ 	.word	0x00000980


	//   ....[2]....
        /*0050*/ 	.word	0x000009e0


	//----- nvinfo : EIATTR_MAX_THREADS
	.align		4
.L_2494:
        /*0054*/ 	.byte	0x04, 0x05
        /*0056*/ 	.short	(.L_2496 - .L_2495)
.L_2495:
        /*0058*/ 	.word	0x00000080
        /*005c*/ 	.word	0x00000001
        /*0060*/ 	.word	0x00000001


	//----- nvinfo : EIATTR_CRS_STACK_SIZE
	.align		4
.L_2496:
        /*0064*/ 	.byte	0x04, 0x1e
        /*0066*/ 	.short	(.L_2498 - .L_2497)
.L_2497:
        /*0068*/ 	.word	0x00000000


	//----- nvinfo : EIATTR_CBANK_PARAM_SIZE
	.align		4
.L_2498:
        /*006c*/ 	.byte	0x03, 0x19
        /*006e*/ 	.short	0x0010


	//----- nvinfo : EIATTR_PARAM_CBANK
	.align		4
        /*0070*/ 	.byte	0x04, 0x0a
        /*0072*/ 	.short	(.L_2500 - .L_2499)
	.align		4
.L_2499:
        /*0074*/ 	.word	index@(.nv.constant0._ZN2at6native29vectorized_elementwise_kernelILi2ENS0_11FillFunctorIbEESt5arrayIPcLm1EEEEviT0_T1_)
        /*0078*/ 	.short	0x0210
        /*007a*/ 	.short	0x0010


	//----- nvinfo : EIATTR_SW_WAR
	.align		4
.L_2500:
        /*007c*/ 	.byte	0x04, 0x36
        /*007e*/ 	.short	(.L_2502 - .L_2501)
.L_2501:
        /*0080*/ 	.word	0x00000008
.L_2502:


//--------------------- .nv.info._ZN2at6native29vectorized_elementwise_kernelILi4ENS0_11FillFunctorIbEESt5arrayIPcLm1EEEEviT0_T1_ --------------------------
	.section	.nv.info._ZN2at6native29vectorized_elementwise_kernelILi4ENS0_11FillFunctorIbEESt5arrayIPcLm1EEEEviT0_T1_,"",@"SHT_CUDA_INFO"
	.sectionflags	@""
	.align	4


	//----- nvinfo : EIATTR_CUDA_API_VERSION
	.align		4
        /*0000*/ 	.byte	0x04, 0x37
        /*0002*/ 	.short	(.L_2504 - .L_2503)
.L_2503:
        /*0004*/ 	.word	0x00000082


	//----- nvinfo : EIATTR_KPARAM_INFO
	.align		4
.L_2504:
        /*0008*/ 	.byte	0x04, 0x17
        /*000a*/ 	.short	(.L_2506 - .L_2505)
.L_2505:
        /*000c*/ 	.word	0x00000000
        /*0010*/ 	.short	0x0002
        /*0012*/ 	.short	0x0008
        /*0014*/ 	.byte	0x00, 0xf0, 0x21, 0x00


	//----- nvinfo : EIATTR_KPARAM_INFO
	.align		4
.L_2506:
        /*0018*/ 	.byte	0x04, 0x17
        /*001a*/ 	.short	(.L_2508 - .L_2507)
.L_2507:
        /*001c*/ 	.word	0x00000000
        /*0020*/ 	.short	0x0001
        /*0022*/ 	.short	0x0004
        /*0024*/ 	.byte	0x00, 0xf0, 0x05, 0x00


	//----- nvinfo : EIATTR_KPARAM_INFO
	.align		4
.L_2508:
        /*0028*/ 	.byte	0x04, 0x17
        /*002a*/ 	.short	(.L_2510 - .L_2509)
.L_2509:
        /*002c*/ 	.word	0x00000000
        /*0030*/ 	.short	0x0000
        /*0032*/ 	.short	0x0000
        /*0034*/ 	.byte	0x00, 0xf0, 0x11, 0x00


	//----- nvinfo : EIATTR_SPARSE_MMA_MASK
	.align		4
.L_2510:
        /*0038*/ 	.byte	0x03, 0x50
        /*003a*/ 	.short	0x0000


	//----- nvinfo : EIATTR_MAXREG_COUNT
	.align		4
        /*003c*/ 	.byte	0x03, 0x1b
        /*003e*/ 	.short	0x00ff


	//----- nvinfo : EIATTR_MERCURY_ISA_VERSION
	.align		4
        /*0040*/ 	.byte	0x03, 0x5f
        /*0042*/ 	.short	0x0101


	//----- nvinfo : EIATTR_EXIT_INSTR_OFFSETS
	.align		4
        /*0044*/ 	.byte	0x04, 0x1c
        /*0046*/ 	.short	(.L_2512 - .L_2511)


	//   ....[0]....
.L_2511:
        /*0048*/ 	.word	0x00000170


	//   ....[1]....
        /*004c*/ 	.word	0x00000960


	//   ....[2]....
        /*0050*/ 	.word	0x000009c0


	//----- nvinfo : EIATTR_MAX_THREADS
	.align		4
.L_2512:
        /*0054*/ 	.byte	0x04, 0x05
        /*0056*/ 	.short	(.L_2514 - .L_2513)
.L_2513:
        /*0058*/ 	.word	0x00000080
        /*005c*/ 	.word	0x00000001
        /*0060*/ 	.word	0x00000001


	//----- nvinfo : EIATTR_CRS_STACK_SIZE
	.align		4
.L_2514:
        /*0064*/ 	.byte	0x04, 0x1e
        /*0066*/ 	.short	(.L_2516 - .L_2515)
.L_2515:
        /*0068*/ 	.word	0x00000000


	//----- nvinfo : EIATTR_CBANK_PARAM_SIZE
	.align		4
.L_2516:
        /*006c*/ 	.byte	0x03, 0x19
        /*006e*/ 	.short	0x0010


	//----- nvinfo : EIATTR_PARAM_CBANK
	.align		4
        /*0070*/ 	.byte	0x04, 0x0a
        /*0072*/ 	.short	(.L_2518 - .L_2517)
	.align		4
.L_2517:
        /*0074*/ 	.word	index@(.nv.constant0._ZN2at6native29vectorized_elementwise_kernelILi4ENS0_11FillFunctorIbEESt5arrayIPcLm1EEEEviT0_T1_)
        /*0078*/ 	.short	0x0210
        /*007a*/ 	.short	0x0010


	//----- nvinfo : EIATTR_SW_WAR
	.align		4
.L_2518:
        /*007c*/ 	.byte	0x04, 0x36
        /*007e*/ 	.short	(.L_2520 - .L_2519)
.L_2519:
        /*0080*/ 	.word	0x00000008
.L_2520:


//--------------------- .nv.info._ZN2at6native29vectorized_elementwise_kernelILi8ENS0_11FillFunctorIbEESt5arrayIPcLm1EEEEviT0_T1_ --------------------------
	.section	.nv.info._ZN2at6native29vectorized_elementwise_kernelILi8ENS0_11FillFunctorIbEESt5arrayIPcLm1EEEEviT0_T1_,"",@"SHT_CUDA_INFO"
	.sectionflags	@""
	.align	4


	//----- nvinfo : EIATTR_CUDA_API_VERSION
	.align		4
        /*0000*/ 	.byte	0x04, 0x37
        /*0002*/ 	.short	(.L_2522 - .L_2521)
.L_2521:
        /*0004*/ 	.word	0x00000082


	//----- nvinfo : EIATTR_KPARAM_INFO
	.align		4
.L_2522:
        /*0008*/ 	.byte	0x04, 0x17
        /*000a*/ 	.short	(.L_2524 - .L_2523)
.L_2523:
        /*000c*/ 	.word	0x00000000
        /*0010*/ 	.short	0x0002
        /*0012*/ 	.short	0x0008
        /*0014*/ 	.byte	0x00, 0xf0, 0x21, 0x00


	//----- nvinfo : EIATTR_KPARAM_INFO
	.align		4
.L_2524:
        /*0018*/ 	.byte	0x04, 0x17
        /*001a*/ 	.short	(.L_2526 - .L_2525)
.L_2525:
        /*001c*/ 	.word	0x00000000
        /*0020*/ 	.short	0x0001
        /*0022*/ 	.short	0x0004
        /*0024*/ 	.byte	0x00, 0xf0, 0x05, 0x00


	//----- nvinfo : EIATTR_KPARAM_INFO
	.align		4
.L_2526:
        /*0028*/ 	.byte	0x04, 0x17
        /*002a*/ 	.short	(.L_2528 - .L_2527)
.L_2527:
        /*002c*/ 	.word	0x00000000
        /*0030*/ 	.short	0x0000
        /*0032*/ 	.short	0x0000
        /*0034*/ 	.byte	0x00, 0xf0, 0x11, 0x00


	//----- nvinfo : EIATTR_SPARSE_MMA_MASK
	.align		4
.L_2528:
        /*0038*/ 	.byte	0x03, 0x50
        /*003a*/ 	.short	0x0000


	//----- nvinfo : EIATTR_MAXREG_COUNT
	.align		4
        /*003c*/ 	.byte	0x03, 0x1b
        /*003e*/ 	.short	0x00ff


	//----- nvinfo : EIATTR_MERCURY_ISA_VERSION
	.align		4
        /*0040*/ 	.byte	0x03, 0x5f
        /*0042*/ 	.short	0x0101


	//----- nvinfo : EIATTR_EXIT_INSTR_OFFSETS
	.align		4
        /*0044*/ 	.byte	0x04, 0x1c
        /*0046*/ 	.short	(.L_2530 - .L_2529)


	//   ....[0]....
.L_2529:
        /*0048*/ 	.word	0x00000170


	//   ....[1]....
        /*004c*/ 	.word	0x00000960


	//   ....[2]....
        /*0050*/ 	.word	0x000009c0


	//----- nvinfo : EIATTR_MAX_THREADS
	.align		4
.L_2530:
        /*0054*/ 	.byte	0x04, 0x05
        /*0056*/ 	.short	(.L_2532 - .L_2531)
.L_2531:
        /*0058*/ 	.word	0x00000080
        /*005c*/ 	.word	0x00000001
        /*0060*/ 	.word	0x00000001


	//----- nvinfo : EIATTR_CRS_STACK_SIZE
	.align		4
.L_2532:
        /*0064*/ 	.byte	0x04, 0x1e
        /*0066*/ 	.short	(.L_2534 - .L_2533)
.L_2533:
        /*0068*/ 	.word	0x00000000


	//----- nvinfo : EIATTR_CBANK_PARAM_SIZE
	.align		4
.L_2534:
        /*006c*/ 	.byte	0x03, 0x19
        /*006e*/ 	.short	0x0010


	//----- nvinfo : EIATTR_PARAM_CBANK
	.align		4
        /*0070*/ 	.byte	0x04, 0x0a
        /*0072*/ 	.short	(.L_2536 - .L_2535)
	.align		4
.L_2535:
        /*0074*/ 	.word	index@(.nv.constant0._ZN2at6native29vectorized_elementwise_kernelILi8ENS0_11FillFunctorIbEESt5arrayIPcLm1EEEEviT0_T1_)
        /*0078*/ 	.short	0x0210
        /*007a*/ 	.short	0x0010


	//----- nvinfo : EIATTR_SW_WAR
	.align		4
.L_2536:
        /*007c*/ 	.byte	0x04, 0x36
        /*007e*/ 	.short	(.L_2538 - .L_2537)
.L_2537:
        /*0080*/ 	.word	0x00000008
.L_2538:


//--------------------- .nv.info._ZN2at6native18elementwise_kernelILi128ELi4EZNS0_15gpu_kernel_implINS0_11FillFunctorIN3c107complexINS4_4HalfEEEEEEEvRNS_18TensorIteratorBaseERKT_EUliE_EEviT1_ --------------------------
	.section	.nv.info._ZN2at6native18elementwise_kernelILi128ELi4EZNS0_15gpu_kernel_implINS0_11FillFunctorIN3c107complexINS4_4HalfEEEEEEEvRNS_18TensorIteratorBaseERKT_EUliE_EEviT1_,"",@"SHT_CUDA_INFO"
	.sectionflags	@""
	.align	4


	//----- nvinfo : EIATTR_CUDA_API_VERSION
	.align		4
        /*0000*/ 	.byte	0x04, 0x37
        /*0002*/ 	.short	(.L_2540 - .L_2539)
.L_2539:
        /*0004*/ 	.word	0x00000082


	//----- nvinfo : EIATTR_KPARAM_INFO
	.align		4
.L_2540:
        /*0008*/ 	.byte	0x04, 0x17
        /*000a*/ 	.short	(.L_2542 - .L_2541)
.L_2541:
        /*000c*/ 	.word	0x00000000
        /*0010*/ 	.short	0x0001
        /*0012*/ 	.short	0x0008
        /*0014*/ 	.byte	0x00, 0xf0, 0xc1, 0x06


	//----- nvinfo : EIATTR_KPARAM_INFO
	.align		4
.L_2542:
        /*0018*/ 	.byte	0x04, 0x17
        /*001a*/ 	.short	(.L_2544 - .L_2543)
.L_2543:
        /*001c*/ 	.word	0x00000000
        /*0020*/ 	.short	0x0000
        /*0022*/ 	.short	0x0000
        /*0024*/ 	.byte	0x00, 0xf0, 0x11, 0x00


	//----- nvinfo : EIATTR_SPARSE_MMA_MASK
	.align		4
.L_2544:
        /*0028*/ 	.byte	0x03, 0x50
        /*002a*/ 	.short	0x0000


	//----- nvinfo : EIATTR_MAXREG_COUNT
	.align		4
        /*002c*/ 	.byte	0x03, 0x1b
        /*002e*/ 	.short	0x0080


	//----- nvinfo : EIATTR_EXTERNS
	.align		4
        /*0030*/ 	.byte	0x04, 0x0f
        /*0032*/ 	.short	(.L_2546 - .L_2545)


	//   ....[0]....
	.align		4
.L_2545:
        /*0034*/ 	.word	index@(__assertfail)


	//----- nvinfo : EIATTR_MERCURY_ISA_VERSION
	.align		4
.L_2546:
        /*0038*/ 	.byte	0x03, 0x5f
        /*003a*/ 	.short	0x0101


	//----- nvinfo : EIATTR_SYSCALL_OFFSETS
	.align		4
        /*003c*/ 	.byte	0x04, 0x46
        /*003e*/ 	.short	(.L_2548 - .L_2547)


	//   ....[0]....
.L_2547:
        /*0040*/ 	.word	0x00002200


	//   ....[1]....
        /*0044*/ 	.word	0x00004480


	//   ....[2]....
        /*0048*/ 	.word	0x000066f0


	//   ....[3]....
        /*004c*/ 	.word	0x00008950


	//----- nvinfo : EIATTR_EXIT_INSTR_OFFSETS
	.align		4
.L_2548:
        /*0050*/ 	.byte	0x04, 0x1c
        /*0052*/ 	.short	(.L_2550 - .L_2549)


	//   ....[0]....
.L_2549:
        /*0054*/ 	.word	0x000067e0


	//   ....[1]....
        /*0058*/ 	.word	0x00007a70


	//   ....[2]....
        /*005c*/ 	.word	0x00007ac0


	//   ....[3]....
        /*0060*/ 	.word	0x00007b70


	//   ....[4]....
        /*0064*/ 	.word	0x00007bc0


	//   ....[5]....
        /*0068*/ 	.word	0x00007c10


	//   ....[6]....
        /*006c*/ 	.word	0x00007cb0


	//   ....[7]....
        /*0070*/ 	.word	0x00007ce0


	//   ....[8]....
        /*0074*/ 	.word	0x00007da0


	//   ....[9]....
        /*0078*/ 	.word	0x00007e10


	//   ....[10]....
        /*007c*/ 	.word	0x00007e70


	//   ....[11]....
        /*0080*/ 	.word	0x00007f90


	//   ....[12]....
        /*0084*/ 	.word	0x00008030


	//   ....[13]....
        /*0088*/ 	.word	0x000081b0


	//   ....[14]....
        /*008c*/ 	.word	0x00008300


	//   ....[15]....
        /*0090*/ 	.word	0x00008350


	//   ....[16]....
        /*0094*/ 	.word	0x00008420


	//   ....[17]....
        /*0098*/ 	.word	0x00008590


	//   ....[18]....
        /*009c*/ 	.word	0x00008700


	//   ....[19]....
        /*00a0*/ 	.word	0x00008850


	//   ....[20]....
        /*00a4*/ 	.word	0x00008960


	//   ....[21]....
        /*00a8*/ 	.word	0x000089b0


	//   ....[22]....
        /*00ac*/ 	.word	0x00008a00


	//----- nvinfo : EIATTR_MAX_THREADS
	.align		4
.L_2550:
        /*00b0*/ 	.byte	0x04, 0x05
        /*00b2*/ 	.short	(.L_2552 - .L_2551)
.L_2551:
        /*00b4*/ 	.word	0x00000080
        /*00b8*/ 	.word	0x00000001
        /*00bc*/ 	.word	0x00000001


	//----- nvinfo : EIATTR_CRS_STACK_SIZE
	.align		4
.L_2552:
        /*00c0*/ 	.byte	0x04, 0x1e
        /*00c2*/ 	.short	(.L_2554 - .L_2553)
.L_2553:
        /*00c4*/ 	.word	0x00000000


	//----- nvinfo : EIATTR_CBANK_PARAM_SIZE
	.align		4
.L_2554:
        /*00c8*/ 	.byte	0x03, 0x19
        /*00ca*/ 	.short	0x01b8


	//----- nvinfo : EIATTR_PARAM_CBANK
	.align		4
        /*00cc*/ 	.byte	0x04, 0x0a
        /*00ce*/ 	.short	(.L_2556 - .L_2555)
	.align		4
.L_2555:
        /*00d0*/ 	.word	index@(.nv.constant0._ZN2at6native18elementwise_kernelILi128ELi4EZNS0_15gpu_kernel_implINS0_11FillFunctorIN3c107complexINS4_4HalfEEEEEEEvRNS_18TensorIteratorBaseERKT_EUliE_EEviT1_)
        /*00d4*/ 	.short	0x0210
        /*00d6*/ 	.short	0x01b8


	//----- nvinfo : EIATTR_SW_WAR
	.align		4
.L_2556:
        /*00d8*/ 	.byte	0x04, 0x36
        /*00da*/ 	.short	(.L_2558 - .L_2557)
.L_2557:
        /*00dc*/ 	.word	0x00000008
.L_2558:


//--------------------- .nv.info._ZN2at6native27unrolled_elementwise_kernelINS0_11FillFunctorIN3c107complexINS3_4HalfEEEEESt5arrayIPcLm1EELi4E23TrivialOffsetCalculatorILi0EjESB_ILi1EjENS0_6memory12LoadWithCastILi0EEENSE_13StoreWithCastILi1EEEEEviT_T0_T2_T3_T4_T5_ --------------------------
	.section	.nv.info._ZN2at6native27unrolled_elementwise_kernelINS0_11FillFunctorIN3c107complexINS3_4HalfEEEEESt5arrayIPcLm1EELi4E23TrivialOffsetCalculatorILi0EjESB_ILi1EjENS0_6memory12LoadWithCastILi0EEENSE_13StoreWithCastILi1EEEEEviT_T0_T2_T3_T4_T5_,"",@"SHT_CUDA_INFO"
	.sectionflags	@""
	.align	4


	//----- nvinfo : EIATTR_CUDA_API_VERSION
	.align		4
        /*0000*/ 	.byte	0x04, 0x37
        /*0002*/ 	.short	(.L_2560 - .L_2559)
.L_2559:
        /*0004*/ 	.word	0x00000082


	//----- nvinfo : EIATTR_KPARAM_INFO
	.align		4
.L_2560:
        /*0008*/ 	.byte	0x04, 0x17
        /*000a*/ 	.short	(.L_2562 - .L_2561)
.L_2561:
        /*000c*/ 	.word	0x00000000
        /*0010*/ 	.short	0x0006
        /*0012*/ 	.short	0x001c
        /*0014*/ 	.byte	0x00, 0xf0, 0x21, 0x00


	//----- nvinfo : EIATTR_KPARAM_INFO
	.align		4
.L_2562:
        /*0018*/ 	.byte	0x04, 0x17
        /*001a*/ 	.short	(.L_2564 - .L_2563)
.L_2563:
        /*001c*/ 	.word	0x00000000
        /*0020*/ 	.short	0x0005
        /*0022*/ 	.short	0x0014
        /*0024*/ 	.byte	0x00, 0xf0, 0x21, 0x00


	//----- nvinfo : EIATTR_KPARAM_INFO
	.align		4
.L_2564:
        /*0028*/ 	.byte	0x04, 0x17
        /*002a*/ 	.short	(.L_2566 - .L_2565)
.L_2565:
        /*002c*/ 	.word	0x00000000
        /*0030*/ 	.short	0x0004
        /*0032*/ 	.short	0x0011
        /*0034*/ 	.byte	0x00, 0xf0, 0x05, 0x00


	//----- nvinfo : EIATTR_KPARAM_INFO
	.align		4
.L_2566:
        /*0038*/ 	.byte	0x04, 0x17
        /*003a*/ 	.short	(.L_2568 - .L_2567)
.L_2567:
        /*003c*/ 	.word	0x00000000
        /*0040*/ 	.short	0x0003
        /*0042*/ 	.short	0x0010
        /*0044*/ 	.byte	0x00, 0xf0, 0x05, 0x00


	//----- nvinfo : EIATTR_KPARAM_INFO
	.align		4
.L_2568:
        /*0048*/ 	.byte	0x04, 0x17
        /*004a*/ 	.short	(.L_2570 - .L_2569)
.L_2569:
        /*004c*/ 	.word	0x00000000
        /*0050*/ 	.short	0x0002
        /*0052*/ 	.short	0x0008
        /*0054*/ 	.byte	0x00, 0xf0, 0x21, 0x00


	//----- nvinfo : EIATTR_KPARAM_INFO
	.align		4
.L_2570:
        /*0058*/ 	.byte	0x04, 0x17
        /*005a*/ 	.short	(.L_2572 - .L_2571)
.L_2571:
        /*005c*/ 	.word	0x00000000
        /*0060*/ 	.short	0x0001
        /*0062*/ 	.short	0x0004
        /*0064*/ 	.byte	0x00, 0xf0, 0x11, 0x00


	//----- nvinfo : EIATTR_KPARAM_INFO
	.align		4
.L_2572:
        /*0068*/ 	.byte	0x04, 0x17
        /*006a*/ 	.short	(.L_2574 - .L_2573)
.L_2573:
        /*006c*/ 	.word	0x00000000
        /*0070*/ 	.short	0x0000
        /*0072*/ 	.short	0x0000
        /*0074*/ 	.byte	0x00, 0xf0, 0x11, 0x00


	//----- nvinfo : EIATTR_SPARSE_MMA_MASK
	.align		4
.L_2574:
        /*0078*/ 	.byte	0x03, 0x50
        /*007a*/ 	.short	0x0000


	//----- nvinfo : EIATTR_MAXREG_COUNT
	.align		4
        /*007c*/ 	.byte	0x03, 0x1b
        /*007e*/ 	.short	0x00ff


	//----- nvinfo : EIATTR_EXTERNS
	.align		4
        /*0080*/ 	.byte	0x04, 0x0f
        /*0082*/ 	.short	(.L_2576 - .L_2575)


	//   ....[0]....
	.align		4
.L_2575:
        /*0084*/ 	.word	index@(__assertfail)


	//----- nvinfo : EIATTR_MERCURY_ISA_VERSION
	.align		4
.L_2576:
        /*0088*/ 	.byte	0x03, 0x5f
        /*008a*/ 	.short	0x0101


	//----- nvinfo : EIATTR_SYSCALL_OFFSETS
	.align		4
        /*008c*/ 	.byte	0x04, 0x46
        /*008e*/ 	.short	(.L_2578 - .L_2577)


	//   ....[0]....
.L_2577:
        /*0090*/ 	.word	0x000010f0


	//   ....[1]....
        /*0094*/ 	.word	0x00002220


	//   ....[2]....
        /*0098*/ 	.word	0x00003340


	//   ....[3]....
        /*009c*/ 	.word	0x00004460


	//----- nvinfo : EIATTR_EXIT_INSTR_OFFSETS
	.align		4
.L_2578:
        /*00a0*/ 	.byte	0x04, 0x1c
        /*00a2*/ 	.short	(.L_2580 - .L_2579)


	//   ....[0]....
.L_2579:
        /*00a4*/ 	.word	0x00003420


	//   ....[1]....
        /*00a8*/ 	.word	0x00003580


	//   ....[2]....
        /*00ac*/ 	.word	0x000035d0


	//   ....[3]....
        /*00b0*/ 	.word	0x00003680


	//   ....[4]....
        /*00b4*/ 	.word	0x000036d0


	//   ....[5]....
        /*00b8*/ 	.word	0x00003720


	//   ....[6]....
        /*00bc*/ 	.word	0x000037c0


	//   ....[7]....
        /*00c0*/ 	.word	0x000037f0


	//   ....[8]....
        /*00c4*/ 	.word	0x000038b0


	//   ....[9]....
        /*00c8*/ 	.word	0x00003920


	//   ....[10]....
        /*00cc*/ 	.word	0x00003980


	//   ....[11]....
        /*00d0*/ 	.word	0x00003aa0


	//   ....[12]....
        /*00d4*/ 	.word	0x00003b40


	//   ....[13]....
        /*00d8*/ 	.word	0x00003cc0


	//   ....[14]....
        /*00dc*/ 	.word	0x00003e10


	//   ....[15]....
        /*00e0*/ 	.word	0x00003e60


	//   ....[16]....
        /*00e4*/ 	.word	0x00003f30


	//   ....[17]....
        /*00e8*/ 	.word	0x000040a0


	//   ....[18]....
        /*00ec*/ 	.word	0x00004210


	//   ....[19]....
        /*00f0*/ 	.word	0x00004360


	//   ....[20]....
        /*00f4*/ 	.word	0x00004470


	//   ....[21]....
        /*00f8*/ 	.word	0x000044c0


	//   ....[22]....
        /*00fc*/ 	.word	0x00004510


	//----- nvinfo : EIATTR_MAX_THREADS
	.align		4
.L_2580:
        /*0100*/ 	.byte	0x04, 0x05
        /*0102*/ 	.short	(.L_2582 - .L_2581)
.L_2581:
        /*0104*/ 	.word	0x00000080
        /*0108*/ 	.word	0x00000001
        /*010c*/ 	.word	0x00000001


	//----- nvinfo : EIATTR_CRS_STACK_SIZE
	.align		4
.L_2582:
        /*0110*/ 	.byte	0x04, 0x1e
        /*0112*/ 	.short	(.L_2584 - .L_2583)
.L_2583:
        /*0114*/ 	.word	0x00000000


	//----- nvinfo : EIATTR_CBANK_PARAM_SIZE
	.align		4
.L_2584:
        /*0118*/ 	.byte	0x03, 0x19
        /*011a*/ 	.short	0x0024


	//----- nvinfo : EIATTR_PARAM_CBANK
	.align		4
        /*011c*/ 	.byte	0x04, 0x0a
        /*011e*/ 	.short	(.L_2586 - .L_2585)
	.align		4
.L_2585:
        /*0120*/ 	.word	index@(.nv.constant0._ZN2at6native27unrolled_elementwise_kernelINS0_11FillFunctorIN3c107complexINS3_4HalfEEEEESt5arrayIPcLm1EELi4E23TrivialOffsetCalculatorILi0EjESB_ILi1EjENS0_6memory12LoadWithCastILi0EEENSE_13StoreWithCastILi1EEEEEviT_T0_T2_T3_T4_T5_)
        /*0124*/ 	.short	0x0210
        /*0126*/ 	.short	0x0024


	//----- nvinfo : EIATTR_SW_WAR
	.align		4
.L_2586:
        /*0128*/ 	.byte	0x04, 0x36
        /*012a*/ 	.short	(.L_2588 - .L_2587)
.L_2587:
        /*012c*/ 	.word	0x00000008
.L_2588:


//--------------------- .nv.info._ZN2at6native18elementwise_kernelILi128ELi2EZNS0_22gpu_kernel_impl_nocastINS0_11FillFunctorIN3c107complexINS4_4HalfEEEEEEEvRNS_18TensorIteratorBaseERKT_EUliE_EEviT1_ --------------------------
	.section	.nv.info._ZN2at6native18elementwise_kernelILi128ELi2EZNS0_22gpu_kernel_impl_nocastINS0_11FillFunctorIN3c107complexINS4_4HalfEEEEEEEvRNS_18TensorIteratorBaseERKT_EUliE_EEviT1_,"",@"SHT_CUDA_INFO"
	.sectionflags	@""
	.align	4


	//----- nvinfo : EIATTR_CUDA_API_VERSION
	.align		4
        /*0000*/ 	.byte	0x04, 0x37
        /*0002*/ 	.short	(.L_2590 - .L_2589)
.L_2589:
        /*0004*/ 	.word	0x00000082


	//----- nvinfo : EIATTR_KPARAM_INFO
	.align		4
.L_2590:
        /*0008*/ 	.byte	0x04, 0x17
        /*000a*/ 	.short	(.L_2592 - .L_2591)
.L_2591:
        /*000c*/ 	.word	0x00000000
        /*0010*/ 	.short	0x0001
        /*0012*/ 	.short	0x0008
        /*0014*/ 	.byte	0x00, 0xf0, 0xc1, 0x06


	//----- nvinfo : EIATTR_KPARAM_INFO
	.align		4
.L_2592:
        /*0018*/ 	.byte	0x04, 0x17
        /*001a*/ 	.short	(.L_2594 - .L_2593)
.L_2593:
        /*001c*/ 	.word	0x00000000
        /*0020*/ 	.short	0x0000
        /*0022*/ 	.short	0x0000
        /*0024*/ 	.byte	0x00, 0xf0, 0x11, 0x00


	//----- nvinfo : EIATTR_SPARSE_MMA_MASK
	.align		4
.L_2594:
        /*0028*/ 	.byte	0x03, 0x50
        /*002a*/ 	.short	0x0000


	//----- nvinfo : EIATTR_MAXREG_COUNT
	.align		4
        /*002c*/ 	.byte	0x03, 0x1b
        /*002e*/ 	.short	0x0080


	//----- nvinfo : EIATTR_MERCURY_ISA_VERSION
	.align		4
        /*0030*/ 	.byte	0x03, 0x5f
        /*0032*/ 	.short	0x0101


	//----- nvinfo : EIATTR_EXIT_INSTR_OFFSETS
	.align		4
        /*0034*/ 	.byte	0x04, 0x1c
        /*0036*/ 	.short	(.L_2596 - .L_2595)


	//   ....[0]....
.L_2595:
        /*0038*/ 	.word	0x00001290


	//   ....[1]....
        /*003c*/ 	.word	0x00002440


	//   ....[2]....
        /*0040*/ 	.word	0x000024e0


	//   ....[3]....
        /*0044*/ 	.word	0x00002560


	//----- nvinfo : EIATTR_MAX_THREADS
	.align		4
.L_2596:
        /*0048*/ 	.byte	0x04, 0x05
        /*004a*/ 	.short	(.L_2598 - .L_2597)
.L_2597:
        /*004c*/ 	.word	0x00000080
        /*0050*/ 	.word	0x00000001
        /*0054*/ 	.word	0x00000001


	//----- nvinfo : EIATTR_CRS_STACK_SIZE
	.align		4
.L_2598:
        /*0058*/ 	.byte	0x04, 0x1e
        /*005a*/ 	.short	(.L_2600 - .L_2599)
.L_2599:
        /*005c*/ 	.word	0x00000000


	//----- nvinfo : EIATTR_CBANK_PARAM_SIZE
	.align		4
.L_2600:
        /*0060*/ 	.byte	0x03, 0x19
        /*0062*/ 	.short	0x01b8


	//----- nvinfo : EIATTR_PARAM_CBANK
	.align		4
        /*0064*/ 	.byte	0x04, 0x0a
        /*0066*/ 	.short	(.L_2602 - .L_2601)
	.align		4
.L_2601:
        /*0068*/ 	.word	index@(.nv.constant0._ZN2at6native18elementwise_kernelILi128ELi2EZNS0_22gpu_kernel_impl_nocastINS0_11FillFunctorIN3c107complexINS4_4HalfEEEEEEEvRNS_18TensorIteratorBaseERKT_EUliE_EEviT1_)
        /*006c*/ 	.short	0x0210
        /*006e*/ 	.short	0x01b8


	//----- nvinfo : EIATTR_SW_WAR
	.align		4
.L_2602:
        /*0070*/ 	.byte	0x04, 0x36
        /*0072*/ 	.short	(.L_2604 - .L_2603)
.L_2603:
        /*0074*/ 	.word	0x00000008
.L_2604:


//--------------------- .nv.info._ZN2at6native27unrolled_elementwise_kernelINS0_11FillFunctorIN3c107complexINS3_4HalfEEEEESt5arrayIPcLm1EELi4E23TrivialOffsetCalculatorILi0EjESB_ILi1EjENS0_6memory15LoadWithoutCastENSE_16StoreWithoutCastEEEviT_T0_T2_T3_T4_T5_ --------------------------
	.section	.nv.info._ZN2at6native27unrolled_elementwise_kernelINS0_11FillFunctorIN3c107complexINS3_4HalfEEEEESt5arrayIPcLm1EELi4E23TrivialOffsetCalculatorILi0EjESB_ILi1EjENS0_6memory15LoadWithoutCastENSE_16StoreWithoutCastEEEviT_T0_T2_T3_T4_T5_,"",@"SHT_CUDA_INFO"
	.sectionflags	@""
	.align	4


	//----- nvinfo : EIATTR_CUDA_API_VERSION
	.align		4
        /*0000*/ 	.byte	0x04, 0x37
        /*0002*/ 	.short	(.L_2606 - .L_2605)
.L_2605:
        /*0004*/ 	.word	0x00000082


	//----- nvinfo : EIATTR_KPARAM_INFO
	.align		4
.L_2606:
        /*0008*/ 	.byte	0x04, 0x17
        /*000a*/ 	.short	(.L_2608 - .L_2607)
.L_2607:
        /*000c*/ 	.word	0x00000000
        /*0010*/ 	.short	0x0006
        /*0012*/ 	.short	0x0013
        /*0014*/ 	.byte	0x00, 0xf0, 0x05, 0x00


	//----- nvinfo : EIATTR_KPARAM_INFO
	.align		4
.L_2608:
        /*0018*/ 	.byte	0x04, 0x17
        /*001a*/ 	.short	(.L_2610 - .L_2609)
.L_2609:
        /*001c*/ 	.word	0x00000000
        /*0020*/ 	.short	0x0005
        /*0022*/ 	.short	0x0012
        /*0024*/ 	.byte	0x00, 0xf0, 0x05, 0x00


	//----- nvinfo : EIATTR_KPARAM_INFO
	.align		4
.L_2610:
        /*0028*/ 	.byte	0x04, 0x17
        /*002a*/ 	.short	(.L_2612 - .L_2611)
.L_2611:
        /*002c*/ 	.word	0x00000000
        /*0030*/ 	.short	0x0004
        /*0032*/ 	.short	0x0011
        /*0034*/ 	.byte	0x00, 0xf0, 0x05, 0x00


	//----- nvinfo : EIATTR_KPARAM_INFO
	.align		4
.L_2612:
        /*0038*/ 	.byte	0x04, 0x17
        /*003a*/ 	.short	(.L_2614 - .L_2613)
.L_2613:
        /*003c*/ 	.word	0x00000000
        /*0040*/ 	.short	0x0003
        /*0042*/ 	.short	0x0010
        /*0044*/ 	.byte	0x00, 0xf0, 0x05, 0x00


	//----- nvinfo : EIATTR_KPARAM_INFO
	.align		4
.L_2614:
        /*0048*/ 	.byte	0x04, 0x17
        /*004a*/ 	.short	(.L_2616 - .L_2615)
.L_2615:
        /*004c*/ 	.word	0x00000000
        /*0050*/ 	.short	0x0002
        /*0052*/ 	.short	0x0008
        /*0054*/ 	.byte	0x00, 0xf0, 0x21, 0x00


	//----- nvinfo : EIATTR_KPARAM_INFO
	.align		4
.L_2616:
        /*0058*/ 	.byte	0x04, 0x17
        /*005a*/ 	.short	(.L_2618 - .L_2617)
.L_2617:
        /*005c*/ 	.word	0x00000000
        /*0060*/ 	.short	0x0001
        /*0062*/ 	.short	0x0004
        /*0064*/ 	.byte	0x00, 0xf0, 0x11, 0x00


	//----- nvinfo : EIATTR_KPARAM_INFO
	.align		4
.L_2618:
        /*0068*/ 	.byte	0x04, 0x17
        /*006a*/ 	.short	(.L_2620 - .L_2619)
.L_2619:
        /*006c*/ 	.word	0x00000000
        /*0070*/ 	.short	0x0000
        /*0072*/ 	.short	0x0000
        /*0074*/ 	.byte	0x00, 0xf0, 0x11, 0x00


	//----- nvinfo : EIATTR_SPARSE_MMA_MASK
	.align		4
.L_2620:
        /*0078*/ 	.byte	0x03, 0x50
        /*007a*/ 	.short	0x0000


	//----- nvinfo : EIATTR_MAXREG_COUNT
	.align		4
        /*007c*/ 	.byte	0x03, 0x1b
        /*007e*/ 	.short	0x00ff


	//----- nvinfo : EIATTR_MERCURY_ISA_VERSION
	.align		4
        /*0080*/ 	.byte	0x03, 0x5f
        /*0082*/ 	.short	0x0101


	//----- nvinfo : EIATTR_EXIT_INSTR_OFFSETS
	.align		4
        /*0084*/ 	.byte	0x04, 0x1c
        /*0086*/ 	.short	(.L_2622 - .L_2621)


	//   ....[0]....
.L_2621:
        /*0088*/ 	.word	0x00000240


	//   ....[1]....
        /*008c*/ 	.word	0x000002e0


	//----- nvinfo : EIATTR_MAX_THREADS
	.align		4
.L_2622:
        /*0090*/ 	.byte	0x04, 0x05
        /*0092*/ 	.short	(.L_2624 - .L_2623)
.L_2623:
        /*0094*/ 	.word	0x00000080
        /*0098*/ 	.word	0x00000001
        /*009c*/ 	.word	0x00000001


	//----- nvinfo : EIATTR_CRS_STACK_SIZE
	.align		4
.L_2624:
        /*00a0*/ 	.byte	0x04, 0x1e
        /*00a2*/ 	.short	(.L_2626 - .L_2625)
.L_2625:
        /*00a4*/ 	.word	0x00000000


	//----- nvinfo : EIATTR_CBANK_PARAM_SIZE
	.align		4
.L_2626:
        /*00a8*/ 	.byte	0x03, 0x19
        /*00aa*/ 	.short	0x0014


	//----- nvinfo : EIATTR_PARAM_CBANK
	.align		4
        /*00ac*/ 	.byte	0x04, 0x0a
        /*00ae*/ 	.short	(.L_2628 - .L_2627)
	.align		4
.L_2627:
        /*00b0*/ 	.word	index@(.nv.constant0._ZN2at6native27unrolled_elementwise_kernelINS0_11FillFunctorIN3c107complexINS3_4HalfEEEEESt5arrayIPcLm1EELi4E23TrivialOffsetCalculatorILi0EjESB_ILi1EjENS0_6memory15LoadWithoutCastENSE_16StoreWithoutCastEEEviT_T0_T2_T3_T4_T5_)
        /*00b4*/ 	.short	0x0210
        /*00b6*/ 	.short	0x0014


	//----- nvinfo : EIATTR_SW_WAR
	.align		4
.L_2628:
        /*00b8*/ 	.byte	0x04, 0x36
        /*00ba*/ 	.short	(.L_2630 - .L_2629)
.L_2629:
        /*00bc*/ 	.word	0x00000008
.L_2630:


//--------------------- .nv.info._ZN2at6native29vectorized_elementwise_kernelILi2ENS0_11FillFunctorIN3c107complexINS3_4HalfEEEEESt5arrayIPcLm1EEEEviT0_T1_ --------------------------
	.section	.nv.info._ZN2at6native29vectorized_elementwise_kernelILi2ENS0_11FillFunctorIN3c107complexINS3_4HalfEEEEESt5arrayIPcLm1EEEEviT0_T1_,"",@"SHT_CUDA_INFO"
	.sectionflags	@""
	.align	4


	//----- nvinfo : EIATTR_CUDA_API_VERSION
	.align		4
        /*0000*/ 	.byte	0x04, 0x37
        /*0002*/ 	.short	(.L_2632 - .L_2631)
.L_2631:
        /*0004*/ 	.word	0x00000082


	//----- nvinfo : EIATTR_KPARAM_INFO
	.align		4
.L_2632:
        /*0008*/ 	.byte	0x04, 0x17
        /*000a*/ 	.short	(.L_2634 - .L_2633)
.L_2633:
        /*000c*/ 	.word	0x00000000
        /*0010*/ 	.short	0x0002
        /*0012*/ 	.short	0x0008
        /*0014*/ 	.byte	0x00, 0xf0, 0x21, 0x00


	//----- nvinfo : EIATTR_KPARAM_INFO
	.align		4
.L_2634:
        /*0018*/ 	.byte	0x04, 0x17
        /*001a*/ 	.short	(.L_2636 - .L_2635)
.L_2635:
        /*001c*/ 	.word	0x00000000
        /*0020*/ 	.short	0x0001
        /*0022*/ 	.short	0x0004
        /*0024*/ 	.byte	0x00, 0xf0, 0x11, 0x00


	//----- nvinfo : EIATTR_KPARAM_INFO
	.align		4
.L_2636:
        /*0028*/ 	.byte	0x04, 0x17
        /*002a*/ 	.short	(.L_2638 - .L_2637)
.L_2637:
        /*002c*/ 	.word	0x00000000
        /*0030*/ 	.short	0x0000
        /*0032*/ 	.short	0x0000
        /*0034*/ 	.byte	0x00, 0xf0, 0x11, 0x00


	//----- nvinfo : EIATTR_SPARSE_MMA_MASK
	.align		4
.L_2638:
        /*0038*/ 	.byte	0x03, 0x50
        /*003a*/ 	.short	0x0000


	//----- nvinfo : EIATTR_MAXREG_COUNT
	.align		4
        /*003c*/ 	.byte	0x03, 0x1b
        /*003e*/ 	.short	0x00ff


	//----- nvinfo : EIATTR_MERCURY_ISA_VERSION
	.align		4
        /*0040*/ 	.byte	0x03, 0x5f
        /*0042*/ 	.short	0x0101


	//----- nvinfo : EIATTR_EXIT_INSTR_OFFSETS
	.align		4
        /*0044*/ 	.byte	0x04, 0x1c
        /*0046*/ 	.short	(.L_2640 - .L_2639)


	//   ....[0]....
.L_2639:
        /*0048*/ 	.word	0x000001c0


	//   ....[1]....
        /*004c*/ 	.word	0x00000740


	//   ....[2]....
        /*0050*/ 	.word	0x000007e0


	//----- nvinfo : EIATTR_MAX_THREADS
	.align		4
.L_2640:
        /*0054*/ 	.byte	0x04, 0x05
        /*0056*/ 	.short	(.L_2642 - .L_2641)
.L_2641:
        /*0058*/ 	.word	0x00000080
        /*005c*/ 	.word	0x00000001
        /*0060*/ 	.word	0x00000001


	//----- nvinfo : EIATTR_CRS_STACK_SIZE
	.align		4
.L_2642:
        /*0064*/ 	.byte	0x04, 0x1e
        /*0066*/ 	.short	(.L_2644 - .L_2643)
.L_2643:
        /*0068*/ 	.word	0x00000000


	//----- nvinfo : EIATTR_CBANK_PARAM_SIZE
	.align		4
.L_2644:
        /*006c*/ 	.byte	0x03, 0x19
        /*006e*/ 	.short	0x0010


	//----- nvinfo : EIATTR_PARAM_CBANK
	.align		4
        /*0070*/ 	.byte	0x04, 0x0a
        /*0072*/ 	.short	(.L_2646 - .L_2645)
	.align		4
.L_2645:
        /*0074*/ 	.word	index@(.nv.constant0._ZN2at6native29vectorized_elementwise_kernelILi2ENS0_11FillFunctorIN3c107complexINS3_4HalfEEEEESt5arrayIPcLm1EEEEviT0_T1_)
        /*0078*/ 	.short	0x0210
        /*007a*/ 	.short	0x0010


	//----- nvinfo : EIATTR_SW_WAR
	.align		4
.L_2646:
        /*007c*/ 	.byte	0x04, 0x36
        /*007e*/ 	.short	(.L_2648 - .L_2647)
.L_2647:
        /*0080*/ 	.word	0x00000008
.L_2648:


//--------------------- .nv.info._ZN2at6native29vectorized_elementwise_kernelILi4ENS0_11FillFunctorIN3c107complexINS3_4HalfEEEEESt5arrayIPcLm1EEEEviT0_T1_ --------------------------
	.section	.nv.info._ZN2at6native29vectorized_elementwise_kernelILi4ENS0_11FillFunctorIN3c107complexINS3_4HalfEEEEESt5arrayIPcLm1EEEEviT0_T1_,"",@"SHT_CUDA_INFO"
	.sectionflags	@""
	.align	4


	//----- nvinfo : EIATTR_CUDA_API_VERSION
	.align		4
        /*0000*/ 	.byte	0x04, 0x37
        /*0002*/ 	.short	(.L_2650 - .L_2649)
.L_2649:
        /*0004*/ 	.word	0x00000082


	//----- nvinfo : EIATTR_KPARAM_INFO
	.align		4
.L_2650:
        /*0008*/ 	.byte	0x04, 0x17
        /*000a*/ 	.short	(.L_2652 - .L_2651)
.L_2651:
        /*000c*/ 	.word	0x00000000
        /*0010*/ 	.short	0x0002
        /*0012*/ 	.short	0x0008
        /*0014*/ 	.byte	0x00, 0xf0, 0x21, 0x00


	//----- nvinfo : EIATTR_KPARAM_INFO
	.align		4
.L_2652:
        /*0018*/ 	.byte	0x04, 0x17
        /*001a*/ 	.short	(.L_2654 - .L_2653)
.L_2653:
        /*001c*/ 	.word	0x00000000
        /*0020*/ 	.short	0x0001
        /*0022*/ 	.short	0x0004
        /*0024*/ 	.byte	0x00, 0xf0, 0x11, 0x00


	//----- nvinfo : EIATTR_KPARAM_INFO
	.align		4
.L_2654:
        /*0028*/ 	.byte	0x04, 0x17
        /*002a*/ 	.short	(.L_2656 - .L_2655)
.L_2655:
        /*002c*/ 	.word	0x00000000
        /*0030*/ 	.short	0x0000
        /*0032*/ 	.short	0x0000
        /*0034*/ 	.byte	0x00, 0xf0, 0x11, 0x00


	//----- nvinfo : EIATTR_SPARSE_MMA_MASK
	.align		4
.L_2656:
        /*0038*/ 	.byte	0x03, 0x50
        /*003a*/ 	.short	0x0000


	//----- nvinfo : EIATTR_MAXREG_COUNT
	.align		4
        /*003c*/ 	.byte	0x03, 0x1b
        /*003e*/ 	.short	0x00ff


	//----- nvinfo : EIATTR_MERCURY_ISA_VERSION
	.align		4
        /*0040*/ 	.byte	0x03, 0x5f
        /*0042*/ 	.short	0x0101


	//----- nvinfo : EIATTR_EXIT_INSTR_OFFSETS
	.align		4
        /*0044*/ 	.byte	0x04, 0x1c
        /*0046*/ 	.short	(.L_2658 - .L_2657)


	//   ....[0]....
.L_2657:
        /*0048*/ 	.word	0x000001a0


	//   ....[1]....
        /*004c*/ 	.word	0x00000720


	//   ....[2]....
        /*0050*/ 	.word	0x000007c0


	//----- nvinfo : EIATTR_MAX_THREADS
	.align		4
.L_2658:
        /*0054*/ 	.byte	0x04, 0x05
        /*0056*/ 	.short	(.L_2660 - .L_2659)
.L_2659:
        /*0058*/ 	.word	0x00000080
        /*005c*/ 	.word	0x00000001
        /*0060*/ 	.word	0x00000001


	//----- nvinfo : EIATTR_CRS_STACK_SIZE
	.align		4
.L_2660:
        /*0064*/ 	.byte	0x04, 0x1e
        /*0066*/ 	.short	(.L_2662 - .L_2661)
.L_2661:
        /*0068*/ 	.word	0x00000000


	//----- nvinfo : EIATTR_CBANK_PARAM_SIZE
	.align		4
.L_2662:
        /*006c*/ 	.byte	0x03, 0x19
        /*006e*/ 	.short	0x0010


	//----- nvinfo : EIATTR_PARAM_CBANK
	.align		4
        /*0070*/ 	.byte	0x04, 0x0a
        /*0072*/ 	.short	(.L_2664 - .L_2663)
	.align		4
.L_2663:
        /*0074*/ 	.word	index@(.nv.constant0._ZN2at6native29vectorized_elementwise_kernelILi4ENS0_11FillFunctorIN3c107complexINS3_4HalfEEEEESt5arrayIPcLm1EEEEviT0_T1_)
        /*0078*/ 	.short	0x0210
        /*007a*/ 	.short	0x0010


	//----- nvinfo : EIATTR_SW_WAR
	.align		4
.L_2664:
        /*007c*/ 	.byte	0x04, 0x36
        /*007e*/ 	.short	(.L_2666 - .L_2665)
.L_2665:
        /*0080*/ 	.word	0x00000008
.L_2666:


//--------------------- .nv.info._ZN2at6native29vectorized_elementwise_kernelILi8ENS0_11FillFunctorIN3c107complexINS3_4HalfEEEEESt5arrayIPcLm1EEEEviT0_T1_ --------------------------
	.section	.nv.info._ZN2at6native29vectorized_elementwise_kernelILi8ENS0_11FillFunctorIN3c107complexINS3_4HalfEEEEESt5arrayIPcLm1EEEEviT0_T1_,"",@"SHT_CUDA_INFO"
	.sectionflags	@""
	.align	4


	//----- nvinfo : EIATTR_CUDA_API_VERSION
	.align		4
        /*0000*/ 	.byte	0x04, 0x37
        /*0002*/ 	.short	(.L_2668 - .L_2667)
.L_2667:
        /*0004*/ 	.word	0x00000082


	//----- nvinfo : EIATTR_KPARAM_INFO
	.align		4
.L_2668:
        /*0008*/ 	.byte	0x04, 0x17
        /*000a*/ 	.short	(.L_2670 - .L_2669)
.L_2669:
        /*000c*/ 	.word	0x00000000
        /*0010*/ 	.short	0x0002
        /*0012*/ 	.short	0x0008
        /*0014*/ 	.byte	0x00, 0xf0, 0x21, 0x00


	//----- nvinfo : EIATTR_KPARAM_INFO
	.align		4
.L_2670:
        /*0018*/ 	.byte	0x04, 0x17
        /*001a*/ 	.short	(.L_2672 - .L_2671)
.L_2671:
        /*001c*/ 	.word	0x00000000
        /*0020*/ 	.short	0x0001
        /*0022*/ 	.short	0x0004
        /*0024*/ 	.byte	0x00, 0xf0, 0x11, 0x00


	//----- nvinfo : EIATTR_KPARAM_INFO
	.align		4
.L_2672:
        /*0028*/ 	.byte	0x04, 0x17
        /*002a*/ 	.short	(.L_2674 - .L_2673)
.L_2673:
        /*002c*/ 	.word	0x00000000
        /*0030*/ 	.short	0x0000
        /*0032*/ 	.short	0x0000
        /*0034*/ 	.byte	0x00, 0xf0, 0x11, 0x00


	//----- nvinfo : EIATTR_SPARSE_MMA_MASK
	.align		4
.L_2674:
        /*0038*/ 	.byte	0x03, 0x50
        /*003a*/ 	.short	0x0000


	//----- nvinfo : EIATTR_MAXREG_COUNT
	.align		4
        /*003c*/ 	.byte	0x03, 0x1b
        /*003e*/ 	.short	0x00ff


	//----- nvinfo : EIATTR_MERCURY_ISA_VERSION
	.align		4
        /*0040*/ 	.byte	0x03, 0x5f
        /*0042*/ 	.short	0x0101


	//----- nvinfo : EIATTR_EXIT_INSTR_OFFSETS
	.align		4
        /*0044*/ 	.byte	0x04, 0x1c
        /*0046*/ 	.short	(.L_2676 - .L_2675)


	//   ....[0]....
.L_2675:
        /*0048*/ 	.word	0x000001a0


	//   ....[1]....
        /*004c*/ 	.word	0x00000720


	//   ....[2]....
        /*0050*/ 	.word	0x000007c0


	//----- nvinfo : EIATTR_MAX_THREADS
	.align		4
.L_2676:
        /*0054*/ 	.byte	0x04, 0x05
        /*0056*/ 	.short	(.L_2678 - .L_2677)
.L_2677:
        /*0058*/ 	.word	0x00000080
        /*005c*/ 	.word	0x00000001
        /*0060*/ 	.word	0x00000001


	//----- nvinfo : EIATTR_CRS_STACK_SIZE
	.align		4
.L_2678:
        /*0064*/ 	.byte	0x04, 0x1e
        /*0066*/ 	.short	(.L_2680 - .L_2679)
.L_2679:
        /*0068*/ 	.word	0x00000000


	//----- nvinfo : EIATTR_CBANK_PARAM_SIZE
	.align		4
.L_2680:
        /*006c*/ 	.byte	0x03, 0x19
        /*006e*/ 	.short	0x0010


	//----- nvinfo : EIATTR_PARAM_CBANK
	.align		4
        /*0070*/ 	.byte	0x04, 0x0a
        /*0072*/ 	.short	(.L_2682 - .L_2681)
	.align		4
.L_2681:
        /*0074*/ 	.word	index@(.nv.constant0._ZN2at6native29vectorized_elementwise_kernelILi8ENS0_11FillFunctorIN3c107complexINS3_4HalfEEEEESt5arrayIPcLm1EEEEviT0_T1_)
        /*0078*/ 	.short	0x0210
        /*007a*/ 	.short	0x0010


	//----- nvinfo : EIATTR_SW_WAR
	.align		4
.L_2682:
        /*007c*/ 	.byte	0x04, 0x36
        /*007e*/ 	.short	(.L_2684 - .L_2683)
.L_2683:
        /*0080*/ 	.word	0x00000008
.L_2684:


//--------------------- .nv.info._ZN2at6native18elementwise_kernelILi128ELi4EZNS0_15gpu_kernel_implINS0_11FillFunctorIN3c107complexIfEEEEEEvRNS_18TensorIteratorBaseERKT_EUliE_EEviT1_ --------------------------
	.section	.nv.info._ZN2at6native18elementwise_kernelILi128ELi4EZNS0_15gpu_kernel_implINS0_11FillFunctorIN3c107complexIfEEEEEEvRNS_18TensorIteratorBaseERKT_EUliE_EEviT1_,"",@"SHT_CUDA_INFO"
	.sectionflags	@""
	.align	4


	//----- nvinfo : EIATTR_CUDA_API_VERSION
	.align		4
        /*0000*/ 	.byte	0x04, 0x37
        /*0002*/ 	.short	(.L_2686 - .L_2685)
.L_2685:
        /*0004*/ 	.word	0x00000082


	//----- nvinfo : EIATTR_KPARAM_INFO
	.align		4
.L_2686:
        /*0008*/ 	.byte	0x04, 0x17
        /*000a*/ 	.short	(.L_2688 - .L_2687)
.L_2687:
        /*000c*/ 	.word	0x00000000
        /*0010*/ 	.short	0x0001
        /*0012*/ 	.short	0x0008
        /*0014*/ 	.byte	0x00, 0xf0, 0xe1, 0x06


	//----- nvinfo : EIATTR_KPARAM_INFO
	.align		4
.L_2688:
        /*0018*/ 	.byte	0x04, 0x17
        /*001a*/ 	.short	(.L_2690 - .L_2689)
.L_2689:
        /*001c*/ 	.word	0x00000000
        /*0020*/ 	.short	0x0000
        /*0022*/ 	.short	0x0000
        /*0024*/ 	.byte	0x00, 0xf0, 0x11, 0x00


	//----- nvinfo : EIATTR_SPARSE_MMA_MASK
	.align		4
.L_2690:
        /*0028*/ 	.byte	0x03, 0x50
        /*002a*/ 	.short	0x0000


	//----- nvinfo : EIATTR_MAXREG_COUNT
	.align		4
        /*002c*/ 	.byte	0x03, 0x1b
        /*002e*/ 	.short	0x0080


	//----- nvinfo : EIATTR_EXTERNS
	.align		4
        /*0030*/ 	.byte	0x04, 0x0f
        /*0032*/ 	.short	(.L_2692 - .L_2691)


	//   ....[0]....
	.align		4
.L_2691:
        /*0034*/ 	.word	index@(__assertfail)


	//----- nvinfo : EIATTR_MERCURY_ISA_VERSION
	.align		4
.L_2692:
        /*0038*/ 	.byte	0x03, 0x5f
        /*003a*/ 	.short	0x0101


	//----- nvinfo : EIATTR_SYSCALL_OFFSETS
	.align		4
        /*003c*/ 	.byte	0x04, 0x46
        /*003e*/ 	.short	(.L_2694 - .L_2693)


	//   ....[0]....
.L_2693:
        /*0040*/ 	.word	0x00002070


	//   ....[1]....
        /*0044*/ 	.word	0x00004140


	//   ....[2]....
        /*0048*/ 	.word	0x00006200


	//   ....[3]....
        /*004c*/ 	.word	0x000082b0


	//----- nvinfo : EIATTR_EXIT_INSTR_OFFSETS
	.align		4
.L_2694:
        /*0050*/ 	.byte	0x04, 0x1c
        /*0052*/ 	.short	(.L_2696 - .L_2695)


	//   ....[0]....
.L_2695:
        /*0054*/ 	.word	0x000062d0


	//   ....[1]....
        /*0058*/ 	.word	0x00007550


	//   ....[2]....
        /*005c*/ 	.word	0x00007590


	//   ....[3]....
        /*0060*/ 	.word	0x00007630


	//   ....[4]....
        /*0064*/ 	.word	0x00007670


	//   ....[5]....
        /*0068*/ 	.word	0x000076b0


	//   ....[6]....
        /*006c*/ 	.word	0x00007740


	//   ....[7]....
        /*0070*/ 	.word	0x00007780


	//   ....[8]....
        /*0074*/ 	.word	0x00007810


	//   ....[9]....
        /*0078*/ 	.word	0x00007850


	//   ....[10]....
        /*007c*/ 	.word	0x000078a0


	//   ....[11]....
        /*0080*/ 	.word	0x00007990


	//   ....[12]....
        /*0084*/ 	.word	0x00007a00


	//   ....[13]....
        /*0088*/ 	.word	0x00007b70


	//   ....[14]....
        /*008c*/ 	.word	0x00007cb0


	//   ....[15]....
        /*0090*/ 	.word	0x00007cf0


	//   ....[16]....
        /*0094*/ 	.word	0x00007db0


	//   ....[17]....
        /*0098*/ 	.word	0x00007f10


	//   ....[18]....
        /*009c*/ 	.word	0x00008070


	//   ....[19]....
        /*00a0*/ 	.word	0x000081b0


	//   ....[20]....
        /*00a4*/ 	.word	0x000082c0


	//   ....[21]....
        /*00a8*/ 	.word	0x00008300


	//   ....[22]....
        /*00ac*/ 	.word	0x00008340


	//----- nvinfo : EIATTR_MAX_THREADS
	.align		4
.L_2696:
        /*00b0*/ 	.byte	0x04, 0x05
        /*00b2*/ 	.short	(.L_2698 - .L_2697)
.L_2697:
        /*00b4*/ 	.word	0x00000080
        /*00b8*/ 	.word	0x00000001
        /*00bc*/ 	.word	0x00000001


	//----- nvinfo : EIATTR_CRS_STACK_SIZE
	.align		4
.L_2698:
        /*00c0*/ 	.byte	0x04, 0x1e
        /*00c2*/ 	.short	(.L_2700 - .L_2699)
.L_2699:
        /*00c4*/ 	.word	0x00000000


	//----- nvinfo : EIATTR_CBANK_PARAM_SIZE
	.align		4
.L_2700:
        /*00c8*/ 	.byte	0x03, 0x19
        /*00ca*/ 	.short	0x01c0


	//----- nvinfo : EIATTR_PARAM_CBANK
	.align		4
        /*00cc*/ 	.byte	0x04, 0x0a
        /*00ce*/ 	.short	(.L_2702 - .L_2701)
	.align		4
.L_2701:
        /*00d0*/ 	.word	index@(.nv.constant0._ZN2at6native18elementwise_kernelILi128ELi4EZNS0_15gpu_kernel_implINS0_11FillFunctorIN3c107complexIfEEEEEEvRNS_18TensorIteratorBaseERKT_EUliE_EEviT1_)
        /*00d4*/ 	.short	0x0210
        /*00d6*/ 	.short	0x01c0


	//----- nvinfo : EIATTR_SW_WAR
	.align		4
.L_2702:
        /*00d8*/ 	.byte	0x04, 0x36
        /*00da*/ 	.short	(.L_2704 - .L_2703)
.L_2703:
        /*00dc*/ 	.word	0x00000008
.L_2704:


//--------------------- .nv.info._ZN2at6native27unrolled_elementwise_kernelINS0_11FillFunctorIN3c107complexIfEEEESt5arrayIPcLm1EELi4E23TrivialOffsetCalculatorILi0EjESA_ILi1EjENS0_6memory12LoadWithCastILi0EEENSD_13StoreWithCastILi1EEEEEviT_T0_T2_T3_T4_T5_ --------------------------
	.section	.nv.info._ZN2at6native27unrolled_elementwise_kernelINS0_11FillFunctorIN3c107complexIfEEEESt5arrayIPcLm1EELi4E23TrivialOffsetCalculatorILi0EjESA_ILi1EjENS0_6memory12LoadWithCastILi0EEENSD_13StoreWithCastILi1EEEEEviT_T0_T2_T3_T4_T5_,"",@"SHT_CUDA_INFO"
	.sectionflags	@""
	.align	4


	//----- nvinfo : EIATTR_CUDA_API_VERSION
	.align		4
        /*0000*/ 	.byte	0x04, 0x37
        /*0002*/ 	.short	(.L_2706 - .L_2705)
.L_2705:
        /*0004*/ 	.word	0x00000082


	//----- nvinfo : EIATTR_KPARAM_INFO
	.align		4
.L_2706:
        /*0008*/ 	.byte	0x04, 0x17
        /*000a*/ 	.short	(.L_2708 - .L_2707)
.L_2707:
        /*000c*/ 	.word	0x00000000
        /*0010*/ 	.short	0x0006
        /*0012*/ 	.short	0x0024
        /*0014*/ 	.byte	0x00, 0xf0, 0x21, 0x00


	//----- nvinfo : EIATTR_KPARAM_INFO
	.align		4
.L_2708:
        /*0018*/ 	.byte	0x04, 0x17
        /*001a*/ 	.short	(.L_2710 - .L_2709)
.L_2709:
        /*001c*/ 	.word	0x00000000
        /*0020*/ 	.short	0x0005
        /*0022*/ 	.short	0x001c
        /*0024*/ 	.byte	0x00, 0xf0, 0x21, 0x00


	//----- nvinfo : EIATTR_KPARAM_INFO
	.align		4
.L_2710:
        /*0028*/ 	.byte	0x04, 0x17
        /*002a*/ 	.short	(.L_2712 - .L_2711)
.L_2711:
        /*002c*/ 	.word	0x00000000
        /*0030*/ 	.short	0x0004
        /*0032*/ 	.short	0x0019
        /*0034*/ 	.byte	0x00, 0xf0, 0x05, 0x00


	//----- nvinfo : EIATTR_KPARAM_INFO
	.align		4
.L_2712:
        /*0038*/ 	.byte	0x04, 0x17
        /*003a*/ 	.short	(.L_2714 - .L_2713)
.L_2713:
        /*003c*/ 	.word	0x00000000
        /*0040*/ 	.short	0x0003
        /*0042*/ 	.short	0x0018
        /*0044*/ 	.byte	0x00, 0xf0, 0x05, 0x00


	//----- nvinfo : EIATTR_KPARAM_INFO
	.align		4
.L_2714:
        /*0048*/ 	.byte	0x04, 0x17
        /*004a*/ 	.short	(.L_2716 - .L_2715)
.L_2715:
        /*004c*/ 	.word	0x00000000
        /*0050*/ 	.short	0x0002
        /*0052*/ 	.short	0x0010
        /*0054*/ 	.byte	0x00, 0xf0, 0x21, 0x00


	//----- nvinfo : EIATTR_KPARAM_INFO
	.align		4
.L_2716:
        /*0058*/ 	.byte	0x04, 0x17
        /*005a*/ 	.short	(.L_2718 - .L_2717)
.L_2717:
        /*005c*/ 	.word	0x00000000
        /*0060*/ 	.short	0x0001
        /*0062*/ 	.short	0x0008
        /*0064*/ 	.byte	0x00, 0xf0, 0x21, 0x00


	//----- nvinfo : EIATTR_KPARAM_INFO
	.align		4
.L_2718:
        /*0068*/ 	.byte	0x04, 0x17
        /*006a*/ 	.short	(.L_2720 - .L_2719)
.L_2719:
        /*006c*/ 	.word	0x00000000
        /*0070*/ 	.short	0x0000
        /*0072*/ 	.short	0x0000
        /*0074*/ 	.byte	0x00, 0xf0, 0x11, 0x00


	//----- nvinfo : EIATTR_SPARSE_MMA_MASK
	.align		4
.L_2720:
        /*0078*/ 	.byte	0x03, 0x50
        /*007a*/ 	.short	0x0000


	//----- nvinfo : EIATTR_MAXREG_COUNT
	.align		4
        /*007c*/ 	.byte	0x03, 0x1b
        /*007e*/ 	.short	0x00ff


	//----- nvinfo : EIATTR_EXTERNS
	.align		4
        /*0080*/ 	.byte	0x04, 0x0f
        /*0082*/ 	.short	(.L_2722 - .L_2721)


	//   ....[0]....
	.align		4
.L_2721:
        /*0084*/ 	.word	index@(__assertfail)


	//----- nvinfo : EIATTR_MERCURY_ISA_VERSION
	.align		4
.L_2722:
        /*0088*/ 	.byte	0x03, 0x5f
        /*008a*/ 	.short	0x0101


	//----- nvinfo : EIATTR_SYSCALL_OFFSETS
	.align		4
        /*008c*/ 	.byte	0x04, 0x46
        /*008e*/ 	.short	(.L_2724 - .L_2723)


	//   ....[0]....
.L_2723:
        /*0090*/ 	.word	0x00001190


	//   ....[1]....
        /*0094*/ 	.word	0x000025a0


	//   ....[2]....
        /*0098*/ 	.word	0x00003b10


	//   ....[3]....
        /*009c*/ 	.word	0x000050a0


	//----- nvinfo : EIATTR_EXIT_INSTR_OFFSETS
	.align		4
.L_2724:
        /*00a0*/ 	.byte	0x04, 0x1c
        /*00a2*/ 	.short	(.L_2726 - .L_2725)


	//   ....[0]....
.L_2725:
        /*00a4*/ 	.word	0x00003c50


	//   ....[1]....
        /*00a8*/ 	.word	0x00003de0


	//   ....[2]....
        /*00ac*/ 	.word	0x00003e60


	//   ....[3]....
        /*00b0*/ 	.word	0x00003f40


	//   ....[4]....
        /*00b4*/ 	.word	0x00003fc0


	//   ....[5]....
        /*00b8*/ 	.word	0x00004040


	//   ....[6]....
        /*00bc*/ 	.word	0x00004110


	//   ....[7]....
        /*00c0*/ 	.word	0x00004190


	//   ....[8]....
        /*00c4*/ 	.word	0x00004270


	//   ....[9]....
        /*00c8*/ 	.word	0x00004300


	//   ....[10]....
        /*00cc*/ 	.word	0x00004390


	//   ....[11]....
        /*00d0*/ 	.word	0x000044d0


	//   ....[12]....
        /*00d4*/ 	.word	0x00004590


	//   ....[13]....
        /*00d8*/ 	.word	0x00004760


	//   ....[14]....
        /*00dc*/ 	.word	0x00004900


	//   ....[15]....
        /*00e0*/ 	.word	0x00004980


	//   ....[16]....
        /*00e4*/ 	.word	0x00004a80


	//   ....[17]....
        /*00e8*/ 	.word	0x00004c40


	//   ....[18]....
        /*00ec*/ 	.word	0x00004e00


	//   ....[19]....
        /*00f0*/ 	.word	0x00004fa0


	//   ....[20]....
        /*00f4*/ 	.word	0x000050b0


	//   ....[21]....
        /*00f8*/ 	.word	0x00005130


	//   ....[22]....
        /*00fc*/ 	.word	0x000051b0


	//----- nvinfo : EIATTR_MAX_THREADS
	.align		4
.L_2726:
        /*0100*/ 	.byte	0x04, 0x05
        /*0102*/ 	.short	(.L_2728 - .L_2727)
.L_2727:
        /*0104*/ 	.word	0x00000080
        /*0108*/ 	.word	0x00000001
        /*010c*/ 	.word	0x00000001


	//----- nvinfo : EIATTR_CRS_STACK_SIZE
	.align		4
.L_2728:
        /*0110*/ 	.byte	0x04, 0x1e
        /*0112*/ 	.short	(.L_2730 - .L_2729)
.L_2729:
        /*0114*/ 	.word	0x00000000


	//----- nvinfo : EIATTR_CBANK_PARAM_SIZE
	.align		4
.L_2730:
        /*0118*/ 	.byte	0x03, 0x19
        /*011a*/ 	.short	0x002c


	//----- nvinfo : EIATTR_PARAM_CBANK
	.align		4
        /*011c*/ 	.byte	0x04, 0x0a
        /*011e*/ 	.short	(.L_2732 - .L_2731)
	.align		4
.L_2731:
        /*0120*/ 	.word	index@(.nv.constant0._ZN2at6native27unrolled_elementwise_kernelINS0_11FillFunctorIN3c107complexIfEEEESt5arrayIPcLm1EELi4E23TrivialOffsetCalculatorILi0EjESA_ILi1EjENS0_6memory12LoadWithCastILi0EEENSD_13StoreWithCastILi1EEEEEviT_T0_T2_T3_T4_T5_)
        /*0124*/ 	.short	0x0210
        /*0126*/ 	.short	0x002c


	//----- nvinfo : EIATTR_SW_WAR
	.align		4
.L_2732:
        /*0128*/ 	.byte	0x04, 0x36
        /*012a*/ 	.short	(.L_2734 - .L_2733)
.L_2733:
        /*012c*/ 	.word	0x00000008
.L_2734:


//--------------------- .nv.info._ZN2at6native18elementwise_kernelILi128ELi2EZNS0_22gpu_kernel_impl_nocastINS0_11FillFunctorIN3c107complexIfEEEEEEvRNS_18TensorIteratorBaseERKT_EUliE_EEviT1_ --------------------------
	.section	.nv.info._ZN2at6native18elementwise_kernelILi128ELi2EZNS0_22gpu_kernel_impl_nocastINS0_11FillFunctorIN3c107complexIfEEEEEEvRNS_18TensorIteratorBaseERKT_EUliE_EEviT1_,"",@"SHT_CUDA_INFO"
	.sectionflags	@""
	.align	4


	//----- nvinfo : EIATTR_CUDA_API_VERSION
	.align		4
        /*0000*/ 	.byte	0x04, 0x37
        /*0002*/ 	.short	(.L_2736 - .L_2735)
.L_2735:
        /*0004*/ 	.word	0x00000082


	//----- nvinfo : EIATTR_KPARAM_INFO
	.align		4
.L_2736:
        /*0008*/ 	.byte	0x04, 0x17
        /*000a*/ 	.short	(.L_2738 - .L_2737)
.L_2737:
        /*000c*/ 	.word	0x00000000
        /*0010*/ 	.short	0x0001
        /*0012*/ 	.short	0x0008
        /*0014*/ 	.byte	0x00, 0xf0, 0xc1, 0x06


	//----- nvinfo : EIATTR_KPARAM_INFO
	.align		4
.L_2738:
        /*0018*/ 	.byte	0x04, 0x17
        /*001a*/ 	.short	(.L_2740 - .L_2739)
.L_2739:
        /*001c*/ 	.word	0x00000000
        /*0020*/ 	.short	0x0000
        /*0022*/ 	.short	0x0000
        /*0024*/ 	.byte	0x00, 0xf0, 0x11, 0x00


	//----- nvinfo : EIATTR_SPARSE_MMA_MASK
	.align		4
.L_2740:
        /*0028*/ 	.byte	0x03, 0x50
        /*002a*/ 	.short	0x0000


	//----- nvinfo : EIATTR_MAXREG_COUNT
	.align		4
        /*002c*/ 	.byte	0x03, 0x1b
        /*002e*/ 	.short	0x0080


	//----- nvinfo : EIATTR_MERCURY_ISA_VERSION
	.align		4
        /*0030*/ 	.byte	0x03, 0x5f
        /*0032*/ 	.short	0x0101


	//----- nvinfo : EIATTR_EXIT_INSTR_OFFSETS
	.align		4
        /*0034*/ 	.byte	0x04, 0x1c
        /*0036*/ 	.short	(.L_2742 - .L_2741)


	//   ....[0]....
.L_2741:
        /*0038*/ 	.word	0x00001250


	//   ....[1]....
        /*003c*/ 	.word	0x000023c0


	//   ....[2]....
        /*0040*/ 	.word	0x00002440


	//   ....[3]....
        /*0044*/ 	.word	0x00002480


	//----- nvinfo : EIATTR_MAX_THREADS
	.align		4
.L_2742:
        /*0048*/ 	.byte	0x04, 0x05
        /*004a*/ 	.short	(.L_2744 - .L_2743)
.L_2743:
        /*004c*/ 	.word	0x00000080
        /*0050*/ 	.word	0x00000001
        /*0054*/ 	.word	0x00000001


	//----- nvinfo : EIATTR_CRS_STACK_SIZE
	.align		4
.L_2744:
        /*0058*/ 	.byte	0x04, 0x1e
        /*005a*/ 	.short	(.L_2746 - .L_2745)
.L_2745:
        /*005c*/ 	.word	0x00000000


	//----- nvinfo : EIATTR_CBANK_PARAM_SIZE
	.align		4
.L_2746:
        /*0060*/ 	.byte	0x03, 0x19
        /*0062*/ 	.short	0x01b8


	//----- nvinfo : EIATTR_PARAM_CBANK
	.align		4
        /*0064*/ 	.byte	0x04, 0x0a
        /*0066*/ 	.short	(.L_2748 - .L_2747)
	.align		4
.L_2747:
        /*0068*/ 	.word	index@(.nv.constant0._ZN2at6native18elementwise_kernelILi128ELi2EZNS0_22gpu_kernel_impl_nocastINS0_11FillFunctorIN3c107complexIfEEEEEEvRNS_18TensorIteratorBaseERKT_EUliE_EEviT1_)
        /*006c*/ 	.short	0x0210
        /*006e*/ 	.short	0x01b8


	//----- nvinfo : EIATTR_SW_WAR
	.align		4
.L_2748:
        /*0070*/ 	.byte	0x04, 0x36
        /*0072*/ 	.short	(.L_2750 - .L_2749)
.L_2749:
        /*0074*/ 	.word	0x00000008
.L_2750:


//--------------------- .nv.info._ZN2at6native27unrolled_elementwise_kernelINS0_11FillFunctorIN3c107complexIfEEEESt5arrayIPcLm1EELi4E23TrivialOffsetCalculatorILi0EjESA_ILi1EjENS0_6memory15LoadWithoutCastENSD_16StoreWithoutCastEEEviT_T0_T2_T3_T4_T5_ --------------------------
	.section	.nv.info._ZN2at6native27unrolled_elementwise_kernelINS0_11FillFunctorIN3c107complexIfEEEESt5arrayIPcLm1EELi4E23TrivialOffsetCalculatorILi0EjESA_ILi1EjENS0_6memory15LoadWithoutCastENSD_16StoreWithoutCastEEEviT_T0_T2_T3_T4_T5_,"",@"SHT_CUDA_INFO"
	.sectionflags	@""
	.align	4


	//----- nvinfo : EIATTR_CUDA_API_VERSION
	.align		4
        /*0000*/ 	.byte	0x04, 0x37
        /*0002*/ 	.short	(.L_2752 - .L_2751)
.L_2751:
        /*0004*/ 	.word	0x00000082


	//----- nvinfo : EIATTR_KPARAM_INFO
	.align		4
.L_2752:
        /*0008*/ 	.byte	0x04, 0x17
        /*000a*/ 	.short	(.L_2754 - .L_2753)
.L_2753:
        /*000c*/ 	.word	0x00000000
        /*0010*/ 	.short	0x0006
        /*0012*/ 	.short	0x001b
        /*0014*/ 	.byte	0x00, 0xf0, 0x05, 0x00


	//----- nvinfo : EIATTR_KPARAM_INFO
	.align		4
.L_2754:
        /*0018*/ 	.byte	0x04, 0x17
        /*001a*/ 	.short	(.L_2756 - .L_2755)
.L_2755:
        /*001c*/ 	.word	0x00000000
        /*0020*/ 	.short	0x0005
        /*0022*/ 	.short	0x001a
        /*0024*/ 	.byte	0x00, 0xf0, 0x05, 0x00


	//----- nvinfo : EIATTR_KPARAM_INFO
	.align		4
.L_2756:
        /*0028*/ 	.byte	0x04, 0x17
        /*002a*/ 	.short	(.L_2758 - .L_2757)
.L_2757:
        /*002c*/ 	.word	0x00000000
        /*0030*/ 	.short	0x0004
        /*0032*/ 	.short	0x0019
        /*0034*/ 	.byte	0x00, 0xf0, 0x05, 0x00


	//----- nvinfo : EIATTR_KPARAM_INFO
	.align		4
.L_2758:
        /*0038*/ 	.byte	0x04, 0x17
        /*003a*/ 	.short	(.L_2760 - .L_2759)
.L_2759:
        /*003c*/ 	.word	0x00000000
        /*0040*/ 	.short	0x0003
        /*0042*/ 	.short	0x0018
        /*0044*/ 	.byte	0x00, 0xf0, 0x05, 0x00


	//----- nvinfo : EIATTR_KPARAM_INFO
	.align		4
.L_2760:
        /*0048*/ 	.byte	0x04, 0x17
        /*004a*/ 	.short	(.L_2762 - .L_2761)
.L_2761:
        /*004c*/ 	.word	0x00000000
        /*0050*/ 	.short	0x0002
        /*0052*/ 	.short	0x0010
        /*0054*/ 	.byte	0x00, 0xf0, 0x21, 0x00


	//----- nvinfo : EIATTR_KPARAM_INFO
	.align		4
.L_2762:
        /*0058*/ 	.byte	0x04, 0x17
        /*005a*/ 	.short	(.L_2764 - .L_2763)
.L_2763:
        /*005c*/ 	.word	0x00000000
        /*0060*/ 	.short	0x0001
        /*0062*/ 	.short	0x0008
        /*0064*/ 	.byte	0x00, 0xf0, 0x21, 0x00


	//----- nvinfo : EIATTR_KPARAM_INFO
	.align		4
.L_2764:
        /*0068*/ 	.byte	0x04, 0x17
        /*006a*/ 	.short	(.L_2766 - .L_2765)
.L_2765:
        /*006c*/ 	.word	0x00000000
        /*0070*/ 	.short	0x0000
        /*0072*/ 	.short	0x0000
        /*0074*/ 	.byte	0x00, 0xf0, 0x11, 0x00


	//----- nvinfo : EIATTR_SPARSE_MMA_MASK
	.align		4
.L_2766:
        /*0078*/ 	.byte	0x03, 0x50
        /*007a*/ 	.short	0x0000


	//----- nvinfo : EIATTR_MAXREG_COUNT
	.align		4
        /*007c*/ 	.byte	0x03, 0x1b
        /*007e*/ 	.short	0x00ff


	//----- nvinfo : EIATTR_MERCURY_ISA_VERSION
	.align		4
        /*0080*/ 	.byte	0x03, 0x5f
        /*0082*/ 	.short	0x0101


	//----- nvinfo : EIATTR_EXIT_INSTR_OFFSETS
	.align		4
        /*0084*/ 	.byte	0x04, 0x1c
        /*0086*/ 	.short	(.L_2768 - .L_2767)


	//   ....[0]....
.L_2767:
        /*0088*/ 	.word	0x000002f0


	//   ....[1]....
        /*008c*/ 	.word	0x00000390


	//----- nvinfo : EIATTR_MAX_THREADS
	.align		4
.L_2768:
        /*0090*/ 	.byte	0x04, 0x05
        /*0092*/ 	.short	(.L_2770 - .L_2769)
.L_2769:
        /*0094*/ 	.word	0x00000080
        /*0098*/ 	.word	0x00000001
        /*009c*/ 	.word	0x00000001


	//----- nvinfo : EIATTR_CRS_STACK_SIZE
	.align		4
.L_2770:
        /*00a0*/ 	.byte	0x04, 0x1e
        /*00a2*/ 	.short	(.L_2772 - .L_2771)
.L_2771:
        /*00a4*/ 	.word	0x00000000


	//----- nvinfo : EIATTR_CBANK_PARAM_SIZE
	.align		4
.L_2772:
        /*00a8*/ 	.byte	0x03, 0x19
        /*00aa*/ 	.short	0x001c


	//----- nvinfo : EIATTR_PARAM_CBANK
	.align		4
        /*00ac*/ 	.byte	0x04, 0x0a
        /*00ae*/ 	.short	(.L_2774 - .L_2773)
	.align		4
.L_2773:
        /*00b0*/ 	.word	index@(.nv.constant0._ZN2at6native27unrolled_elementwise_kernelINS0_11FillFunctorIN3c107complexIfEEEESt5arrayIPcLm1EELi4E23TrivialOffsetCalculatorILi0EjESA_ILi1EjENS0_6memory15LoadWithoutCastENSD_16StoreWithoutCastEEEviT_T0_T2_T3_T4_T5_)
        /*00b4*/ 	.short	0x0210
        /*00b6*/ 	.short	0x001c


	//----- nvinfo : EIATTR_SW_WAR
	.align		4
.L_2774:
        /*00b8*/ 	.byte	0x04, 0x36
        /*00ba*/ 	.short	(.L_2776 - .L_2775)
.L_2775:
        /*00bc*/ 	.word	0x00000008
.L_2776:


//--------------------- .nv.info._ZN2at6native29vectorized_elementwise_kernelILi2ENS0_11FillFunctorIN3c107complexIfEEEESt5arrayIPcLm1EEEEviT0_T1_ --------------------------
	.section	.nv.info._ZN2at6native29vectorized_elementwise_kernelILi2ENS0_11FillFunctorIN3c107complexIfEEEESt5arrayIPcLm1EEEEviT0_T1_,"",@"SHT_CUDA_INFO"
	.sectionflags	@""
	.align	4


	//----- nvinfo : EIATTR_CUDA_API_VERSION
	.align		4
        /*0000*/ 	.byte	0x04, 0x37
        /*0002*/ 	.short	(.L_2778 - .L_2777)
.L_2777:
        /*0004*/ 	.word	0x00000082


	//----- nvinfo : EIATTR_KPARAM_INFO
	.align		4
.L_2778:
        /*0008*/ 	.byte	0x04, 0x17
        /*000a*/ 	.short	(.L_2780 - .L_2779)
.L_2779:
        /*000c*/ 	.word	0x00000000
        /*0010*/ 	.short	0x0002
        /*0012*/ 	.short	0x0010
        /*0014*/ 	.byte	0x00, 0xf0, 0x21, 0x00


	//----- nvinfo : EIATTR_KPARAM_INFO
	.align		4
.L_2780:
        /*0018*/ 	.byte	0x04, 0x17
        /*001a*/ 	.short	(.L_2782 - .L_2781)
.L_2781:
        /*001c*/ 	.word	0x00000000
        /*0020*/ 	.short	0x0001
        /*0022*/ 	.short	0x0008
        /*0024*/ 	.byte	0x00, 0xf0, 0x21, 0x00


	//----- nvinfo : EIATTR_KPARAM_INFO
	.align		4
.L_2782:
        /*0028*/ 	.byte	0x04, 0x17
        /*002a*/ 	.short	(.L_2784 - .L_2783)
.L_2783:
        /*002c*/ 	.word	0x00000000
        /*0030*/ 	.short	0x0000
        /*0032*/ 	.short	0x0000
        /*0034*/ 	.byte	0x00, 0xf0, 0x11, 0x00


	//----- nvinfo : EIATTR_SPARSE_MMA_MASK
	.align		4
.L_2784:
        /*0038*/ 	.byte	0x03, 0x50
        /*003a*/ 	.short	0x0000


	//----- nvinfo : EIATTR_MAXREG_COUNT
	.align		4
        /*003c*/ 	.byte	0x03, 0x1b
        /*003e*/ 	.short	0x00ff


	//----- nvinfo : EIATTR_MERCURY_ISA_VERSION
	.align		4
        /*0040*/ 	.byte	0x03, 0x5f
        /*0042*/ 	.short	0x0101


	//----- nvinfo : EIATTR_EXIT_INSTR_OFFSETS
	.align		4
        /*0044*/ 	.byte	0x04, 0x1c
        /*0046*/ 	.short	(.L_2786 - .L_2785)


	//   ....[0]....
.L_2785:
        /*0048*/ 	.word	0x000001f0


	//   ....[1]....
        /*004c*/ 	.word	0x000007f0


	//   ....[2]....
        /*0050*/ 	.word	0x00000890


	//----- nvinfo : EIATTR_MAX_THREADS
	.align		4
.L_2786:
        /*0054*/ 	.byte	0x04, 0x05
        /*0056*/ 	.short	(.L_2788 - .L_2787)
.L_2787:
        /*0058*/ 	.word	0x00000080
        /*005c*/ 	.word	0x00000001
        /*0060*/ 	.word	0x00000001


	//----- nvinfo : EIATTR_CRS_STACK_SIZE
	.align		4
.L_2788:
        /*0064*/ 	.byte	0x04, 0x1e
        /*0066*/ 	.short	(.L_2790 - .L_2789)
.L_2789:
        /*0068*/ 	.word	0x00000000


	//----- nvinfo : EIATTR_CBANK_PARAM_SIZE
	.align		4
.L_2790:
        /*006c*/ 	.byte	0x03, 0x19
        /*006e*/ 	.short	0x0018


	//----- nvinfo : EIATTR_PARAM_CBANK
	.align		4
        /*0070*/ 	.byte	0x04, 0x0a
        /*0072*/ 	.short	(.L_2792 - .L_2791)
	.align		4
.L_2791:
        /*0074*/ 	.word	index@(.nv.constant0._ZN2at6native29vectorized_elementwise_kernelILi2ENS0_11FillFunctorIN3c107complexIfEEEESt5arrayIPcLm1EEEEviT0_T1_)
        /*0078*/ 	.short	0x0210
        /*007a*/ 	.short	0x0018


	//----- nvinfo : EIATTR_SW_WAR
	.align		4
.L_2792:
        /*007c*/ 	.byte	0x04, 0x36
        /*007e*/ 	.short	(.L_2794 - .L_2793)
.L_2793:
        /*0080*/ 	.word	0x00000008
.L_2794:


//--------------------- .nv.info._ZN2at6native29vectorized_elementwise_kernelILi4ENS0_11FillFunctorIN3c107complexIfEEEESt5arrayIPcLm1EEEEviT0_T1_ --------------------------
	.section	.nv.info._ZN2at6native29vectorized_elementwise_kernelILi4ENS0_11FillFunctorIN3c107complexIfEEEESt5arrayIPcLm1EEEEviT0_T1_,"",@"SHT_CUDA_INFO"
	.sectionflags	@""
	.align	4


	//----- nvinfo : EIATTR_CUDA_API_VERSION
	.align		4
        /*0000*/ 	.byte	0x04, 0x37
        /*0002*/ 	.short	(.L_2796 - .L_2795)
.L_2795:
        /*0004*/ 	.word	0x00000082


	//----- nvinfo : EIATTR_KPARAM_INFO
	.align		4
.L_2796:
        /*0008*/ 	.byte	0x04, 0x17
        /*000a*/ 	.short	(.L_2798 - .L_2797)
.L_2797:
        /*000c*/ 	.word	0x00000000
        /*0010*/ 	.short	0x0002
        /*0012*/ 	.short	0x0010
        /*0014*/ 	.byte	0x00, 0xf0, 0x21, 0x00


	//----- nvinfo : EIATTR_KPARAM_INFO
	.align		4
.L_2798:
        /*0018*/ 	.byte	0x04, 0x17
        /*001a*/ 	.short	(.L_2800 - .L_2799)
.L_2799:
        /*001c*/ 	.word	0x00000000
        /*0020*/ 	.short	0x0001
        /*0022*/ 	.short	0x0008
        /*0024*/ 	.byte	0x00, 0xf0, 0x21, 0x00


	//----- nvinfo : EIATTR_KPARAM_INFO
	.align		4
.L_2800:
        /*0028*/ 	.byte	0x04, 0x17
        /*002a*/ 	.short	(.L_2802 - .L_2801)
.L_2801:
        /*002c*/ 	.word	0x00000000
        /*0030*/ 	.short	0x0000
        /*0032*/ 	.short	0x0000
        /*0034*/ 	.byte	0x00, 0xf0, 0x11, 0x00


	//----- nvinfo : EIATTR_SPARSE_MMA_MASK
	.align		4
.L_2802:
        /*0038*/ 	.byte	0x03, 0x50
        /*003a*/ 	.short	0x0000


	//----- nvinfo : EIATTR_MAXREG_COUNT
	.align		4
        /*003c*/ 	.byte	0x03, 0x1b
        /*003e*/ 	.short	0x00ff


	//----- nvinfo : EIATTR_MERCURY_ISA_VERSION
	.align		4
        /*0040*/ 	.byte	0x03, 0x5f
        /*0042*/ 	.short	0x0101


	//----- nvinfo : EIATTR_EXIT_INSTR_OFFSETS
	.align		4
        /*0044*/ 	.byte	0x04, 0x1c
        /*0046*/ 	.short	(.L_2804 - .L_2803)


	//   ....[0]....
.L_2803:
        /*0048*/ 	.word	0x000001f0


	//   ....[1]....
        /*004c*/ 	.word	0x000007f0


	//   ....[2]....
        /*0050*/ 	.word	0x00000890


	//----- nvinfo : EIATTR_MAX_THREADS
	.align		4
.L_2804:
        /*0054*/ 	.byte	0x04, 0x05
        /*0056*/ 	.short	(.L_2806 - .L_2805)
.L_2805:
        /*0058*/ 	.word	0x00000080
        /*005c*/ 	.word	0x00000001
        /*0060*/ 	.word	0x00000001


	//----- nvinfo : EIATTR_CRS_STACK_SIZE
	.align		4
.L_2806:
        /*0064*/ 	.byte	0x04, 0x1e
        /*0066*/ 	.short	(.L_2808 - .L_2807)
.L_2807:
        /*0068*/ 	.word	0x00000000


	//----- nvinfo : EIATTR_CBANK_PARAM_SIZE
	.align		4
.L_2808:
        /*006c*/ 	.byte	0x03, 0x19
        /*006e*/ 	.short	0x0018


	//----- nvinfo : EIATTR_PARAM_CBANK
	.align		4
        /*0070*/ 	.byte	0x04, 0x0a
        /*0072*/ 	.short	(.L_2810 - .L_2809)
	.align		4
.L_2809:
        /*0074*/ 	.word	index@(.nv.constant0._ZN2at6native29vectorized_elementwise_kernelILi4ENS0_11FillFunctorIN3c107complexIfEEEESt5arrayIPcLm1EEEEviT0_T1_)
        /*0078*/ 	.short	0x0210
        /*007a*/ 	.short	0x0018


	//----- nvinfo : EIATTR_SW_WAR
	.align		4
.L_2810:
        /*007c*/ 	.byte	0x04, 0x36
        /*007e*/ 	.short	(.L_2812 - .L_2811)
.L_2811:
        /*0080*/ 	.word	0x00000008
.L_2812:


//--------------------- .nv.info._ZN2at6native29vectorized_elementwise_kernelILi8ENS0_11FillFunctorIN3c107complexIfEEEESt5arrayIPcLm1EEEEviT0_T1_ --------------------------
	.section	.nv.info._ZN2at6native29vectorized_elementwise_kernelILi8ENS0_11FillFunctorIN3c107complexIfEEEESt5arrayIPcLm1EEEEviT0_T1_,"",@"SHT_CUDA_INFO"
	.sectionflags	@""
	.align	4


	//----- nvinfo : EIATTR_CUDA_API_VERSION
	.align		4
        /*0000*/ 	.byte	0x04, 0x37
        /*0002*/ 	.short	(.L_2814 - .L_2813)
.L_2813:
        /*0004*/ 	.word	0x00000082


	//----- nvinfo : EIATTR_KPARAM_INFO
	.align		4
.L_2814:
        /*0008*/ 	.byte	0x04, 0x17
        /*000a*/ 	.short	(.L_2816 - .L_2815)
.L_2815:
        /*000c*/ 	.word	0x00000000
        /*0010*/ 	.short	0x0002
        /*0012*/ 	.short	0x0010
        /*0014*/ 	.byte	0x00, 0xf0, 0x21, 0x00


	//----- nvinfo : EIATTR_KPARAM_INFO
	.align		4
.L_2816:
        /*0018*/ 	.byte	0x04, 0x17
        /*001a*/ 	.short	(.L_2818 - .L_2817)
.L_2817:
        /*001c*/ 	.word	0x00000000
        /*0020*/ 	.short	0x0001
        /*0022*/ 	.short	0x0008
        /*0024*/ 	.byte	0x00, 0xf0, 0x21, 0x00


	//----- nvinfo : EIATTR_KPARAM_INFO
	.align		4
.L_2818:
        /*0028*/ 	.byte	0x04, 0x17
        /*002a*/ 	.short	(.L_2820 - .L_2819)
.L_2819:
        /*002c*/ 	.word	0x00000000
        /*0030*/ 	.short	0x0000
        /*0032*/ 	.short	0x0000
        /*0034*/ 	.byte	0x00, 0xf0, 0x11, 0x00


	//----- nvinfo : EIATTR_SPARSE_MMA_MASK
	.align		4
.L_2820:
        /*0038*/ 	.byte	0x03, 0x50
        /*003a*/ 	.short	0x0000


	//----- nvinfo : EIATTR_MAXREG_COUNT
	.align		4
        /*003c*/ 	.byte	0x03, 0x1b
        /*003e*/ 	.short	0x00ff


	//----- nvinfo : EIATTR_MERCURY_ISA_VERSION
	.align		4
        /*0040*/ 	.byte	0x03, 0x5f
        /*0042*/ 	.short	0x0101


	//----- nvinfo : EIATTR_EXIT_INSTR_OFFSETS
	.align		4
        /*0044*/ 	.byte	0x04, 0x1c
        /*0046*/ 	.short	(.L_2822 - .L_2821)


	//   ....[0]....
.L_2821:
        /*0048*/ 	.word	0x000001f0


	//   ....[1]....
        /*004c*/ 	.word	0x000007f0


	//   ....[2]....
        /*0050*/ 	.word	0x00000890


	//----- nvinfo : EIATTR_MAX_THREADS
	.align		4
.L_2822:
        /*0054*/ 	.byte	0x04, 0x05
        /*0056*/ 	.short	(.L_2824 - .L_2823)
.L_2823:
        /*0058*/ 	.word	0x00000080
        /*005c*/ 	.word	0x00000001
        /*0060*/ 	.word	0x00000001


	//----- nvinfo : EIATTR_CRS_STACK_SIZE
	.align		4
.L_2824:
        /*0064*/ 	.byte	0x04, 0x1e
        /*0066*/ 	.short	(.L_2826 - .L_2825)
.L_2825:
        /*0068*/ 	.word	0x00000000


	//----- nvinfo : EIATTR_CBANK_PARAM_SIZE
	.align		4
.L_2826:
        /*006c*/ 	.byte	0x03, 0x19
        /*006e*/ 	.short	0x0018


	//----- nvinfo : EIATTR_PARAM_CBANK
	.align		4
        /*0070*/ 	.byte	0x04, 0x0a
        /*0072*/ 	.short	(.L_2828 - .L_2827)
	.align		4
.L_2827:
        /*0074*/ 	.word	index@(.nv.constant0._ZN2at6native29vectorized_elementwise_kernelILi8ENS0_11FillFunctorIN3c107complexIfEEEESt5arrayIPcLm1EEEEviT0_T1_)
        /*0078*/ 	.short	0x0210
        /*007a*/ 	.short	0x0018


	//----- nvinfo : EIATTR_SW_WAR
	.align		4
.L_2828:
        /*007c*/ 	.byte	0x04, 0x36
        /*007e*/ 	.short	(.L_2830 - .L_2829)
.L_2829:
        /*0080*/ 	.word	0x00000008
.L_2830:


//--------------------- .nv.info._ZN2at6native18elementwise_kernelILi128ELi4EZNS0_15gpu_kernel_implINS0_11FillFunctorIN3c107complexIdEEEEEEvRNS_18TensorIteratorBaseERKT_EUliE_EEviT1_ --------------------------
	.section	.nv.info._ZN2at6native18elementwise_kernelILi128ELi4EZNS0_15gpu_kernel_implINS0_11FillFunctorIN3c107complexIdEEEEEEvRNS_18TensorIteratorBaseERKT_EUliE_EEviT1_,"",@"SHT_CUDA_INFO"
	.sectionflags	@""
	.align	4


	//----- nvinfo : EIATTR_CUDA_API_VERSION
	.align		4
        /*0000*/ 	.byte	0x04, 0x37
        /*0002*/ 	.short	(.L_2832 - .L_2831)
.L_2831:
        /*0004*/ 	.word	0x00000082


	//----- nvinfo : EIATTR_KPARAM_INFO
	.align		4
.L_2832:
        /*0008*/ 	.byte	0x04, 0x17
        /*000a*/ 	.short	(.L_2834 - .L_2833)
.L_2833:
        /*000c*/ 	.word	0x00000000
        /*0010*/ 	.short	0x0001
        /*0012*/ 	.short	0x0010
        /*0014*/ 	.byte	0x00, 0xf0, 0x01, 0x07


	//----- nvinfo : EIATTR_KPARAM_INFO
	.align		4
.L_2834:
        /*0018*/ 	.byte	0x04, 0x17
        /*001a*/ 	.short	(.L_2836 - .L_2835)
.L_2835:
        /*001c*/ 	.word	0x00000000
        /*0020*/ 	.short	0x0000
        /*0022*/ 	.short	0x0000
        /*0024*/ 	.byte	0x00, 0xf0, 0x11, 0x00


	//----- nvinfo : EIATTR_SPARSE_MMA_MASK
	.align		4
.L_2836:
        /*0028*/ 	.byte	0x03, 0x50
        /*002a*/ 	.short	0x0000


	//----- nvinfo : EIATTR_MAXREG_COUNT
	.align		4
        /*002c*/ 	.byte	0x03, 0x1b
        /*002e*/ 	.short	0x0080


	//----- nvinfo : EIATTR_EXTERNS
	.align		4
        /*0030*/ 	.byte	0x04, 0x0f
        /*0032*/ 	.short	(.L_2838 - .L_2837)


	//   ....[0]....
	.align		4
.L_2837:
        /*0034*/ 	.word	index@(__assertfail)


	//----- nvinfo : EIATTR_MERCURY_ISA_VERSION
	.align		4
.L_2838:
        /*0038*/ 	.byte	0x03, 0x5f
        /*003a*/ 	.short	0x0101


	//----- nvinfo : EIATTR_SYSCALL_OFFSETS
	.align		4
        /*003c*/ 	.byte	0x04, 0x46
        /*003e*/ 	.short	(.L_2840 - .L_2839)


	//   ....[0]....
.L_2839:
        /*0040*/ 	.word	0x000023c0


	//   ....[1]....
        /*0044*/ 	.word	0x000047e0


	//   ....[2]....
        /*0048*/ 	.word	0x00006bf0


	//   ....[3]....
        /*004c*/ 	.word	0x00008ff0


	//----- nvinfo : EIATTR_EXIT_INSTR_OFFSETS
	.align		4
.L_2840:
        /*0050*/ 	.byte	0x04, 0x1c
        /*0052*/ 	.short	(.L_2842 - .L_2841)


	//   ....[0]....
.L_2841:
        /*0054*/ 	.word	0x00006cc0


	//   ....[1]....
        /*0058*/ 	.word	0x00007f40


	//   ....[2]....
        /*005c*/ 	.word	0x00007f80


	//   ....[3]....
        /*0060*/ 	.word	0x00008020


	//   ....[4]....
        /*0064*/ 	.word	0x00008060


	//   ....[5]....
        /*0068*/ 	.word	0x000080a0


	//   ....[6]....
        /*006c*/ 	.word	0x00008180


	//   ....[7]....
        /*0070*/ 	.word	0x00008210


	//   ....[8]....
        /*0074*/ 	.word	0x00008330


	//   ....[9]....
        /*0078*/ 	.word	0x00008400


	//   ....[10]....
        /*007c*/ 	.word	0x00008430


	//   ....[11]....
        /*0080*/ 	.word	0x00008520


	//   ....[12]....
        /*0084*/ 	.word	0x00008560


	//   ....[13]....
        /*0088*/ 	.word	0x00008720


	//   ....[14]....
        /*008c*/ 	.word	0x000088b0


	//   ....[15]....
        /*0090*/ 	.word	0x00008940


	//   ....[16]....
        /*0094*/ 	.word	0x00008a00


	//   ....[17]....
        /*0098*/ 	.word	0x00008bb0


	//   ....[18]....
        /*009c*/ 	.word	0x00008d60


	//   ....[19]....
        /*00a0*/ 	.word	0x00008ef0


	//   ....[20]....
        /*00a4*/ 	.word	0x00009000


	//   ....[21]....
        /*00a8*/ 	.word	0x00009040


	//   ....[22]....
        /*00ac*/ 	.word	0x00009080


	//----- nvinfo : EIATTR_MAX_THREADS
	.align		4
.L_2842:
        /*00b0*/ 	.byte	0x04, 0x05
        /*00b2*/ 	.short	(.L_2844 - .L_2843)
.L_2843:
        /*00b4*/ 	.word	0x00000080
        /*00b8*/ 	.word	0x00000001
        /*00bc*/ 	.word	0x00000001


	//----- nvinfo : EIATTR_CRS_STACK_SIZE
	.align		4
.L_2844:
        /*00c0*/ 	.byte	0x04, 0x1e
        /*00c2*/ 	.short	(.L_2846 - .L_2845)
.L_2845:
        /*00c4*/ 	.word	0x00000000


	//----- nvinfo : EIATTR_CBANK_PARAM_SIZE
	.align		4
.L_2846:
        /*00c8*/ 	.byte	0x03, 0x19
        /*00ca*/ 	.short	0x01d0


	//----- nvinfo : EIATTR_PARAM_CBANK
	.align		4
        /*00cc*/ 	.byte	0x04, 0x0a
        /*00ce*/ 	.short	(.L_2848 - .L_2847)
	.align		4
.L_2847:
        /*00d0*/ 	.word	index@(.nv.constant0._ZN2at6native18elementwise_kernelILi128ELi4EZNS0_15gpu_kernel_implINS0_11FillFunctorIN3c107complexIdEEEEEEvRNS_18TensorIteratorBaseERKT_EUliE_EEviT1_)
        /*00d4*/ 	.short	0x0210
        /*00d6*/ 	.short	0x01d0


	//----- nvinfo : EIATTR_SW_WAR
	.align		4
.L_2848:
        /*00d8*/ 	.byte	0x04, 0x36
        /*00da*/ 	.short	(.L_2850 - .L_2849)
.L_2849:
        /*00dc*/ 	.word	0x00000008
.L_2850:


//--------------------- .nv.info._ZN2at6native27unrolled_elementwise_kernelINS0_11FillFunctorIN3c107complexIdEEEESt5arrayIPcLm1EELi4E23TrivialOffsetCalculatorILi0EjESA_ILi1EjENS0_6memory12LoadWithCastILi0EEENSD_13StoreWithCastILi1EEEEEviT_T0_T2_T3_T4_T5_ --------------------------
	.section	.nv.info._ZN2at6native27unrolled_elementwise_kernelINS0_11FillFunctorIN3c107complexIdEEEESt5arrayIPcLm1EELi4E23TrivialOffsetCalculatorILi0EjESA_ILi1EjENS0_6memory12LoadWithCastILi0EEENSD_13StoreWithCastILi1EEEEEviT_T0_T2_T3_T4_T5_,"",@"SHT_CUDA_INFO"
	.sectionflags	@""
	.align	4


	//----- nvinfo : EIATTR_CUDA_API_VERSION
	.align		4
        /*0000*/ 	.byte	0x04, 0x37
        /*0002*/ 	.short	(.L_2852 - .L_2851)
.L_2851:
        /*0004*/ 	.word	0x00000082


	//----- nvinfo : EIATTR_KPARAM_INFO
	.align		4
.L_2852:
        /*0008*/ 	.byte	0x04, 0x17
        /*000a*/ 	.short	(.L_2854 - .L_2853)
.L_2853:
        /*000c*/ 	.word	0x00000000
        /*0010*/ 	.short	0x0006
        /*0012*/ 	.short	0x0034
        /*0014*/ 	.byte	0x00, 0xf0, 0x21, 0x00


	//----- nvinfo : EIATTR_KPARAM_INFO
	.align		4
.L_2854:
        /*0018*/ 	.byte	0x04, 0x17
        /*001a*/ 	.short	(.L_2856 - .L_2855)
.L_2855:
        /*001c*/ 	.word	0x00000000
        /*0020*/ 	.short	0x0005
        /*0022*/ 	.short	0x002c
        /*0024*/ 	.byte	0x00, 0xf0, 0x21, 0x00


	//----- nvinfo : EIATTR_KPARAM_INFO
	.align		4
.L_2856:
        /*0028*/ 	.byte	0x04, 0x17
        /*002a*/ 	.short	(.L_2858 - .L_2857)
.L_2857:
        /*002c*/ 	.word	0x00000000
        /*0030*/ 	.short	0x0004
        /*0032*/ 	.short	0x0029
        /*0034*/ 	.byte	0x00, 0xf0, 0x05, 0x00


	//----- nvinfo : EIATTR_KPARAM_INFO
	.align		4
.L_2858:
        /*0038*/ 	.byte	0x04, 0x17
        /*003a*/ 	.short	(.L_2860 - .L_2859)
.L_2859:
        /*003c*/ 	.word	0x00000000
        /*0040*/ 	.short	0x0003
        /*0042*/ 	.short	0x0028
        /*0044*/ 	.byte	0x00, 0xf0, 0x05, 0x00


	//----- nvinfo : EIATTR_KPARAM_INFO
	.align		4
.L_2860:
        /*0048*/ 	.byte	0x04, 0x17
        /*004a*/ 	.short	(.L_2862 - .L_2861)
.L_2861:
        /*004c*/ 	.word	0x00000000
        /*0050*/ 	.short	0x0002
        /*0052*/ 	.short	0x0020
        /*0054*/ 	.byte	0x00, 0xf0, 0x21, 0x00


	//----- nvinfo : EIATTR_KPARAM_INFO
	.align		4
.L_2862:
        /*0058*/ 	.byte	0x04, 0x17
        /*005a*/ 	.short	(.L_2864 - .L_2863)
.L_2863:
        /*005c*/ 	.word	0x00000000
        /*0060*/ 	.short	0x0001
        /*0062*/ 	.short	0x0010
        /*0064*/ 	.byte	0x00, 0xf0, 0x41, 0x00


	//----- nvinfo : EIATTR_KPARAM_INFO
	.align		4
.L_2864:
        /*0068*/ 	.byte	0x04, 0x17
        /*006a*/ 	.short	(.L_2866 - .L_2865)
.L_2865:
        /*006c*/ 	.word	0x00000000
        /*0070*/ 	.short	0x0000
        /*0072*/ 	.short	0x0000
        /*0074*/ 	.byte	0x00, 0xf0, 0x11, 0x00


	//----- nvinfo : EIATTR_SPARSE_MMA_MASK
	.align		4
.L_2866:
        /*0078*/ 	.byte	0x03, 0x50
        /*007a*/ 	.short	0x0000


	//----- nvinfo : EIATTR_MAXREG_COUNT
	.align		4
        /*007c*/ 	.byte	0x03, 0x1b
        /*007e*/ 	.short	0x00ff


	//----- nvinfo : EIATTR_EXTERNS
	.align		4
        /*0080*/ 	.byte	0x04, 0x0f
        /*0082*/ 	.short	(.L_2868 - .L_2867)


	//   ....[0]....
	.align		4
.L_2867:
        /*0084*/ 	.word	index@(__assertfail)


	//----- nvinfo : EIATTR_MERCURY_ISA_VERSION
	.align		4
.L_2868:
        /*0088*/ 	.byte	0x03, 0x5f
        /*008a*/ 	.short	0x0101


	//----- nvinfo : EIATTR_SYSCALL_OFFSETS
	.align		4
        /*008c*/ 	.byte	0x04, 0x46
        /*008e*/ 	.short	(.L_2870 - .L_2869)


	//   ....[0]....
.L_2869:
        /*0090*/ 	.word	0x000014d0


	//   ....[1]....
        /*0094*/ 	.word	0x00002db0


	//   ....[2]....
        /*0098*/ 	.word	0x00004810


	//   ....[3]....
        /*009c*/ 	.word	0x00006290


	//----- nvinfo : EIATTR_EXIT_INSTR_OFFSETS
	.align		4
.L_2870:
        /*00a0*/ 	.byte	0x04, 0x1c
        /*00a2*/ 	.short	(.L_2872 - .L_2871)


	//   ....[0]....
.L_2871:
        /*00a4*/ 	.word	0x00004970


	//   ....[1]....
        /*00a8*/ 	.word	0x00004b10


	//   ....[2]....
        /*00ac*/ 	.word	0x00004bb0


	//   ....[3]....
        /*00b0*/ 	.word	0x00004ca0


	//   ....[4]....
        /*00b4*/ 	.word	0x00004d30


	//   ....[5]....
        /*00b8*/ 	.word	0x00004dc0


	//   ....[6]....
        /*00bc*/ 	.word	0x00004ef0


	//   ....[7]....
        /*00c0*/ 	.word	0x00004fd0


	//   ....[8]....
        /*00c4*/ 	.word	0x00005160


	//   ....[9]....
        /*00c8*/ 	.word	0x000052a0


	//   ....[10]....
        /*00cc*/ 	.word	0x00005320


	//   ....[11]....
        /*00d0*/ 	.word	0x00005480


	//   ....[12]....
        /*00d4*/ 	.word	0x00005530


	//   ....[13]....
        /*00d8*/ 	.word	0x00005760


	//   ....[14]....
        /*00dc*/ 	.word	0x00005960


	//   ....[15]....
        /*00e0*/ 	.word	0x00005a40


	//   ....[16]....
        /*00e4*/ 	.word	0x00005b50


	//   ....[17]....
        /*00e8*/ 	.word	0x00005d70


	//   ....[18]....
        /*00ec*/ 	.word	0x00005f90


	//   ....[19]....
        /*00f0*/ 	.word	0x00006190


	//   ....[20]....
        /*00f4*/ 	.word	0x000062a0


	//   ....[21]....
        /*00f8*/ 	.word	0x00006330


	//   ....[22]....
        /*00fc*/ 	.word	0x000063c0


	//----- nvinfo : EIATTR_MAX_THREADS
	.align		4
.L_2872:
        /*0100*/ 	.byte	0x04, 0x05
        /*0102*/ 	.short	(.L_2874 - .L_2873)
.L_2873:
        /*0104*/ 	.word	0x00000080
        /*0108*/ 	.word	0x00000001
        /*010c*/ 	.word	0x00000001


	//----- nvinfo : EIATTR_CRS_STACK_SIZE
	.align		4
.L_2874:
        /*0110*/ 	.byte	0x04, 0x1e
        /*0112*/ 	.short	(.L_2876 - .L_2875)
.L_2875:
        /*0114*/ 	.word	0x00000000


	//----- nvinfo : EIATTR_CBANK_PARAM_SIZE
	.align		4
.L_2876:
        /*0118*/ 	.byte	0x03, 0x19
        /*011a*/ 	.short	0x003c


	//----- nvinfo : EIATTR_PARAM_CBANK
	.align		4
        /*011c*/ 	.byte	0x04, 0x0a
        /*011e*/ 	.short	(.L_2878 - .L_2877)
	.align		4
.L_2877:
        /*0120*/ 	.word	index@(.nv.constant0._ZN2at6native27unrolled_elementwise_kernelINS0_11FillFunctorIN3c107complexIdEEEESt5arrayIPcLm1EELi4E23TrivialOffsetCalculatorILi0EjESA_ILi1EjENS0_6memory12LoadWithCastILi0EEENSD_13StoreWithCastILi1EEEEEviT_T0_T2_T3_T4_T5_)
        /*0124*/ 	.short	0x0210
        /*0126*/ 	.short	0x003c


	//----- nvinfo : EIATTR_SW_WAR
	.align		4
.L_2878:
        /*0128*/ 	.byte	0x04, 0x36
        /*012a*/ 	.short	(.L_2880 - .L_2879)
.L_2879:
        /*012c*/ 	.word	0x00000008
.L_2880:


//--------------------- .nv.info._ZN2at6native18elementwise_kernelILi128ELi2EZNS0_22gpu_kernel_impl_nocastINS0_11FillFunctorIN3c107complexIdEEEEEEvRNS_18TensorIteratorBaseERKT_EUliE_EEviT1_ --------------------------
	.section	.nv.info._ZN2at6native18elementwise_kernelILi128ELi2EZNS0_22gpu_kernel_impl_nocastINS0_11FillFunctorIN3c107complexIdEEEEEEvRNS_18TensorIteratorBaseERKT_EUliE_EEviT1_,"",@"SHT_CUDA_INFO"
	.sectionflags	@""
	.align	4


	//----- nvinfo : EIATTR_CUDA_API_VERSION
	.align		4
        /*0000*/ 	.byte	0x04, 0x37
        /*0002*/ 	.short	(.L_2882 - .L_2881)
.L_2881:
        /*0004*/ 	.word	0x00000082


	//----- nvinfo : EIATTR_KPARAM_INFO
	.align		4
.L_2882:
        /*0008*/ 	.byte	0x04, 0x17
        /*000a*/ 	.short	(.L_2884 - .L_2883)
.L_2883:
        /*000c*/ 	.word	0x00000000
        /*0010*/ 	.short	0x0001
        /*0012*/ 	.short	0x0010
        /*0014*/ 	.byte	0x00, 0xf0, 0x01, 0x07


	//----- nvinfo : EIATTR_KPARAM_INFO
	.align		4
.L_2884:
        /*0018*/ 	.byte	0x04, 0x17
        /*001a*/ 	.short	(.L_2886 - .L_2885)
.L_2885:
        /*001c*/ 	.word	0x00000000
        /*0020*/ 	.short	0x0000
        /*0022*/ 	.short	0x0000
        /*0024*/ 	.byte	0x00, 0xf0, 0x11, 0x00


	//----- nvinfo : EIATTR_SPARSE_MMA_MASK
	.align		4
.L_2886:
        /*0028*/ 	.byte	0x03, 0x50
        /*002a*/ 	.short	0x0000


	//----- nvinfo : EIATTR_MAXREG_COUNT
	.align		4
        /*002c*/ 	.byte	0x03, 0x1b
        /*002e*/ 	.short	0x0080


	//----- nvinfo : EIATTR_MERCURY_ISA_VERSION
	.align		4
        /*0030*/ 	.byte	0x03, 0x5f
        /*0032*/ 	.short	0x0101


	//----- nvinfo : EIATTR_EXIT_INSTR_OFFSETS
	.align		4
        /*0034*/ 	.byte	0x04, 0x1c
        /*0036*/ 	.short	(.L_2888 - .L_2887)


	//   ....[0]....
.L_2887:
        /*0038*/ 	.word	0x00001260


	//   ....[1]....
        /*003c*/ 	.word	0x000023e0


	//   ....[2]....
        /*0040*/ 	.word	0x00002470


	//   ....[3]....
        /*0044*/ 	.word	0x000024c0


	//----- nvinfo : EIATTR_MAX_THREADS
	.align		4
.L_2888:
        /*0048*/ 	.byte	0x04, 0x05
        /*004a*/ 	.short	(.L_2890 - .L_2889)
.L_2889:
        /*004c*/ 	.word	0x00000080
        /*0050*/ 	.word	0x00000001
        /*0054*/ 	.word	0x00000001


	//----- nvinfo : EIATTR_CRS_STACK_SIZE
	.align		4
.L_2890:
        /*0058*/ 	.byte	0x04, 0x1e
        /*005a*/ 	.short	(.L_2892 - .L_2891)
.L_2891:
        /*005c*/ 	.word	0x00000000


	//----- nvinfo : EIATTR_CBANK_PARAM_SIZE
	.align		4
.L_2892:
        /*0060*/ 	.byte	0x03, 0x19
        /*0062*/ 	.short	0x01d0


	//----- nvinfo : EIATTR_PARAM_CBANK
	.align		4
        /*0064*/ 	.byte	0x04, 0x0a
        /*0066*/ 	.short	(.L_2894 - .L_2893)
	.align		4
.L_2893:
        /*0068*/ 	.word	index@(.nv.constant0._ZN2at6native18elementwise_kernelILi128ELi2EZNS0_22gpu_kernel_impl_nocastINS0_11FillFunctorIN3c107complexIdEEEEEEvRNS_18TensorIteratorBaseERKT_EUliE_EEviT1_)
        /*006c*/ 	.short	0x0210
        /*006e*/ 	.short	0x01d0


	//----- nvinfo : EIATTR_SW_WAR
	.align		4
.L_2894:
        /*0070*/ 	.byte	0x04, 0x36
        /*0072*/ 	.short	(.L_2896 - .L_2895)
.L_2895:
        /*0074*/ 	.word	0x00000008
.L_2896:


//--------------------- .nv.info._ZN2at6native27unrolled_elementwise_kernelINS0_11FillFunctorIN3c107complexIdEEEESt5arrayIPcLm1EELi4E23TrivialOffsetCalculatorILi0EjESA_ILi1EjENS0_6memory15LoadWithoutCastENSD_16StoreWithoutCastEEEviT_T0_T2_T3_T4_T5_ --------------------------
	.section	.nv.info._ZN2at6native27unrolled_elementwise_kernelINS0_11FillFunctorIN3c107complexIdEEEESt5arrayIPcLm1EELi4E23TrivialOffsetCalculatorILi0EjESA_ILi1EjENS0_6memory15LoadWithoutCastENSD_16StoreWithoutCastEEEviT_T0_T2_T3_T4_T5_,"",@"SHT_CUDA_INFO"
	.sectionflags	@""
	.align	4


	//----- nvinfo : EIATTR_CUDA_API_VERSION
	.align		4
        /*0000*/ 	.byte	0x04, 0x37
        /*0002*/ 	.short	(.L_2898 - .L_2897)
.L_2897:
        /*0004*/ 	.word	0x00000082


	//----- nvinfo : EIATTR_KPARAM_INFO
	.align		4
.L_2898:
        /*0008*/ 	.byte	0x04, 0x17
        /*000a*/ 	.short	(.L_2900 - .L_2899)
.L_2899:
        /*000c*/ 	.word	0x00000000
        /*0010*/ 	.short	0x0006
        /*0012*/ 	.short	0x002b
        /*0014*/ 	.byte	0x00, 0xf0, 0x05, 0x00


	//----- nvinfo : EIATTR_KPARAM_INFO
	.align		4
.L_2900:
        /*0018*/ 	.byte	0x04, 0x17
        /*001a*/ 	.short	(.L_2902 - .L_2901)
.L_2901:
        /*001c*/ 	.word	0x00000000
        /*0020*/ 	.short	0x0005
        /*0022*/ 	.short	0x002a
        /*0024*/ 	.byte	0x00, 0xf0, 0x05, 0x00


	//----- nvinfo : EIATTR_KPARAM_INFO
	.align		4
.L_2902:
        /*0028*/ 	.byte	0x04, 0x17
        /*002a*/ 	.short	(.L_2904 - .L_2903)
.L_2903:
        /*002c*/ 	.word	0x00000000
        /*0030*/ 	.short	0x0004
        /*0032*/ 	.short	0x0029
        /*0034*/ 	.byte	0x00, 0xf0, 0x05, 0x00


	//----- nvinfo : EIATTR_KPARAM_INFO
	.align		4
.L_2904:
        /*0038*/ 	.byte	0x04, 0x17
        /*003a*/ 	.short	(.L_2906 - .L_2905)
.L_2905:
        /*003c*/ 	.word	0x00000000
        /*0040*/ 	.short	0x0003
        /*0042*/ 	.short	0x0028
        /*0044*/ 	.byte	0x00, 0xf0, 0x05, 0x00


	//----- nvinfo : EIATTR_KPARAM_INFO
	.align		4
.L_2906:
        /*0048*/ 	.byte	0x04, 0x17
        /*004a*/ 	.short	(.L_2908 - .L_2907)
.L_2907:
        /*004c*/ 	.word	0x00000000
        /*0050*/ 	.short	0x0002
        /*0052*/ 	.short	0x0020
        /*0054*/ 	.byte	0x00, 0xf0, 0x21, 0x00


	//----- nvinfo : EIATTR_KPARAM_INFO
	.align		4
.L_2908:
        /*0058*/ 	.byte	0x04, 0x17
        /*005a*/ 	.short	(.L_2910 - .L_2909)
.L_2909:
        /*005c*/ 	.word	0x00000000
        /*0060*/ 	.short	0x0001
        /*0062*/ 	.short	0x0010
        /*0064*/ 	.byte	0x00, 0xf0, 0x41, 0x00


	//----- nvinfo : EIATTR_KPARAM_INFO
	.align		4
.L_2910:
        /*0068*/ 	.byte	0x04, 0x17
        /*006a*/ 	.short	(.L_2912 - .L_2911)
.L_2911:
        /*006c*/ 	.word	0x00000000
        /*0070*/ 	.short	0x0000
        /*0072*/ 	.short	0x0000
        /*0074*/ 	.byte	0x00, 0xf0, 0x11, 0x00


	//----- nvinfo : EIATTR_SPARSE_MMA_MASK
	.align		4
.L_2912:
        /*0078*/ 	.byte	0x03, 0x50
        /*007a*/ 	.short	0x0000


	//----- nvinfo : EIATTR_MAXREG_COUNT
	.align		4
        /*007c*/ 	.byte	0x03, 0x1b
        /*007e*/ 	.short	0x00ff


	//----- nvinfo : EIATTR_MERCURY_ISA_VERSION
	.align		4
        /*0080*/ 	.byte	0x03, 0x5f
        /*0082*/ 	.short	0x0101


	//----- nvinfo : EIATTR_EXIT_INSTR_OFFSETS
	.align		4
        /*0084*/ 	.byte	0x04, 0x1c
        /*0086*/ 	.short	(.L_2914 - .L_2913)


	//   ....[0]....
.L_2913:
        /*0088*/ 	.word	0x000003c0


	//   ....[1]....
        /*008c*/ 	.word	0x000004b0


	//----- nvinfo : EIATTR_MAX_THREADS
	.align		4
.L_2914:
        /*0090*/ 	.byte	0x04, 0x05
        /*0092*/ 	.short	(.L_2916 - .L_2915)
.L_2915:
        /*0094*/ 	.word	0x00000080
        /*0098*/ 	.word	0x00000001
        /*009c*/ 	.word	0x00000001


	//----- nvinfo : EIATTR_CRS_STACK_SIZE
	.align		4
.L_2916:
        /*00a0*/ 	.byte	0x04, 0x1e
        /*00a2*/ 	.short	(.L_2918 - .L_2917)
.L_2917:
        /*00a4*/ 	.word	0x00000000


	//----- nvinfo : EIATTR_CBANK_PARAM_SIZE
	.align		4
.L_2918:
        /*00a8*/ 	.byte	0x03, 0x19
        /*00aa*/ 	.short	0x002c


	//----- nvinfo : EIATTR_PARAM_CBANK
	.align		4
        /*00ac*/ 	.byte	0x04, 0x0a
        /*00ae*/ 	.short	(.L_2920 - .L_2919)
	.align		4
.L_2919:
        /*00b0*/ 	.word	index@(.nv.constant0._ZN2at6native27unrolled_elementwise_kernelINS0_11FillFunctorIN3c107complexIdEEEESt5arrayIPcLm1EELi4E23TrivialOffsetCalculatorILi0EjESA_ILi1EjENS0_6memory15LoadWithoutCastENSD_16StoreWithoutCastEEEviT_T0_T2_T3_T4_T5_)
        /*00b4*/ 	.short	0x0210
        /*00b6*/ 	.short	0x002c


	//----- nvinfo : EIATTR_SW_WAR
	.align		4
.L_2920:
        /*00b8*/ 	.byte	0x04, 0x36
        /*00ba*/ 	.short	(.L_2922 - .L_2921)
.L_2921:
        /*00bc*/ 	.word	0x00000008
.L_2922:


//--------------------- .nv.info._ZN2at6native29vectorized_elementwise_kernelILi2ENS0_11FillFunctorIN3c107complexIdEEEESt5arrayIPcLm1EEEEviT0_T1_ --------------------------
	.section	.nv.info._ZN2at6native29vectorized_elementwise_kernelILi2ENS0_11FillFunctorIN3c107complexIdEEEESt5arrayIPcLm1EEEEviT0_T1_,"",@"SHT_CUDA_INFO"
	.sectionflags	@""
	.align	4


	//----- nvinfo : EIATTR_CUDA_API_VERSION
	.align		4
        /*0000*/ 	.byte	0x04, 0x37
        /*0002*/ 	.short	(.L_2924 - .L_2923)
.L_2923:
        /*0004*/ 	.word	0x00000082


	//----- nvinfo : EIATTR_KPARAM_INFO
	.align		4
.L_2924:
        /*0008*/ 	.byte	0x04, 0x17
        /*000a*/ 	.short	(.L_2926 - .L_2925)
.L_2925:
        /*000c*/ 	.word	0x00000000
        /*0010*/ 	.short	0x0002
        /*0012*/ 	.short	0x0020
        /*0014*/ 	.byte	0x00, 0xf0, 0x21, 0x00


	//----- nvinfo : EIATTR_KPARAM_INFO
	.align		4
.L_2926:
        /*0018*/ 	.byte	0x04, 0x17
        /*001a*/ 	.short	(.L_2928 - .L_2927)
.L_2927:
        /*001c*/ 	.word	0x00000000
        /*0020*/ 	.short	0x0001
        /*0022*/ 	.short	0x0010
        /*0024*/ 	.byte	0x00, 0xf0, 0x41, 0x00


	//----- nvinfo : EIATTR_KPARAM_INFO
	.align		4
.L_2928:
        /*0028*/ 	.byte	0x04, 0x17
        /*002a*/ 	.short	(.L_2930 - .L_2929)
.L_2929:
        /*002c*/ 	.word	0x00000000
        /*0030*/ 	.short	0x0000
        /*0032*/ 	.short	0x0000
        /*0034*/ 	.byte	0x00, 0xf0, 0x11, 0x00


	//----- nvinfo : EIATTR_SPARSE_MMA_MASK
	.align		4
.L_2930:
        /*0038*/ 	.byte	0x03, 0x50
        /*003a*/ 	.short	0x0000


	//----- nvinfo : EIATTR_MAXREG_COUNT
	.align		4
        /*003c*/ 	.byte	0x03, 0x1b
        /*003e*/ 	.short	0x00ff


	//----- nvinfo : EIATTR_MERCURY_ISA_VERSION
	.align		4
        /*0040*/ 	.byte	0x03, 0x5f
        /*0042*/ 	.short	0x0101


	//----- nvinfo : EIATTR_EXIT_INSTR_OFFSETS
	.align		4
        /*0044*/ 	.byte	0x04, 0x1c
        /*0046*/ 	.short	(.L_2932 - .L_2931)


	//   ....[0]....
.L_2931:
        /*0048*/ 	.word	0x00000160


	//   ....[1]....
        /*004c*/ 	.word	0x000008c0


	//   ....[2]....
        /*0050*/ 	.word	0x000009b0


	//----- nvinfo : EIATTR_MAX_THREADS
	.align		4
.L_2932:
        /*0054*/ 	.byte	0x04, 0x05
        /*0056*/ 	.short	(.L_2934 - .L_2933)
.L_2933:
        /*0058*/ 	.word	0x00000080
        /*005c*/ 	.word	0x00000001
        /*0060*/ 	.word	0x00000001


	//----- nvinfo : EIATTR_CRS_STACK_SIZE
	.align		4
.L_2934:
        /*0064*/ 	.byte	0x04, 0x1e
        /*0066*/ 	.short	(.L_2936 - .L_2935)
.L_2935:
        /*0068*/ 	.word	0x00000000


	//----- nvinfo : EIATTR_CBANK_PARAM_SIZE
	.align		4
.L_2936:
        /*006c*/ 	.byte	0x03, 0x19
        /*006e*/ 	.short	0x0028


	//----- nvinfo : EIATTR_PARAM_CBANK
	.align		4
        /*0070*/ 	.byte	0x04, 0x0a
        /*0072*/ 	.short	(.L_2938 - .L_2937)
	.align		4
.L_2937:
        /*0074*/ 	.word	index@(.nv.constant0._ZN2at6native29vectorized_elementwise_kernelILi2ENS0_11FillFunctorIN3c107complexIdEEEESt5arrayIPcLm1EEEEviT0_T1_)
        /*0078*/ 	.short	0x0210
        /*007a*/ 	.short	0x0028


	//----- nvinfo : EIATTR_SW_WAR
	.align		4
.L_2938:
        /*007c*/ 	.byte	0x04, 0x36
        /*007e*/ 	.short	(.L_2940 - .L_2939)
.L_2939:
        /*0080*/ 	.word	0x00000008
.L_2940:


//--------------------- .nv.info._ZN2at6native29vectorized_elementwise_kernelILi4ENS0_11FillFunctorIN3c107complexIdEEEESt5arrayIPcLm1EEEEviT0_T1_ --------------------------
	.section	.nv.info._ZN2at6native29vectorized_elementwise_kernelILi4ENS0_11FillFunctorIN3c107complexIdEEEESt5arrayIPcLm1EEEEviT0_T1_,"",@"SHT_CUDA_INFO"
	.sectionflags	@""
	.align	4


	//----- nvinfo : EIATTR_CUDA_API_VERSION
	.align		4
        /*0000*/ 	.byte	0x04, 0x37
        /*0002*/ 	.short	(.L_2942 - .L_2941)
.L_2941:
        /*0004*/ 	.word	0x00000082


	//----- nvinfo : EIATTR_KPARAM_INFO
	.align		4
.L_2942:
        /*0008*/ 	.byte	0x04, 0x17
        /*000a*/ 	.short	(.L_2944 - .L_2943)
.L_2943:
        /*000c*/ 	.word	0x00000000
        /*0010*/ 	.short	0x0002
        /*0012*/ 	.short	0x0020
        /*0014*/ 	.byte	0x00, 0xf0, 0x21, 0x00


	//----- nvinfo : EIATTR_KPARAM_INFO
	.align		4
.L_2944:
        /*0018*/ 	.byte	0x04, 0x17
        /*001a*/ 	.short	(.L_2946 - .L_2945)
.L_2945:
        /*001c*/ 	.word	0x00000000
        /*0020*/ 	.short	0x0001
        /*0022*/ 	.short	0x0010
        /*0024*/ 	.byte	0x00, 0xf0, 0x41, 0x00


	//----- nvinfo : EIATTR_KPARAM_INFO
	.align		4
.L_2946:
        /*0028*/ 	.byte	0x04, 0x17
        /*002a*/ 	.short	(.L_2948 - .L_2947)
.L_2947:
        /*002c*/ 	.word	0x00000000
        /*0030*/ 	.short	0x0000
        /*0032*/ 	.short	0x0000
        /*0034*/ 	.byte	0x00, 0xf0, 0x11, 0x00


	//----- nvinfo : EIATTR_SPARSE_MMA_MASK
	.align		4
.L_2948:
        /*0038*/ 	.byte	0x03, 0x50
        /*003a*/ 	.short	0x0000


	//----- nvinfo : EIATTR_MAXREG_COUNT
	.align		4
        /*003c*/ 	.byte	0x03, 0x1b
        /*003e*/ 	.short	0x00ff


	//----- nvinfo : EIATTR_MERCURY_ISA_VERSION
	.align		4
        /*0040*/ 	.byte	0x03, 0x5f
        /*0042*/ 	.short	0x0101


	//----- nvinfo : EIATTR_EXIT_INSTR_OFFSETS
	.align		4
        /*0044*/ 	.byte	0x04, 0x1c
        /*0046*/ 	.short	(.L_2950 - .L_2949)


	//   ....[0]....
.L_2949:
        /*0048*/ 	.word	0x00000160


	//   ....[1]....
        /*004c*/ 	.word	0x000008c0


	//   ....[2]....
        /*0050*/ 	.word	0x000009b0


	//----- nvinfo : EIATTR_MAX_THREADS
	.align		4
.L_2950:
        /*0054*/ 	.byte	0x04, 0x05
        /*0056*/ 	.short	(.L_2952 - .L_2951)
.L_2951:
        /*0058*/ 	.word	0x00000080
        /*005c*/ 	.word	0x00000001
        /*0060*/ 	.word	0x00000001


	//----- nvinfo : EIATTR_CRS_STACK_SIZE
	.align		4
.L_2952:
        /*0064*/ 	.byte	0x04, 0x1e
        /*0066*/ 	.short	(.L_2954 - .L_2953)
.L_2953:
        /*0068*/ 	.word	0x00000000


	//----- nvinfo : EIATTR_CBANK_PARAM_SIZE
	.align		4
.L_2954:
        /*006c*/ 	.byte	0x03, 0x19
        /*006e*/ 	.short	0x0028


	//----- nvinfo : EIATTR_PARAM_CBANK
	.align		4
        /*0070*/ 	.byte	0x04, 0x0a
        /*0072*/ 	.short	(.L_2956 - .L_2955)
	.align		4
.L_2955:
        /*0074*/ 	.word	index@(.nv.constant0._ZN2at6native29vectorized_elementwise_kernelILi4ENS0_11FillFunctorIN3c107complexIdEEEESt5arrayIPcLm1EEEEviT0_T1_)
        /*0078*/ 	.short	0x0210
        /*007a*/ 	.short	0x0028


	//----- nvinfo : EIATTR_SW_WAR
	.align		4
.L_2956:
        /*007c*/ 	.byte	0x04, 0x36
        /*007e*/ 	.short	(.L_2958 - .L_2957)
.L_2957:
        /*0080*/ 	.word	0x00000008
.L_2958:


//--------------------- .nv.info._ZN2at6native29vectorized_elementwise_kernelILi8ENS0_11FillFunctorIN3c107complexIdEEEESt5arrayIPcLm1EEEEviT0_T1_ --------------------------
	.section	.nv.info._ZN2at6native29vectorized_elementwise_kernelILi8ENS0_11FillFunctorIN3c107complexIdEEEESt5arrayIPcLm1EEEEviT0_T1_,"",@"SHT_CUDA_INFO"
	.sectionflags	@""
	.align	4


	//----- nvinfo : EIATTR_CUDA_API_VERSION
	.align		4
        /*0000*/ 	.byte	0x04, 0x37
        /*0002*/ 	.short	(.L_2960 - .L_2959)
.L_2959:
        /*0004*/ 	.word	0x00000082


	//----- nvinfo : EIATTR_KPARAM_INFO
	.align		4
.L_2960:
        /*0008*/ 	.byte	0x04, 0x17
        /*000a*/ 	.short	(.L_2962 - .L_2961)
.L_2961:
        /*000c*/ 	.word	0x00000000
        /*0010*/ 	.short	0x0002
        /*0012*/ 	.short	0x0020
        /*0014*/ 	.byte	0x00, 0xf0, 0x21, 0x00


	//----- nvinfo : EIATTR_KPARAM_INFO
	.align		4
.L_2962:
        /*0018*/ 	.byte	0x04, 0x17
        /*001a*/ 	.short	(.L_2964 - .L_2963)
.L_2963:
        /*001c*/ 	.word	0x00000000
        /*0020*/ 	.short	0x0001
        /*0022*/ 	.short	0x0010
        /*0024*/ 	.byte	0x00, 0xf0, 0x41, 0x00


	//----- nvinfo : EIATTR_KPARAM_INFO
	.align		4
.L_2964:
        /*0028*/ 	.byte	0x04, 0x17
        /*002a*/ 	.short	(.L_2966 - .L_2965)
.L_2965:
        /*002c*/ 	.word	0x00000000
        /*0030*/ 	.short	0x0000
        /*0032*/ 	.short	0x0000
        /*0034*/ 	.byte	0x00, 0xf0, 0x11, 0x00


	//----- nvinfo : EIATTR_SPARSE_MMA_MASK
	.align		4
.L_2966:
        /*0038*/ 	.byte	0x03, 0x50
        /*003a*/ 	.short	0x0000


	//----- nvinfo : EIATTR_MAXREG_COUNT
	.align		4
        /*003c*/ 	.byte	0x03, 0x1b
        /*003e*/ 	.short	0x00ff


	//----- nvinfo : EIATTR_MERCURY_ISA_VERSION
	.align		4
        /*0040*/ 	.byte	0x03, 0x5f
        /*0042*/ 	.short	0x0101


	//----- nvinfo : EIATTR_EXIT_INSTR_OFFSETS
	.align		4
        /*0044*/ 	.byte	0x04, 0x1c
        /*0046*/ 	.short	(.L_2968 - .L_2967)


	//   ....[0]....
.L_2967:
        /*0048*/ 	.word	0x00000160


	//   ....[1]....
        /*004c*/ 	.word	0x000008c0


	//   ....[2]....
        /*0050*/ 	.word	0x000009b0


	//----- nvinfo : EIATTR_MAX_THREADS
	.align		4
.L_2968:
        /*0054*/ 	.byte	0x04, 0x05
        /*0056*/ 	.short	(.L_2970 - .L_2969)
.L_2969:
        /*0058*/ 	.word	0x00000080
        /*005c*/ 	.word	0x00000001
        /*0060*/ 	.word	0x00000001


	//----- nvinfo : EIATTR_CRS_STACK_SIZE
	.align		4
.L_2970:
        /*0064*/ 	.byte	0x04, 0x1e
        /*0066*/ 	.short	(.L_2972 - .L_2971)
.L_2971:
        /*0068*/ 	.word	0x00000000


	//----- nvinfo : EIATTR_CBANK_PARAM_SIZE
	.align		4
.L_2972:
        /*006c*/ 	.byte	0x03, 0x19
        /*006e*/ 	.short	0x0028


	//----- nvinfo : EIATTR_PARAM_CBANK
	.align		4
        /*0070*/ 	.byte	0x04, 0x0a
        /*0072*/ 	.short	(.L_2974 - .L_2973)
	.align		4
.L_2973:
        /*0074*/ 	.word	index@(.nv.constant0._ZN2at6native29vectorized_elementwise_kernelILi8ENS0_11FillFunctorIN3c107complexIdEEEESt5arrayIPcLm1EEEEviT0_T1_)
        /*0078*/ 	.short	0x0210
        /*007a*/ 	.short	0x0028


	//----- nvinfo : EIATTR_SW_WAR
	.align		4
.L_2974:
        /*007c*/ 	.byte	0x04, 0x36
        /*007e*/ 	.short	(.L_2976 - .L_2975)
.L_2975:
        /*0080*/ 	.word	0x00000008
.L_2976:


//--------------------- .nv.info._ZN2at6native18elementwise_kernelILi128ELi4EZNS0_15gpu_kernel_implINS0_11FillFunctorIfEEEEvRNS_18TensorIteratorBaseERKT_EUliE_EEviT1_ --------------------------
	.section	.nv.info._ZN2at6native18elementwise_kernelILi128ELi4EZNS0_15gpu_kernel_implINS0_11FillFunctorIfEEEEvRNS_18TensorIteratorBaseERKT_EUliE_EEviT1_,"",@"SHT_CUDA_INFO"
	.sectionflags	@""
	.align	4


	//----- nvinfo : EIATTR_CUDA_API_VERSION
	.align		4
        /*0000*/ 	.byte	0x04, 0x37
        /*0002*/ 	.short	(.L_2978 - .L_2977)
.L_2977:
        /*0004*/ 	.word	0x00000082


	//----- nvinfo : EIATTR_KPARAM_INFO
	.align		4
.L_2978:
        /*0008*/ 	.byte	0x04, 0x17
        /*000a*/ 	.short	(.L_2980 - .L_2979)
.L_2979:
        /*000c*/ 	.word	0x00000000
        /*0010*/ 	.short	0x0001
        /*0012*/ 	.short	0x0008
        /*0014*/ 	.byte	0x00, 0xf0, 0xc1, 0x06


	//----- nvinfo : EIATTR_KPARAM_INFO
	.align		4
.L_2980:
        /*0018*/ 	.byte	0x04, 0x17
        /*001a*/ 	.short	(.L_2982 - .L_2981)
.L_2981:
        /*001c*/ 	.word	0x00000000
        /*0020*/ 	.short	0x0000
        /*0022*/ 	.short	0x0000
        /*0024*/ 	.byte	0x00, 0xf0, 0x11, 0x00


	//----- nvinfo : EIATTR_SPARSE_MMA_MASK
	.align		4
.L_2982:
        /*0028*/ 	.byte	0x03, 0x50
        /*002a*/ 	.short	0x0000


	//----- nvinfo : EIATTR_MAXREG_COUNT
	.align		4
        /*002c*/ 	.byte	0x03, 0x1b
        /*002e*/ 	.short	0x0080


	//----- nvinfo : EIATTR_EXTERNS
	.align		4
        /*0030*/ 	.byte	0x04, 0x0f
        /*0032*/ 	.short	(.L_2984 - .L_2983)


	//   ....[0]....
	.align		4
.L_2983:
        /*0034*/ 	.word	index@(__assertfail)


	//----- nvinfo : EIATTR_MERCURY_ISA_VERSION
	.align		4
.L_2984:
        /*0038*/ 	.byte	0x03, 0x5f
        /*003a*/ 	.short	0x0101


	//----- nvinfo : EIATTR_SYSCALL_OFFSETS
	.align		4
        /*003c*/ 	.byte	0x04, 0x46
        /*003e*/ 	.short	(.L_2986 - .L_2985)


	//   ....[0]....
.L_2985:
        /*0040*/ 	.word	0x00002060


	//   ....[1]....
        /*0044*/ 	.word	0x00004120


	//   ....[2]....
        /*0048*/ 	.word	0x000061d0


	//   ....[3]....
        /*004c*/ 	.word	0x00008270


	//----- nvinfo : EIATTR_EXIT_INSTR_OFFSETS
	.align		4
.L_2986:
        /*0050*/ 	.byte	0x04, 0x1c
        /*0052*/ 	.short	(.L_2988 - .L_2987)


	//   ....[0]....
.L_2987:
        /*0054*/ 	.word	0x000062a0


	//   ....[1]....
        /*0058*/ 	.word	0x00007520


	//   ....[2]....
        /*005c*/ 	.word	0x00007560


	//   ....[3]....
        /*0060*/ 	.word	0x00007600


	//   ....[4]....
        /*0064*/ 	.word	0x00007640


	//   ....[5]....
        /*0068*/ 	.word	0x00007680


	//   ....[6]....
        /*006c*/ 	.word	0x00007710


	//   ....[7]....
        /*0070*/ 	.word	0x00007750


	//   ....[8]....
        /*0074*/ 	.word	0x000077f0


	//   ....[9]....
        /*0078*/ 	.word	0x00007840


	//   ....[10]....
        /*007c*/ 	.word	0x00007890


	//   ....[11]....
        /*0080*/ 	.word	0x00007960


	//   ....[12]....
        /*0084*/ 	.word	0x000079c0


	//   ....[13]....
        /*0088*/ 	.word	0x00007b30


	//   ....[14]....
        /*008c*/ 	.word	0x00007c70


	//   ....[15]....
        /*0090*/ 	.word	0x00007cb0


	//   ....[16]....
        /*0094*/ 	.word	0x00007d70


	//   ....[17]....
        /*0098*/ 	.word	0x00007ed0


	//   ....[18]....
        /*009c*/ 	.word	0x00008030


	//   ....[19]....
        /*00a0*/ 	.word	0x00008170


	//   ....[20]....
        /*00a4*/ 	.word	0x00008280


	//   ....[21]....
        /*00a8*/ 	.word	0x000082c0


	//   ....[22]....
        /*00ac*/ 	.word	0x00008300


	//----- nvinfo : EIATTR_MAX_THREADS
	.align		4
.L_2988:
        /*00b0*/ 	.byte	0x04, 0x05
        /*00b2*/ 	.short	(.L_2990 - .L_2989)
.L_2989:
        /*00b4*/ 	.word	0x00000080
        /*00b8*/ 	.word	0x00000001
        /*00bc*/ 	.word	0x00000001


	//----- nvinfo : EIATTR_CRS_STACK_SIZE
	.align		4
.L_2990:
        /*00c0*/ 	.byte	0x04, 0x1e
        /*00c2*/ 	.short	(.L_2992 - .L_2991)
.L_2991:
        /*00c4*/ 	.word	0x00000000


	//----- nvinfo : EIATTR_CBANK_PARAM_SIZE
	.align		4
.L_2992:
        /*00c8*/ 	.byte	0x03, 0x19
        /*00ca*/ 	.short	0x01b8


	//----- nvinfo : EIATTR_PARAM_CBANK
	.align		4
        /*00cc*/ 	.byte	0x04, 0x0a
        /*00ce*/ 	.short	(.L_2994 - .L_2993)
	.align		4
.L_2993:
        /*00d0*/ 	.word	index@(.nv.constant0._ZN2at6native18elementwise_kernelILi128ELi4EZNS0_15gpu_kernel_implINS0_11FillFunctorIfEEEEvRNS_18TensorIteratorBaseERKT_EUliE_EEviT1_)
        /*00d4*/ 	.short	0x0210
        /*00d6*/ 	.short	0x01b8


	//----- nvinfo : EIATTR_SW_WAR
	.align		4
.L_2994:
        /*00d8*/ 	.byte	0x04, 0x36
        /*00da*/ 	.short	(.L_2996 - .L_2995)
.L_2995:
        /*00dc*/ 	.word	0x00000008
.L_2996:


//--------------------- .nv.info._ZN2at6native27unrolled_elementwise_kernelINS0_11FillFunctorIfEESt5arrayIPcLm1EELi4E23TrivialOffsetCalculatorILi0EjES7_ILi1EjENS0_6memory12LoadWithCastILi0EEENSA_13StoreWithCastILi1EEEEEviT_T0_T2_T3_T4_T5_ --------------------------
	.section	.nv.info._ZN2at6native27unrolled_elementwise_kernelINS0_11FillFunctorIfEESt5arrayIPcLm1EELi4E23TrivialOffsetCalculatorILi0EjES7_ILi1EjENS0_6memory12LoadWithCastILi0EEENSA_13StoreWithCastILi1EEEEEviT_T0_T2_T3_T4_T5_,"",@"SHT_CUDA_INFO"
	.sectionflags	@""
	.align	4


	//----- nvinfo : EIATTR_CUDA_API_VERSION
	.align		4
        /*0000*/ 	.byte	0x04, 0x37
        /*0002*/ 	.short	(.L_2998 - .L_2997)
.L_2997:
        /*0004*/ 	.word	0x00000082


	//----- nvinfo : EIATTR_KPARAM_INFO
	.align		4
.L_2998:
        /*0008*/ 	.byte	0x04, 0x17
        /*000a*/ 	.short	(.L_3000 - .L_2999)
.L_2999:
        /*000c*/ 	.word	0x00000000
        /*0010*/ 	.short	0x0006
        /*0012*/ 	.short	0x001c
        /*0014*/ 	.byte	0x00, 0xf0, 0x21, 0x00


	//----- nvinfo : EIATTR_KPARAM_INFO
	.align		4
.L_3000:
        /*0018*/ 	.byte	0x04, 0x17
        /*001a*/ 	.short	(.L_3002 - .L_3001)
.L_3001:
        /*001c*/ 	.word	0x00000000
        /*0020*/ 	.short	0x0005
        /*0022*/ 	.short	0x0014
        /*0024*/ 	.byte	0x00, 0xf0, 0x21, 0x00


	//----- nvinfo : EIATTR_KPARAM_INFO
	.align		4
.L_3002:
        /*0028*/ 	.byte	0x04, 0x17
        /*002a*/ 	.short	(.L_3004 - .L_3003)
.L_3003:
        /*002c*/ 	.word	0x00000000
        /*0030*/ 	.short	0x0004
        /*0032*/ 	.short	0x0011
        /*0034*/ 	.byte	0x00, 0xf0, 0x05, 0x00


	//----- nvinfo : EIATTR_KPARAM_INFO
	.align		4
.L_3004:
        /*0038*/ 	.byte	0x04, 0x17
        /*003a*/ 	.short	(.L_3006 - .L_3005)
.L_3005:
        /*003c*/ 	.word	0x00000000
        /*0040*/ 	.short	0x0003
        /*0042*/ 	.short	0x0010
        /*0044*/ 	.byte	0x00, 0xf0, 0x05, 0x00


	//----- nvinfo : EIATTR_KPARAM_INFO
	.align		4
.L_3006:
        /*0048*/ 	.byte	0x04, 0x17
        /*004a*/ 	.short	(.L_3008 - .L_3007)
.L_3007:
        /*004c*/ 	.word	0x00000000
        /*0050*/ 	.short	0x0002
        /*0052*/ 	.short	0x0008
        /*0054*/ 	.byte	0x00, 0xf0, 0x21, 0x00


	//----- nvinfo : EIATTR_KPARAM_INFO
	.align		4
.L_3008:
        /*0058*/ 	.byte	0x04, 0x17
        /*005a*/ 	.short	(.L_3010 - .L_3009)
.L_3009:
        /*005c*/ 	.word	0x00000000
        /*0060*/ 	.short	0x0001
        /*0062*/ 	.short	0x0004
        /*0064*/ 	.byte	0x00, 0xf0, 0x11, 0x00


	//----- nvinfo : EIATTR_KPARAM_INFO
	.align		4
.L_3010:
        /*0068*/ 	.byte	0x04, 0x17
        /*006a*/ 	.short	(.L_3012 - .L_3011)
.L_3011:
        /*006c*/ 	.word	0x00000000
        /*0070*/ 	.short	0x0000
        /*0072*/ 	.short	0x0000
        /*0074*/ 	.byte	0x00, 0xf0, 0x11, 0x00


	//----- nvinfo : EIATTR_SPARSE_MMA_MASK
	.align		4
.L_3012:
        /*0078*/ 	.byte	0x03, 0x50
        /*007a*/ 	.short	0x0000


	//----- nvinfo : EIATTR_MAXREG_COUNT
	.align		4
        /*007c*/ 	.byte	0x03, 0x1b
        /*007e*/ 	.short	0x00ff


	//----- nvinfo : EIATTR_EXTERNS
	.align		4
        /*0080*/ 	.byte	0x04, 0x0f
        /*0082*/ 	.short	(.L_3014 - .L_3013)


	//   ....[0]....
	.align		4
.L_3013:
        /*0084*/ 	.word	index@(__assertfail)


	//----- nvinfo : EIATTR_MERCURY_ISA_VERSION
	.align		4
.L_3014:
        /*0088*/ 	.byte	0x03, 0x5f
        /*008a*/ 	.short	0x0101


	//----- nvinfo : EIATTR_SYSCALL_OFFSETS
	.align		4
        /*008c*/ 	.byte	0x04, 0x46
        /*008e*/ 	.short	(.L_3016 - .L_3015)


	//   ....[0]....
.L_3015:
        /*0090*/ 	.word	0x00000f50


	//   ....[1]....
        /*0094*/ 	.word	0x00001ec0


	//   ....[2]....
        /*0098*/ 	.word	0x00002e20


	//   ....[3]....
        /*009c*/ 	.word	0x00003d80


	//----- nvinfo : EIATTR_EXIT_INSTR_OFFSETS
	.align		4
.L_3016:
        /*00a0*/ 	.byte	0x04, 0x1c
        /*00a2*/ 	.short	(.L_3018 - .L_3017)


	//   ....[0]....
.L_3017:
        /*00a4*/ 	.word	0x00002ee0


	//   ....[1]....
        /*00a8*/ 	.word	0x00003030


	//   ....[2]....
        /*00ac*/ 	.word	0x00003070


	//   ....[3]....
        /*00b0*/ 	.word	0x00003110


	//   ....[4]....
        /*00b4*/ 	.word	0x00003150


	//   ....[5]....
        /*00b8*/ 	.word	0x00003190


	//   ....[6]....
        /*00bc*/ 	.word	0x00003220


	//   ....[7]....
        /*00c0*/ 	.word	0x00003260


	//   ....[8]....
        /*00c4*/ 	.word	0x00003300


	//   ....[9]....
        /*00c8*/ 	.word	0x00003350


	//   ....[10]....
        /*00cc*/ 	.word	0x000033a0


	//   ....[11]....
        /*00d0*/ 	.word	0x00003470


	//   ....[12]....
        /*00d4*/ 	.word	0x000034d0


	//   ....[13]....
        /*00d8*/ 	.word	0x00003640


	//   ....[14]....
        /*00dc*/ 	.word	0x00003780


	//   ....[15]....
        /*00e0*/ 	.word	0x000037c0


	//   ....[16]....
        /*00e4*/ 	.word	0x00003880


	//   ....[17]....
        /*00e8*/ 	.word	0x000039e0


	//   ....[18]....
        /*00ec*/ 	.word	0x00003b40


	//   ....[19]....
        /*00f0*/ 	.word	0x00003c80


	//   ....[20]....
        /*00f4*/ 	.word	0x00003d90


	//   ....[21]....
        /*00f8*/ 	.word	0x00003dd0


	//   ....[22]....
        /*00fc*/ 	.word	0x00003e10


	//----- nvinfo : EIATTR_MAX_THREADS
	.align		4
.L_3018:
        /*0100*/ 	.byte	0x04, 0x05
        /*0102*/ 	.short	(.L_3020 - .L_3019)
.L_3019:
        /*0104*/ 	.word	0x00000080
        /*0108*/ 	.word	0x00000001
        /*010c*/ 	.word	0x00000001


	//----- nvinfo : EIATTR_CRS_STACK_SIZE
	.align		4
.L_3020:
        /*0110*/ 	.byte	0x04, 0x1e
        /*0112*/ 	.short	(.L_3022 - .L_3021)
.L_3021:
        /*0114*/ 	.word	0x00000000


	//----- nvinfo : EIATTR_CBANK_PARAM_SIZE
	.align		4
.L_3022:
        /*0118*/ 	.byte	0x03, 0x19
        /*011a*/ 	.short	0x0024


	//----- nvinfo : EIATTR_PARAM_CBANK
	.align		4
        /*011c*/ 	.byte	0x04, 0x0a
        /*011e*/ 	.short	(.L_3024 - .L_3023)
	.align		4
.L_3023:
        /*0120*/ 	.word	index@(.nv.constant0._ZN2at6native27unrolled_elementwise_kernelINS0_11FillFunctorIfEESt5arrayIPcLm1EELi4E23TrivialOffsetCalculatorILi0EjES7_ILi1EjENS0_6memory12LoadWithCastILi0EEENSA_13StoreWithCastILi1EEEEEviT_T0_T2_T3_T4_T5_)
        /*0124*/ 	.short	0x0210
        /*0126*/ 	.short	0x0024


	//----- nvinfo : EIATTR_SW_WAR
	.align		4
.L_3024:
        /*0128*/ 	.byte	0x04, 0x36
        /*012a*/ 	.short	(.L_3026 - .L_3025)
.L_3025:
        /*012c*/ 	.word	0x00000008
.L_3026:


//--------------------- .nv.info._ZN2at6native18elementwise_kernelILi128ELi2EZNS0_22gpu_kernel_impl_nocastINS0_11FillFunctorIfEEEEvRNS_18TensorIteratorBaseERKT_EUliE_EEviT1_ --------------------------
	.section	.nv.info._ZN2at6native18elementwise_kernelILi128ELi2EZNS0_22gpu_kernel_impl_nocastINS0_11FillFunctorIfEEEEvRNS_18TensorIteratorBaseERKT_EUliE_EEviT1_,"",@"SHT_CUDA_INFO"
	.sectionflags	@""
	.align	4


	//----- nvinfo : EIATTR_CUDA_API_VERSION
	.align		4
        /*0000*/ 	.byte	0x04, 0x37
        /*0002*/ 	.short	(.L_3028 - .L_3027)
.L_3027:
        /*0004*/ 	.word	0x00000082


	//----- nvinfo : EIATTR_KPARAM_INFO
	.align		4
.L_3028:
        /*0008*/ 	.byte	0x04, 0x17
        /*000a*/ 	.short	(.L_3030 - .L_3029)
.L_3029:
        /*000c*/ 	.word	0x00000000
        /*0010*/ 	.short	0x0001
        /*0012*/ 	.short	0x0008
        /*0014*/ 	.byte	0x00, 0xf0, 0xc1, 0x06


	//----- nvinfo : EIATTR_KPARAM_INFO
	.align		4
.L_3030:
        /*0018*/ 	.byte	0x04, 0x17
        /*001a*/ 	.short	(.L_3032 - .L_3031)
.L_3031:
        /*001c*/ 	.word	0x00000000
        /*0020*/ 	.short	0x0000
        /*0022*/ 	.short	0x0000
        /*0024*/ 	.byte	0x00, 0xf0, 0x11, 0x00


	//----- nvinfo : EIATTR_SPARSE_MMA_MASK
	.align		4
.L_3032:
        /*0028*/ 	.byte	0x03, 0x50
        /*002a*/ 	.short	0x0000


	//----- nvinfo : EIATTR_MAXREG_COUNT
	.align		4
        /*002c*/ 	.byte	0x03, 0x1b
        /*002e*/ 	.short	0x0080


	//----- nvinfo : EIATTR_MERCURY_ISA_VERSION
	.align		4
        /*0030*/ 	.byte	0x03, 0x5f
        /*0032*/ 	.short	0x0101


	//----- nvinfo : EIATTR_EXIT_INSTR_OFFSETS
	.align		4
        /*0034*/ 	.byte	0x04, 0x1c
        /*0036*/ 	.short	(.L_3034 - .L_3033)


	//   ....[0]....
.L_3033:
        /*0038*/ 	.word	0x00001250


	//   ....[1]....
        /*003c*/ 	.word	0x000023c0


	//   ....[2]....
        /*0040*/ 	.word	0x00002440


	//   ....[3]....
        /*0044*/ 	.word	0x00002480


	//----- nvinfo : EIATTR_MAX_THREADS
	.align		4
.L_3034:
        /*0048*/ 	.byte	0x04, 0x05
        /*004a*/ 	.short	(.L_3036 - .L_3035)
.L_3035:
        /*004c*/ 	.word	0x00000080
        /*0050*/ 	.word	0x00000001
        /*0054*/ 	.word	0x00000001


	//----- nvinfo : EIATTR_CRS_STACK_SIZE
	.align		4
.L_3036:
        /*0058*/ 	.byte	0x04, 0x1e
        /*005a*/ 	.short	(.L_3038 - .L_3037)
.L_3037:
        /*005c*/ 	.word	0x00000000


	//----- nvinfo : EIATTR_CBANK_PARAM_SIZE
	.align		4
.L_3038:
        /*0060*/ 	.byte	0x03, 0x19
        /*0062*/ 	.short	0x01b8


	//----- nvinfo : EIATTR_PARAM_CBANK
	.align		4
        /*0064*/ 	.byte	0x04, 0x0a
        /*0066*/ 	.short	(.L_3040 - .L_3039)
	.align		4
.L_3039:
        /*0068*/ 	.word	index@(.nv.constant0._ZN2at6native18elementwise_kernelILi128ELi2EZNS0_22gpu_kernel_impl_nocastINS0_11FillFunctorIfEEEEvRNS_18TensorIteratorBaseERKT_EUliE_EEviT1_)
        /*006c*/ 	.short	0x0210
        /*006e*/ 	.short	0x01b8


	//----- nvinfo : EIATTR_SW_WAR
	.align		4
.L_3040:
        /*0070*/ 	.byte	0x04, 0x36
        /*0072*/ 	.short	(.L_3042 - .L_3041)
.L_3041:
        /*0074*/ 	.word	0x00000008
.L_3042:


//--------------------- .nv.info._ZN2at6native27unrolled_elementwise_kernelINS0_11FillFunctorIfEESt5arrayIPcLm1EELi4E23TrivialOffsetCalculatorILi0EjES7_ILi1EjENS0_6memory15LoadWithoutCastENSA_16StoreWithoutCastEEEviT_T0_T2_T3_T4_T5_ --------------------------
	.section	.nv.info._ZN2at6native27unrolled_elementwise_kernelINS0_11FillFunctorIfEESt5arrayIPcLm1EELi4E23TrivialOffsetCalculatorILi0EjES7_ILi1EjENS0_6memory15LoadWithoutCastENSA_16StoreWithoutCastEEEviT_T0_T2_T3_T4_T5_,"",@"SHT_CUDA_INFO"
	.sectionflags	@""
	.align	4


	//----- nvinfo : EIATTR_CUDA_API_VERSION
	.align		4
        /*0000*/ 	.byte	0x04, 0x37
        /*0002*/ 	.short	(.L_3044 - .L_3043)
.L_3043:
        /*0004*/ 	.word	0x00000082


	//----- nvinfo : EIATTR_KPARAM_INFO
	.align		4
.L_3044:
        /*0008*/ 	.byte	0x04, 0x17
        /*000a*/ 	.short	(.L_3046 - .L_3045)
.L_3045:
        /*000c*/ 	.word	0x00000000
        /*0010*/ 	.short	0x0006
        /*0012*/ 	.short	0x0013
        /*0014*/ 	.byte	0x00, 0xf0, 0x05, 0x00


	//----- nvinfo : EIATTR_KPARAM_INFO
	.align		4
.L_3046:
        /*0018*/ 	.byte	0x04, 0x17
        /*001a*/ 	.short	(.L_3048 - .L_3047)
.L_3047:
        /*001c*/ 	.word	0x00000000
        /*0020*/ 	.short	0x0005
        /*0022*/ 	.short	0x0012
        /*0024*/ 	.byte	0x00, 0xf0, 0x05, 0x00


	//----- nvinfo : EIATTR_KPARAM_INFO
	.align		4
.L_3048:
        /*0028*/ 	.byte	0x04, 0x17
        /*002a*/ 	.short	(.L_3050 - .L_3049)
.L_3049:
        /*002c*/ 	.word	0x00000000
        /*0030*/ 	.short	0x0004
        /*0032*/ 	.short	0x0011
        /*0034*/ 	.byte	0x00, 0xf0, 0x05, 0x00


	//----- nvinfo : EIATTR_KPARAM_INFO
	.align		4
.L_3050:
        /*0038*/ 	.byte	0x04, 0x17
        /*003a*/ 	.short	(.L_3052 - .L_3051)
.L_3051:
        /*003c*/ 	.word	0x00000000
        /*0040*/ 	.short	0x0003
        /*0042*/ 	.short	0x0010
        /*0044*/ 	.byte	0x00, 0xf0, 0x05, 0x00


	//----- nvinfo : EIATTR_KPARAM_INFO
	.align		4
.L_3052:
        /*0048*/ 	.byte	0x04, 0x17
        /*004a*/ 	.short	(.L_3054 - .L_3053)
.L_3053:
        /*004c*/ 	.word	0x00000000
        /*0050*/ 	.short	0x0002
        /*0052*/ 	.short	0x0008
        /*0054*/ 	.byte	0x00, 0xf0, 0x21, 0x00


	//----- nvinfo : EIATTR_KPARAM_INFO
	.align		4
.L_3054:
        /*0058*/ 	.byte	0x04, 0x17
        /*005a*/ 	.short	(.L_3056 - .L_3055)
.L_3055:
        /*005c*/ 	.word	0x00000000
        /*0060*/ 	.short	0x0001
        /*0062*/ 	.short	0x0004
        /*0064*/ 	.byte	0x00, 0xf0, 0x11, 0x00


	//----- nvinfo : EIATTR_KPARAM_INFO
	.align		4
.L_3056:
        /*0068*/ 	.byte	0x04, 0x17
        /*006a*/ 	.short	(.L_3058 - .L_3057)
.L_3057:
        /*006c*/ 	.word	0x00000000
        /*0070*/ 	.short	0x0000
        /*0072*/ 	.short	0x0000
        /*0074*/ 	.byte	0x00, 0xf0, 0x11, 0x00


	//----- nvinfo : EIATTR_SPARSE_MMA_MASK
	.align		4
.L_3058:
        /*0078*/ 	.byte	0x03, 0x50
        /*007a*/ 	.short	0x0000


	//----- nvinfo : EIATTR_MAXREG_COUNT
	.align		4
        /*007c*/ 	.byte	0x03, 0x1b
        /*007e*/ 	.short	0x00ff


	//----- nvinfo : EIATTR_MERCURY_ISA_VERSION
	.align		4
        /*0080*/ 	.byte	0x03, 0x5f
        /*0082*/ 	.short	0x0101


	//----- nvinfo : EIATTR_EXIT_INSTR_OFFSETS
	.align		4
        /*0084*/ 	.byte	0x04, 0x1c
        /*0086*/ 	.short	(.L_3060 - .L_3059)


	//   ....[0]....
.L_3059:
        /*0088*/ 	.word	0x000001e0


	//   ....[1]....
        /*008c*/ 	.word	0x00000240


	//----- nvinfo : EIATTR_MAX_THREADS
	.align		4
.L_3060:
        /*0090*/ 	.byte	0x04, 0x05
        /*0092*/ 	.short	(.L_3062 - .L_3061)
.L_3061:
        /*0094*/ 	.word	0x00000080
        /*0098*/ 	.word	0x00000001
        /*009c*/ 	.word	0x00000001


	//----- nvinfo : EIATTR_CRS_STACK_SIZE
	.align		4
.L_3062:
        /*00a0*/ 	.byte	0x04, 0x1e
        /*00a2*/ 	.short	(.L_3064 - .L_3063)
.L_3063:
        /*00a4*/ 	.word	0x00000000


	//----- nvinfo : EIATTR_CBANK_PARAM_SIZE
	.align		4
.L_3064:
        /*00a8*/ 	.byte	0x03, 0x19
        /*00aa*/ 	.short	0x0014


	//----- nvinfo : EIATTR_PARAM_CBANK
	.align		4
        /*00ac*/ 	.byte	0x04, 0x0a
        /*00ae*/ 	.short	(.L_3066 - .L_3065)
	.align		4
.L_3065:
        /*00b0*/ 	.word	index@(.nv.constant0._ZN2at6native27unrolled_elementwise_kernelINS0_11FillFunctorIfEESt5arrayIPcLm1EELi4E23TrivialOffsetCalculatorILi0EjES7_ILi1EjENS0_6memory15LoadWithoutCastENSA_16StoreWithoutCastEEEviT_T0_T2_T3_T4_T5_)
        /*00b4*/ 	.short	0x0210
        /*00b6*/ 	.short	0x0014


	//----- nvinfo : EIATTR_SW_WAR
	.align		4
.L_3066:
        /*00b8*/ 	.byte	0x04, 0x36
        /*00ba*/ 	.short	(.L_3068 - .L_3067)
.L_3067:
        /*00bc*/ 	.word	0x00000008
.L_3068:


//--------------------- .nv.info._ZN2at6native29vectorized_elementwise_kernelILi2ENS0_11FillFunctorIfEESt5arrayIPcLm1EEEEviT0_T1_ --------------------------
	.section	.nv.info._ZN2at6native29vectorized_elementwise_kernelILi2ENS0_11FillFunctorIfEESt5arrayIPcLm1EEEEviT0_T1_,"",@"SHT_CUDA_INFO"
	.sectionflags	@""
	.align	4


	//----- nvinfo : EIATTR_CUDA_API_VERSION
	.align		4
        /*0000*/ 	.byte	0x04, 0x37
        /*0002*/ 	.short	(.L_3070 - .L_3069)
.L_3069:
        /*0004*/ 	.word	0x00000082


	//----- nvinfo : EIATTR_KPARAM_INFO
	.align		4
.L_3070:
        /*0008*/ 	.byte	0x04, 0x17
        /*000a*/ 	.short	(.L_3072 - .L_3071)
.L_3071:
        /*000c*/ 	.word	0x00000000
        /*0010*/ 	.short	0x0002
        /*0012*/ 	.short	0x0008
        /*0014*/ 	.byte	0x00, 0xf0, 0x21, 0x00


	//----- nvinfo : EIATTR_KPARAM_INFO
	.align		4
.L_3072:
        /*0018*/ 	.byte	0x04, 0x17
        /*001a*/ 	.short	(.L_3074 - .L_3073)
.L_3073:
        /*001c*/ 	.word	0x00000000
        /*0020*/ 	.short	0x0001
        /*0022*/ 	.short	0x0004
        /*0024*/ 	.byte	0x00, 0xf0, 0x11, 0x00


	//----- nvinfo : EIATTR_KPARAM_INFO
	.align		4
.L_3074:
        /*0028*/ 	.byte	0x04, 0x17
        /*002a*/ 	.short	(.L_3076 - .L_3075)
.L_3075:
        /*002c*/ 	.word	0x00000000
        /*0030*/ 	.short	0x0000
        /*0032*/ 	.short	0x0000
        /*0034*/ 	.byte	0x00, 0xf0, 0x11, 0x00


	//----- nvinfo : EIATTR_SPARSE_MMA_MASK
	.align		4
.L_3076:
        /*0038*/ 	.byte	0x03, 0x50
        /*003a*/ 	.short	0x0000


	//----- nvinfo : EIATTR_MAXREG_COUNT
	.align		4
        /*003c*/ 	.byte	0x03, 0x1b
        /*003e*/ 	.short	0x00ff


	//----- nvinfo : EIATTR_MERCURY_ISA_VERSION
	.align		4
        /*0040*/ 	.byte	0x03, 0x5f
        /*0042*/ 	.short	0x0101


	//----- nvinfo : EIATTR_EXIT_INSTR_OFFSETS
	.align		4
        /*0044*/ 	.byte	0x04, 0x1c
        /*0046*/ 	.short	(.L_3078 - .L_3077)


	//   ....[0]....
.L_3077:
        /*0048*/ 	.word	0x00000180


	//   ....[1]....
        /*004c*/ 	.word	0x00000580


	//   ....[2]....
        /*0050*/ 	.word	0x000005e0


	//----- nvinfo : EIATTR_MAX_THREADS
	.align		4
.L_3078:
        /*0054*/ 	.byte	0x04, 0x05
        /*0056*/ 	.short	(.L_3080 - .L_3079)
.L_3079:
        /*0058*/ 	.word	0x00000080
        /*005c*/ 	.word	0x00000001
        /*0060*/ 	.word	0x00000001


	//----- nvinfo : EIATTR_CRS_STACK_SIZE
	.align		4
.L_3080:
        /*0064*/ 	.byte	0x04, 0x1e
        /*0066*/ 	.short	(.L_3082 - .L_3081)
.L_3081:
        /*0068*/ 	.word	0x00000000


	//----- nvinfo : EIATTR_CBANK_PARAM_SIZE
	.align		4
.L_3082:
        /*006c*/ 	.byte	0x03, 0x19
        /*006e*/ 	.short	0x0010


	//----- nvinfo : EIATTR_PARAM_CBANK
	.align		4
        /*0070*/ 	.byte	0x04, 0x0a
        /*0072*/ 	.short	(.L_3084 - .L_3083)
	.align		4
.L_3083:
        /*0074*/ 	.word	index@(.nv.constant0._ZN2at6native29vectorized_elementwise_kernelILi2ENS0_11FillFunctorIfEESt5arrayIPcLm1EEEEviT0_T1_)
        /*0078*/ 	.short	0x0210
        /*007a*/ 	.short	0x0010


	//----- nvinfo : EIATTR_SW_WAR
	.align		4
.L_3084:
        /*007c*/ 	.byte	0x04, 0x36
        /*007e*/ 	.short	(.L_3086 - .L_3085)
.L_3085:
        /*0080*/ 	.word	0x00000008
.L_3086:


//--------------------- .nv.info._ZN2at6native29vectorized_elementwise_kernelILi4ENS0_11FillFunctorIfEESt5arrayIPcLm1EEEEviT0_T1_ --------------------------
	.section	.nv.info._ZN2at6native29vectorized_elementwise_kernelILi4ENS0_11FillFunctorIfEESt5arrayIPcLm1EEEEviT0_T1_,"",@"SHT_CUDA_INFO"
	.sectionflags	@""
	.align	4


	//----- nvinfo : EIATTR_CUDA_API_VERSION
	.align		4
        /*0000*/ 	.byte	0x04, 0x37
        /*0002*/ 	.short	(.L_3088 - .L_3087)
.L_3087:
        /*0004*/ 	.word	0x00000082


	//----- nvinfo : EIATTR_KPARAM_INFO
	.align		4
.L_3088:
        /*0008*/ 	.byte	0x04, 0x17
        /*000a*/ 	.short	(.L_3090 - .L_3089)
.L_3089:
        /*000c*/ 	.word	0x00000000
        /*0010*/ 	.short	0x0002
        /*0012*/ 	.short	0x0008
        /*0014*/ 	.byte	0x00, 0xf0, 0x21, 0x00


	//----- nvinfo : EIATTR_KPARAM_INFO
	.align		4
.L_3090:
        /*0018*/ 	.byte	0x04, 0x17
        /*001a*/ 	.short	(.L_3092 - .L_3091)
.L_3091:
        /*001c*/ 	.word	0x00000000
        /*0020*/ 	.short	0x0001
        /*0022*/ 	.short	0x0004
        /*0024*/ 	.byte	0x00, 0xf0, 0x11, 0x00


	//----- nvinfo : EIATTR_KPARAM_INFO
	.align		4
.L_3092:
        /*0028*/ 	.byte	0x04, 0x17
        /*002a*/ 	.short	(.L_3094 - .L_3093)
.L_3093:
        /*002c*/ 	.word	0x00000000
        /*0030*/ 	.short	0x0000
        /*0032*/ 	.short	0x0000
        /*0034*/ 	.byte	0x00, 0xf0, 0x11, 0x00


	//----- nvinfo : EIATTR_SPARSE_MMA_MASK
	.align		4
.L_3094:
        /*0038*/ 	.byte	0x03, 0x50
        /*003a*/ 	.short	0x0000


	//----- nvinfo : EIATTR_MAXREG_COUNT
	.align		4
        /*003c*/ 	.byte	0x03, 0x1b
        /*003e*/ 	.short	0x00ff


	//----- nvinfo : EIATTR_MERCURY_ISA_VERSION
	.align		4
        /*0040*/ 	.byte	0x03, 0x5f
        /*0042*/ 	.short	0x0101


	//----- nvinfo : EIATTR_EXIT_INSTR_OFFSETS
	.align		4
        /*0044*/ 	.byte	0x04, 0x1c
        /*0046*/ 	.short	(.L_3096 - .L_3095)


	//   ....[0]....
.L_3095:
        /*0048*/ 	.word	0x00000160


	//   ....[1]....
        /*004c*/ 	.word	0x00000560


	//   ....[2]....
        /*0050*/ 	.word	0x000005c0


	//----- nvinfo : EIATTR_MAX_THREADS
	.align		4
.L_3096:
        /*0054*/ 	.byte	0x04, 0x05
        /*0056*/ 	.short	(.L_3098 - .L_3097)
.L_3097:
        /*0058*/ 	.word	0x00000080
        /*005c*/ 	.word	0x00000001
        /*0060*/ 	.word	0x00000001


	//----- nvinfo : EIATTR_CRS_STACK_SIZE
	.align		4
.L_3098:
        /*0064*/ 	.byte	0x04, 0x1e
        /*0066*/ 	.short	(.L_3100 - .L_3099)
.L_3099:
        /*0068*/ 	.word	0x00000000


	//----- nvinfo : EIATTR_CBANK_PARAM_SIZE
	.align		4
.L_3100:
        /*006c*/ 	.byte	0x03, 0x19
        /*006e*/ 	.short	0x0010


	//----- nvinfo : EIATTR_PARAM_CBANK
	.align		4
        /*0070*/ 	.byte	0x04, 0x0a
        /*0072*/ 	.short	(.L_3102 - .L_3101)
	.align		4
.L_3101:
        /*0074*/ 	.word	index@(.nv.constant0._ZN2at6native29vectorized_elementwise_kernelILi4ENS0_11FillFunctorIfEESt5arrayIPcLm1EEEEviT0_T1_)
        /*0078*/ 	.short	0x0210
        /*007a*/ 	.short	0x0010


	//----- nvinfo : EIATTR_SW_WAR
	.align		4
.L_3102:
        /*007c*/ 	.byte	0x04, 0x36
        /*007e*/ 	.short	(.L_3104 - .L_3103)
.L_3103:
        /*0080*/ 	.word	0x00000008
.L_3104:


//--------------------- .nv.info._ZN2at6native29vectorized_elementwise_kernelILi8ENS0_11FillFunctorIfEESt5arrayIPcLm1EEEEviT0_T1_ --------------------------
	.section	.nv.info._ZN2at6native29vectorized_elementwise_kernelILi8ENS0_11FillFunctorIfEESt5arrayIPcLm1EEEEviT0_T1_,"",@"SHT_CUDA_INFO"
	.sectionflags	@""
	.align	4


	//----- nvinfo : EIATTR_CUDA_API_VERSION
	.align		4
        /*0000*/ 	.byte	0x04, 0x37
        /*0002*/ 	.short	(.L_3106 - .L_3105)
.L_3105:
        /*0004*/ 	.word	0x00000082


	//----- nvinfo : EIATTR_KPARAM_INFO
	.align		4
.L_3106:
        /*0008*/ 	.byte	0x04, 0x17
        /*000a*/ 	.short	(.L_3108 - .L_3107)
.L_3107:
        /*000c*/ 	.word	0x00000000
        /*0010*/ 	.short	0x0002
        /*0012*/ 	.short	0x0008
        /*0014*/ 	.byte	0x00, 0xf0, 0x21, 0x00


	//----- nvinfo : EIATTR_KPARAM_INFO
	.align		4
.L_3108:
        /*0018*/ 	.byte	0x04, 0x17
        /*001a*/ 	.short	(.L_3110 - .L_3109)
.L_3109:
        /*001c*/ 	.word	0x00000000
        /*0020*/ 	.short	0x0001
        /*0022*/ 	.short	0x0004
        /*0024*/ 	.byte	0x00, 0xf0, 0x11, 0x00


	//----- nvinfo : EIATTR_KPARAM_INFO
	.align		4
.L_3110:
        /*0028*/ 	.byte	0x04, 0x17
        /*002a*/ 	.short	(.L_3112 - .L_3111)
.L_3111:
        /*002c*/ 	.word	0x00000000
        /*0030*/ 	.short	0x0000
        /*0032*/ 	.short	0x0000
        /*0034*/ 	.byte	0x00, 0xf0, 0x11, 0x00


	//----- nvinfo : EIATTR_SPARSE_MMA_MASK
	.align		4
.L_3112:
        /*0038*/ 	.byte	0x03, 0x50
        /*003a*/ 	.short	0x0000


	//----- nvinfo : EIATTR_MAXREG_COUNT
	.align		4
        /*003c*/ 	.byte	0x03, 0x1b
        /*003e*/ 	.short	0x00ff


	//----- nvinfo : EIATTR_MERCURY_ISA_VERSION
	.align		4
        /*0040*/ 	.byte	0x03, 0x5f
        /*0042*/ 	.short	0x0101


	//----- nvinfo : EIATTR_EXIT_INSTR_OFFSETS
	.align		4
        /*0044*/ 	.byte	0x04, 0x1c
        /*0046*/ 	.short	(.L_3114 - .L_3113)


	//   ....[0]....
.L_3113:
        /*0048*/ 	.word	0x00000160


	//   ....[1]....
        /*004c*/ 	.word	0x00000560


	//   ....[2]....
        /*0050*/ 	.word	0x000005c0


	//----- nvinfo : EIATTR_MAX_THREADS
	.align		4
.L_3114:
        /*0054*/ 	.byte	0x04, 0x05
        /*0056*/ 	.short	(.L_3116 - .L_3115)
.L_3115:
        /*0058*/ 	.word	0x00000080
        /*005c*/ 	.word	0x00000001
        /*0060*/ 	.word	0x00000001


	//----- nvinfo : EIATTR_CRS_STACK_SIZE
	.align		4
.L_3116:
        /*0064*/ 	.byte	0x04, 0x1e
        /*0066*/ 	.short	(.L_3118 - .L_3117)
.L_3117:
        /*0068*/ 	.word	0x00000000


	//----- nvinfo : EIATTR_CBANK_PARAM_SIZE
	.align		4
.L_3118:
        /*006c*/ 	.byte	0x03, 0x19
        /*006e*/ 	.short	0x0010


	//----- nvinfo : EIATTR_PARAM_CBANK
	.align		4
        /*0070*/ 	.byte	0x04, 0x0a
        /*0072*/ 	.short	(.L_3120 - .L_3119)
	.align		4
.L_3119:
        /*0074*/ 	.word	index@(.nv.constant0._ZN2at6native29vectorized_elementwise_kernelILi8ENS0_11FillFunctorIfEESt5arrayIPcLm1EEEEviT0_T1_)
        /*0078*/ 	.short	0x0210
        /*007a*/ 	.short	0x0010


	//----- nvinfo : EIATTR_SW_WAR
	.align		4
.L_3120:
        /*007c*/ 	.byte	0x04, 0x36
        /*007e*/ 	.short	(.L_3122 - .L_3121)
.L_3121:
        /*0080*/ 	.word	0x00000008
.L_3122:


//--------------------- .nv.info._ZN2at6native18elementwise_kernelILi128ELi4EZNS0_15gpu_kernel_implINS0_11FillFunctorIdEEEEvRNS_18TensorIteratorBaseERKT_EUliE_EEviT1_ --------------------------
	.section	.nv.info._ZN2at6native18elementwise_kernelILi128ELi4EZNS0_15gpu_kernel_implINS0_11FillFunctorIdEEEEvRNS_18TensorIteratorBaseERKT_EUliE_EEviT1_,"",@"SHT_CUDA_INFO"
	.sectionflags	@""
	.align	4


	//----- nvinfo : EIATTR_CUDA_API_VERSION
	.align		4
        /*0000*/ 	.byte	0x04, 0x37
        /*0002*/ 	.short	(.L_3124 - .L_3123)
.L_3123:
        /*0004*/ 	.word	0x00000082


	//----- nvinfo : EIATTR_KPARAM_INFO
	.align		4
.L_3124:
        /*0008*/ 	.byte	0x04, 0x17
        /*000a*/ 	.short	(.L_3126 - .L_3125)
.L_3125:
        /*000c*/ 	.word	0x00000000
        /*0010*/ 	.short	0x0001
        /*0012*/ 	.short	0x0008
        /*0014*/ 	.byte	0x00, 0xf0, 0xe1, 0x06


	//----- nvinfo : EIATTR_KPARAM_INFO
	.align		4
.L_3126:
        /*0018*/ 	.byte	0x04, 0x17
        /*001a*/ 	.short	(.L_3128 - .L_3127)
.L_3127:
        /*001c*/ 	.word	0x00000000
        /*0020*/ 	.short	0x0000
        /*0022*/ 	.short	0x0000
        /*0024*/ 	.byte	0x00, 0xf0, 0x11, 0x00


	//----- nvinfo : EIATTR_SPARSE_MMA_MASK
	.align		4
.L_3128:
        /*0028*/ 	.byte	0x03, 0x50
        /*002a*/ 	.short	0x0000


	//----- nvinfo : EIATTR_MAXREG_COUNT
	.align		4
        /*002c*/ 	.byte	0x03, 0x1b
        /*002e*/ 	.short	0x0080


	//----- nvinfo : EIATTR_EXTERNS
	.align		4
        /*0030*/ 	.byte	0x04, 0x0f
        /*0032*/ 	.short	(.L_3130 - .L_3129)


	//   ....[0]....
	.align		4
.L_3129:
        /*0034*/ 	.word	index@(__assertfail)


	//----- nvinfo : EIATTR_MERCURY_ISA_VERSION
	.align		4
.L_3130:
        /*0038*/ 	.byte	0x03, 0x5f
        /*003a*/ 	.short	0x0101


	//----- nvinfo : EIATTR_SYSCALL_OFFSETS
	.align		4
        /*003c*/ 	.byte	0x04, 0x46
        /*003e*/ 	.short	(.L_3132 - .L_3131)


	//   ....[0]....
.L_3131:
        /*0040*/ 	.word	0x00002340


	//   ....[1]....
        /*0044*/ 	.word	0x000046e0


	//   ....[2]....
        /*0048*/ 	.word	0x00006a70


	//   ....[3]....
        /*004c*/ 	.word	0x00008df0


	//----- nvinfo : EIATTR_EXIT_INSTR_OFFSETS
	.align		4
.L_3132:
        /*0050*/ 	.byte	0x04, 0x1c
        /*0052*/ 	.short	(.L_3134 - .L_3133)


	//   ....[0]....
.L_3133:
        /*0054*/ 	.word	0x00006b40


	//   ....[1]....
        /*0058*/ 	.word	0x00007dc0


	//   ....[2]....
        /*005c*/ 	.word	0x00007e00


	//   ....[3]....
        /*0060*/ 	.word	0x00007ea0


	//   ....[4]....
        /*0064*/ 	.word	0x00007ee0


	//   ....[5]....
        /*0068*/ 	.word	0x00007f20


	//   ....[6]....
        /*006c*/ 	.word	0x00008000


	//   ....[7]....
        /*0070*/ 	.word	0x00008090


	//   ....[8]....
        /*0074*/ 	.word	0x00008180


	//   ....[9]....
        /*0078*/ 	.word	0x00008220


	//   ....[10]....
        /*007c*/ 	.word	0x00008250


	//   ....[11]....
        /*0080*/ 	.word	0x00008320


	//   ....[12]....
        /*0084*/ 	.word	0x00008360


	//   ....[13]....
        /*0088*/ 	.word	0x00008520


	//   ....[14]....
        /*008c*/ 	.word	0x000086b0


	//   ....[15]....
        /*0090*/ 	.word	0x00008740


	//   ....[16]....
        /*0094*/ 	.word	0x00008800


	//   ....[17]....
        /*0098*/ 	.word	0x000089b0


	//   ....[18]....
        /*009c*/ 	.word	0x00008b60


	//   ....[19]....
        /*00a0*/ 	.word	0x00008cf0


	//   ....[20]....
        /*00a4*/ 	.word	0x00008e00


	//   ....[21]....
        /*00a8*/ 	.word	0x00008e40


	//   ....[22]....
        /*00ac*/ 	.word	0x00008e80


	//----- nvinfo : EIATTR_MAX_THREADS
	.align		4
.L_3134:
        /*00b0*/ 	.byte	0x04, 0x05
        /*00b2*/ 	.short	(.L_3136 - .L_3135)
.L_3135:
        /*00b4*/ 	.word	0x00000080
        /*00b8*/ 	.word	0x00000001
        /*00bc*/ 	.word	0x00000001


	//----- nvinfo : EIATTR_CRS_STACK_SIZE
	.align		4
.L_3136:
        /*00c0*/ 	.byte	0x04, 0x1e
        /*00c2*/ 	.short	(.L_3138 - .L_3137)
.L_3137:
        /*00c4*/ 	.word	0x00000000


	//----- nvinfo : EIATTR_CBANK_PARAM_SIZE
	.align		4
.L_3138:
        /*00c8*/ 	.byte	0x03, 0x19
        /*00ca*/ 	.short	0x01c0


	//----- nvinfo : EIATTR_PARAM_CBANK
	.align		4
        /*00cc*/ 	.byte	0x04, 0x0a
        /*00ce*/ 	.short	(.L_3140 - .L_3139)
	.align		4
.L_3139:
        /*00d0*/ 	.word	index@(.nv.constant0._ZN2at6native18elementwise_kernelILi128ELi4EZNS0_15gpu_kernel_implINS0_11FillFunctorIdEEEEvRNS_18TensorIteratorBaseERKT_EUliE_EEviT1_)
        /*00d4*/ 	.short	0x0210
        /*00d6*/ 	.short	0x01c0


	//----- nvinfo : EIATTR_SW_WAR
	.align		4
.L_3140:
        /*00d8*/ 	.byte	0x04, 0x36
        /*00da*/ 	.short	(.L_3142 - .L_3141)
.L_3141:
        /*00dc*/ 	.word	0x00000008
.L_3142:


//--------------------- .nv.info._ZN2at6native27unrolled_elementwise_kernelINS0_11FillFunctorIdEESt5arrayIPcLm1EELi4E23TrivialOffsetCalculatorILi0EjES7_ILi1EjENS0_6memory12LoadWithCastILi0EEENSA_13StoreWithCastILi1EEEEEviT_T0_T2_T3_T4_T5_ --------------------------
	.section	.nv.info._ZN2at6native27unrolled_elementwise_kernelINS0_11FillFunctorIdEESt5arrayIPcLm1EELi4E23TrivialOffsetCalculatorILi0EjES7_ILi1EjENS0_6memory12LoadWithCastILi0EEENSA_13StoreWithCastILi1EEEEEviT_T0_T2_T3_T4_T5_,"",@"SHT_CUDA_INFO"
	.sectionflags	@""
	.align	4


	//----- nvinfo : EIATTR_CUDA_API_VERSION
	.align		4
        /*0000*/ 	.byte	0x04, 0x37
        /*0002*/ 	.short	(.L_3144 - .L_3143)
.L_3143:
        /*0004*/ 	.word	0x00000082


	//----- nvinfo : EIATTR_KPARAM_INFO
	.align		4
.L_3144:
        /*0008*/ 	.byte	0x04, 0x17
        /*000a*/ 	.short	(.L_3146 - .L_3145)
.L_3145:
        /*000c*/ 	.word	0x00000000
        /*0010*/ 	.short	0x0006
        /*0012*/ 	.short	0x0024
        /*0014*/ 	.byte	0x00, 0xf0, 0x21, 0x00


	//----- nvinfo : EIATTR_KPARAM_INFO
	.align		4
.L_3146:
        /*0018*/ 	.byte	0x04, 0x17
        /*001a*/ 	.short	(.L_3148 - .L_3147)
.L_3147:
        /*001c*/ 	.word	0x00000000
        /*0020*/ 	.short	0x0005
        /*0022*/ 	.short	0x001c
        /*0024*/ 	.byte	0x00, 0xf0, 0x21, 0x00


	//----- nvinfo : EIATTR_KPARAM_INFO
	.align		4
.L_3148:
        /*0028*/ 	.byte	0x04, 0x17
        /*002a*/ 	.short	(.L_3150 - .L_3149)
.L_3149:
        /*002c*/ 	.word	0x00000000
        /*0030*/ 	.short	0x0004
        /*0032*/ 	.short	0x0019
        /*0034*/ 	.byte	0x00, 0xf0, 0x05, 0x00


	//----- nvinfo : EIATTR_KPARAM_INFO
	.align		4
.L_3150:
        /*0038*/ 	.byte	0x04, 0x17
        /*003a*/ 	.short	(.L_3152 - .L_3151)
.L_3151:
        /*003c*/ 	.word	0x00000000
        /*0040*/ 	.short	0x0003
        /*0042*/ 	.short	0x0018
        /*0044*/ 	.byte	0x00, 0xf0, 0x05, 0x00


	//----- nvinfo : EIATTR_KPARAM_INFO
	.align		4
.L_3152:
        /*0048*/ 	.byte	0x04, 0x17
        /*004a*/ 	.short	(.L_3154 - .L_3153)
.L_3153:
        /*004c*/ 	.word	0x00000000
        /*0050*/ 	.short	0x0002
        /*0052*/ 	.short	0x0010
        /*0054*/ 	.byte	0x00, 0xf0, 0x21, 0x00


	//----- nvinfo : EIATTR_KPARAM_INFO
	.align		4
.L_3154:
        /*0058*/ 	.byte	0x04, 0x17
        /*005a*/ 	.short	(.L_3156 - .L_3155)
.L_3155:
        /*005c*/ 	.word	0x00000000
        /*0060*/ 	.short	0x0001
        /*0062*/ 	.short	0x0008
        /*0064*/ 	.byte	0x00, 0xf0, 0x21, 0x00


	//----- nvinfo : EIATTR_KPARAM_INFO
	.align		4
.L_3156:
        /*0068*/ 	.byte	0x04, 0x17
        /*006a*/ 	.short	(.L_3158 - .L_3157)
.L_3157:
        /*006c*/ 	.word	0x00000000
        /*0070*/ 	.short	0x0000
        /*0072*/ 	.short	0x0000
        /*0074*/ 	.byte	0x00, 0xf0, 0x11, 0x00


	//----- nvinfo : EIATTR_SPARSE_MMA_MASK
	.align		4
.L_3158:
        /*0078*/ 	.byte	0x03, 0x50
        /*007a*/ 	.short	0x0000


	//----- nvinfo : EIATTR_MAXREG_COUNT
	.align		4
        /*007c*/ 	.byte	0x03, 0x1b
        /*007e*/ 	.short	0x00ff


	//----- nvinfo : EIATTR_EXTERNS
	.align		4
        /*0080*/ 	.byte	0x04, 0x0f
        /*0082*/ 	.short	(.L_3160 - .L_3159)


	//   ....[0]....
	.align		4
.L_3159:
        /*0084*/ 	.word	index@(__assertfail)


	//----- nvinfo : EIATTR_MERCURY_ISA_VERSION
	.align		4
.L_3160:
        /*0088*/ 	.byte	0x03, 0x5f
        /*008a*/ 	.short	0x0101


	//----- nvinfo : EIATTR_SYSCALL_OFFSETS
	.align		4
        /*008c*/ 	.byte	0x04, 0x46
        /*008e*/ 	.short	(.L_3162 - .L_3161)


	//   ....[0]....
.L_3161:
        /*0090*/ 	.word	0x00001230


	//   ....[1]....
        /*0094*/ 	.word	0x00002480


	//   ....[2]....
        /*0098*/ 	.word	0x000036c0


	//   ....[3]....
        /*009c*/ 	.word	0x00004900


	//----- nvinfo : EIATTR_EXIT_INSTR_OFFSETS
	.align		4
.L_3162:
        /*00a0*/ 	.byte	0x04, 0x1c
        /*00a2*/ 	.short	(.L_3164 - .L_3163)


	//   ....[0]....
.L_3163:
        /*00a4*/ 	.word	0x00003780


	//   ....[1]....
        /*00a8*/ 	.word	0x000038d0


	//   ....[2]....
        /*00ac*/ 	.word	0x00003910


	//   ....[3]....
        /*00b0*/ 	.word	0x000039b0


	//   ....[4]....
        /*00b4*/ 	.word	0x000039f0


	//   ....[5]....
        /*00b8*/ 	.word	0x00003a30


	//   ....[6]....
        /*00bc*/ 	.word	0x00003b10


	//   ....[7]....
        /*00c0*/ 	.word	0x00003ba0


	//   ....[8]....
        /*00c4*/ 	.word	0x00003c90


	//   ....[9]....
        /*00c8*/ 	.word	0x00003d30


	//   ....[10]....
        /*00cc*/ 	.word	0x00003d60


	//   ....[11]....
        /*00d0*/ 	.word	0x00003e30


	//   ....[12]....
        /*00d4*/ 	.word	0x00003e70


	//   ....[13]....
        /*00d8*/ 	.word	0x00004030


	//   ....[14]....
        /*00dc*/ 	.word	0x000041c0


	//   ....[15]....
        /*00e0*/ 	.word	0x00004250


	//   ....[16]....
        /*00e4*/ 	.word	0x00004310


	//   ....[17]....
        /*00e8*/ 	.word	0x000044c0


	//   ....[18]....
        /*00ec*/ 	.word	0x00004670


	//   ....[19]....
        /*00f0*/ 	.word	0x00004800


	//   ....[20]....
        /*00f4*/ 	.word	0x00004910


	//   ....[21]....
        /*00f8*/ 	.word	0x00004950


	//   ....[22]....
        /*00fc*/ 	.word	0x00004990


	//----- nvinfo : EIATTR_MAX_THREADS
	.align		4
.L_3164:
        /*0100*/ 	.byte	0x04, 0x05
        /*0102*/ 	.short	(.L_3166 - .L_3165)
.L_3165:
        /*0104*/ 	.word	0x00000080
        /*0108*/ 	.word	0x00000001
        /*010c*/ 	.word	0x00000001


	//----- nvinfo : EIATTR_CRS_STACK_SIZE
	.align		4
.L_3166:
        /*0110*/ 	.byte	0x04, 0x1e
        /*0112*/ 	.short	(.L_3168 - .L_3167)
.L_3167:
        /*0114*/ 	.word	0x00000000


	//----- nvinfo : EIATTR_CBANK_PARAM_SIZE
	.align		4
.L_3168:
        /*0118*/ 	.byte	0x03, 0x19
        /*011a*/ 	.short	0x002c


	//----- nvinfo : EIATTR_PARAM_CBANK
	.align		4
        /*011c*/ 	.byte	0x04, 0x0a
        /*011e*/ 	.short	(.L_3170 - .L_3169)
	.align		4
.L_3169:
        /*0120*/ 	.word	index@(.nv.constant0._ZN2at6native27unrolled_elementwise_kernelINS0_11FillFunctorIdEESt5arrayIPcLm1EELi4E23TrivialOffsetCalculatorILi0EjES7_ILi1EjENS0_6memory12LoadWithCastILi0EEENSA_13StoreWithCastILi1EEEEEviT_T0_T2_T3_T4_T5_)
        /*0124*/ 	.short	0x0210
        /*0126*/ 	.short	0x002c


	//----- nvinfo : EIATTR_SW_WAR
	.align		4
.L_3170:
        /*0128*/ 	.byte	0x04, 0x36
        /*012a*/ 	.short	(.L_3172 - .L_3171)
.L_3171:
        /*012c*/ 	.word	0x00000008
.L_3172:


//--------------------- .nv.info._ZN2at6native18elementwise_kernelILi128ELi2EZNS0_22gpu_kernel_impl_nocastINS0_11FillFunctorIdEEEEvRNS_18TensorIteratorBaseERKT_EUliE_EEviT1_ --------------------------
	.section	.nv.info._ZN2at6native18elementwise_kernelILi128ELi2EZNS0_22gpu_kernel_impl_nocastINS0_11FillFunctorIdEEEEvRNS_18TensorIteratorBaseERKT_EUliE_EEviT1_,"",@"SHT_CUDA_INFO"
	.sectionflags	@""
	.align	4


	//----- nvinfo : EIATTR_CUDA_API_VERSION
	.align		4
        /*0000*/ 	.byte	0x04, 0x37
        /*0002*/ 	.short	(.L_3174 - .L_3173)
.L_3173:
        /*0004*/ 	.word	0x00000082


	//----- nvinfo : EIATTR_KPARAM_INFO
	.align		4
.L_3174:
        /*0008*/ 	.byte	0x04, 0x17
        /*000a*/ 	.short	(.L_3176 - .L_3175)
.L_3175:
        /*000c*/ 	.word	0x00000000
        /*0010*/ 	.short	0x0001
        /*0012*/ 	.short	0x0008
        /*0014*/ 	.byte	0x00, 0xf0, 0xc1, 0x06


	//----- nvinfo : EIATTR_KPARAM_INFO
	.align		4
.L_3176:
        /*0018*/ 	.byte	0x04, 0x17
        /*001a*/ 	.short	(.L_3178 - .L_3177)
.L_3177:
        /*001c*/ 	.word	0x00000000
        /*0020*/ 	.short	0x0000
        /*0022*/ 	.short	0x0000
        /*0024*/ 	.byte	0x00, 0xf0, 0x11, 0x00


	//----- nvinfo : EIATTR_SPARSE_MMA_MASK
	.align		4
.L_3178:
        /*0028*/ 	.byte	0x03, 0x50
        /*002a*/ 	.short	0x0000


	//----- nvinfo : EIATTR_MAXREG_COUNT
	.align		4
        /*002c*/ 	.byte	0x03, 0x1b
        /*002e*/ 	.short	0x0080


	//----- nvinfo : EIATTR_MERCURY_ISA_VERSION
	.align		4
        /*0030*/ 	.byte	0x03, 0x5f
        /*0032*/ 	.short	0x0101


	//----- nvinfo : EIATTR_EXIT_INSTR_OFFSETS
	.align		4
        /*0034*/ 	.byte	0x04, 0x1c
        /*0036*/ 	.short	(.L_3180 - .L_3179)


	//   ....[0]....
.L_3179:
        /*0038*/ 	.word	0x00001250


	//   ....[1]....
        /*003c*/ 	.word	0x000023c0


	//   ....[2]....
        /*0040*/ 	.word	0x00002440


	//   ....[3]....
        /*0044*/ 	.word	0x00002480


	//----- nvinfo : EIATTR_MAX_THREADS
	.align		4
.L_3180:
        /*0048*/ 	.byte	0x04, 0x05
        /*004a*/ 	.short	(.L_3182 - .L_3181)
.L_3181:
        /*004c*/ 	.word	0x00000080
        /*0050*/ 	.word	0x00000001
        /*0054*/ 	.word	0x00000001


	//----- nvinfo : EIATTR_CRS_STACK_SIZE
	.align		4
.L_3182:
        /*0058*/ 	.byte	0x04, 0x1e
        /*005a*/ 	.short	(.L_3184 - .L_3183)
.L_3183:
        /*005c*/ 	.word	0x00000000


	//----- nvinfo : EIATTR_CBANK_PARAM_SIZE
	.align		4
.L_3184:
        /*0060*/ 	.byte	0x03, 0x19
        /*0062*/ 	.short	0x01b8


	//----- nvinfo : EIATTR_PARAM_CBANK
	.align		4
        /*0064*/ 	.byte	0x04, 0x0a
        /*0066*/ 	.short	(.L_3186 - .L_3185)
	.align		4
.L_3185:
        /*0068*/ 	.word	index@(.nv.constant0._ZN2at6native18elementwise_kernelILi128ELi2EZNS0_22gpu_kernel_impl_nocastINS0_11FillFunctorIdEEEEvRNS_18TensorIteratorBaseERKT_EUliE_EEviT1_)
        /*006c*/ 	.short	0x0210
        /*006e*/ 	.short	0x01b8


	//----- nvinfo : EIATTR_SW_WAR
	.align		4
.L_3186:
        /*0070*/ 	.byte	0x04, 0x36
        /*0072*/ 	.short	(.L_3188 - .L_3187)
.L_3187:
        /*0074*/ 	.word	0x00000008
.L_3188:


//--------------------- .nv.info._ZN2at6native27unrolled_elementwise_kernelINS0_11FillFunctorIdEESt5arrayIPcLm1EELi4E23TrivialOffsetCalculatorILi0EjES7_ILi1EjENS0_6memory15LoadWithoutCastENSA_16StoreWithoutCastEEEviT_T0_T2_T3_T4_T5_ --------------------------
	.section	.nv.info._ZN2at6native27unrolled_elementwise_kernelINS0_11FillFunctorIdEESt5arrayIPcLm1EELi4E23TrivialOffsetCalculatorILi0EjES7_ILi1EjENS0_6memory15LoadWithoutCastENSA_16StoreWithoutCastEEEviT_T0_T2_T3_T4_T5_,"",@"SHT_CUDA_INFO"
	.sectionflags	@""
	.align	4


	//----- nvinfo : EIATTR_CUDA_API_VERSION
	.align		4
        /*0000*/ 	.byte	0x04, 0x37
        /*0002*/ 	.short	(.L_3190 - .L_3189)
.L_3189:
        /*0004*/ 	.word	0x00000082


	//----- nvinfo : EIATTR_KPARAM_INFO
	.align		4
.L_3190:
        /*0008*/ 	.byte	0x04, 0x17
        /*000a*/ 	.short	(.L_3192 - .L_3191)
.L_3191:
        /*000c*/ 	.word	0x00000000
        /*0010*/ 	.short	0x0006
        /*0012*/ 	.short	0x001b
        /*0014*/ 	.byte	0x00, 0xf0, 0x05, 0x00


	//----- nvinfo : EIATTR_KPARAM_INFO
	.align		4
.L_3192:
        /*0018*/ 	.byte	0x04, 0x17
        /*001a*/ 	.short	(.L_3194 - .L_3193)
.L_3193:
        /*001c*/ 	.word	0x00000000
        /*0020*/ 	.short	0x0005
        /*0022*/ 	.short	0x001a
        /*0024*/ 	.byte	0x00, 0xf0, 0x05, 0x00


	//----- nvinfo : EIATTR_KPARAM_INFO
	.align		4
.L_3194:
        /*0028*/ 	.byte	0x04, 0x17
        /*002a*/ 	.short	(.L_3196 - .L_3195)
.L_3195:
        /*002c*/ 	.word	0x00000000
        /*0030*/ 	.short	0x0004
        /*0032*/ 	.short	0x0019
        /*0034*/ 	.byte	0x00, 0xf0, 0x05, 0x00


	//----- nvinfo : EIATTR_KPARAM_INFO
	.align		4
.L_3196:
        /*0038*/ 	.byte	0x04, 0x17
        /*003a*/ 	.short	(.L_3198 - .L_3197)
.L_3197:
        /*003c*/ 	.word	0x00000000
        /*0040*/ 	.short	0x0003
        /*0042*/ 	.short	0x0018
        /*0044*/ 	.byte	0x00, 0xf0, 0x05, 0x00


	//----- nvinfo : EIATTR_KPARAM_INFO
	.align		4
.L_3198:
        /*0048*/ 	.byte	0x04, 0x17
        /*004a*/ 	.short	(.L_3200 - .L_3199)
.L_3199:
        /*004c*/ 	.word	0x00000000
        /*0050*/ 	.short	0x0002
        /*0052*/ 	.short	0x0010
        /*0054*/ 	.byte	0x00, 0xf0, 0x21, 0x00


	//----- nvinfo : EIATTR_KPARAM_INFO
	.align		4
.L_3200:
        /*0058*/ 	.byte	0x04, 0x17
        /*005a*/ 	.short	(.L_3202 - .L_3201)
.L_3201:
        /*005c*/ 	.word	0x00000000
        /*0060*/ 	.short	0x0001
        /*0062*/ 	.short	0x0008
        /*0064*/ 	.byte	0x00, 0xf0, 0x21, 0x00


	//----- nvinfo : EIATTR_KPARAM_INFO
	.align		4
.L_3202:
        /*0068*/ 	.byte	0x04, 0x17
        /*006a*/ 	.short	(.L_3204 - .L_3203)
.L_3203:
        /*006c*/ 	.word	0x00000000
        /*0070*/ 	.short	0x0000
        /*0072*/ 	.short	0x0000
        /*0074*/ 	.byte	0x00, 0xf0, 0x11, 0x00


	//----- nvinfo : EIATTR_SPARSE_MMA_MASK
	.align		4
.L_3204:
        /*0078*/ 	.byte	0x03, 0x50
        /*007a*/ 	.short	0x0000


	//----- nvinfo : EIATTR_MAXREG_COUNT
	.align		4
        /*007c*/ 	.byte	0x03, 0x1b
        /*007e*/ 	.short	0x00ff


	//----- nvinfo : EIATTR_MERCURY_ISA_VERSION
	.align		4
        /*0080*/ 	.byte	0x03, 0x5f
        /*0082*/ 	.short	0x0101


	//----- nvinfo : EIATTR_EXIT_INSTR_OFFSETS
	.align		4
        /*0084*/ 	.byte	0x04, 0x1c
        /*0086*/ 	.short	(.L_3206 - .L_3205)


	//   ....[0]....
.L_3205:
        /*0088*/ 	.word	0x000001e0


	//   ....[1]....
        /*008c*/ 	.word	0x00000240


	//----- nvinfo : EIATTR_MAX_THREADS
	.align		4
.L_3206:
        /*0090*/ 	.byte	0x04, 0x05
        /*0092*/ 	.short	(.L_3208 - .L_3207)
.L_3207:
        /*0094*/ 	.word	0x00000080
        /*0098*/ 	.word	0x00000001
        /*009c*/ 	.word	0x00000001


	//----- nvinfo : EIATTR_CRS_STACK_SIZE
	.align		4
.L_3208:
        /*00a0*/ 	.byte	0x04, 0x1e
        /*00a2*/ 	.short	(.L_3210 - .L_3209)
.L_3209:
        /*00a4*/ 	.word	0x00000000


	//----- nvinfo : EIATTR_CBANK_PARAM_SIZE
	.align		4
.L_3210:
        /*00a8*/ 	.byte	0x03, 0x19
        /*00aa*/ 	.short	0x001c


	//----- nvinfo : EIATTR_PARAM_CBANK
	.align		4
        /*00ac*/ 	.byte	0x04, 0x0a
        /*00ae*/ 	.short	(.L_3212 - .L_3211)
	.align		4
.L_3211:
        /*00b0*/ 	.word	index@(.nv.constant0._ZN2at6native27unrolled_elementwise_kernelINS0_11FillFunctorIdEESt5arrayIPcLm1EELi4E23TrivialOffsetCalculatorILi0EjES7_ILi1EjENS0_6memory15LoadWithoutCastENSA_16StoreWithoutCastEEEviT_T0_T2_T3_T4_T5_)
        /*00b4*/ 	.short	0x0210
        /*00b6*/ 	.short	0x001c


	//----- nvinfo : EIATTR_SW_WAR
	.align		4
.L_3212:
        /*00b8*/ 	.byte	0x04, 0x36
        /*00ba*/ 	.short	(.L_3214 - .L_3213)
.L_3213:
        /*00bc*/ 	.word	0x00000008
.L_3214:


//--------------------- .nv.info._ZN2at6native29vectorized_elementwise_kernelILi2ENS0_11FillFunctorIdEESt5arrayIPcLm1EEEEviT0_T1_ --------------------------
	.section	.nv.info._ZN2at6native29vectorized_elementwise_kernelILi2ENS0_11FillFunctorIdEESt5arrayIPcLm1EEEEviT0_T1_,"",@"SHT_CUDA_INFO"
	.sectionflags	@""
	.align	4


	//----- nvinfo : EIATTR_CUDA_API_VERSION
	.align		4
        /*0000*/ 	.byte	0x04, 0x37
        /*0002*/ 	.short	(.L_3216 - .L_3215)
.L_3215:
        /*0004*/ 	.word	0x00000082


	//----- nvinfo : EIATTR_KPARAM_INFO
	.align		4
.L_3216:
        /*0008*/ 	.byte	0x04, 0x17
        /*000a*/ 	.short	(.L_3218 - .L_3217)
.L_3217:
        /*000c*/ 	.word	0x00000000
        /*0010*/ 	.short	0x0002
        /*0012*/ 	.short	0x0010
        /*0014*/ 	.byte	0x00, 0xf0, 0x21, 0x00


	//----- nvinfo : EIATTR_KPARAM_INFO
	.align		4
.L_3218:
        /*0018*/ 	.byte	0x04, 0x17
        /*001a*/ 	.short	(.L_3220 - .L_3219)
.L_3219:
        /*001c*/ 	.word	0x00000000
        /*0020*/ 	.short	0x0001
        /*0022*/ 	.short	0x0008
        /*0024*/ 	.byte	0x00, 0xf0, 0x21, 0x00


	//----- nvinfo : EIATTR_KPARAM_INFO
	.align		4
.L_3220:
        /*0028*/ 	.byte	0x04, 0x17
        /*002a*/ 	.short	(.L_3222 - .L_3221)
.L_3221:
        /*002c*/ 	.word	0x00000000
        /*0030*/ 	.short	0x0000
        /*0032*/ 	.short	0x0000
        /*0034*/ 	.byte	0x00, 0xf0, 0x11, 0x00


	//----- nvinfo : EIATTR_SPARSE_MMA_MASK
	.align		4
.L_3222:
        /*0038*/ 	.byte	0x03, 0x50
        /*003a*/ 	.short	0x0000


	//----- nvinfo : EIATTR_MAXREG_COUNT
	.align		4
        /*003c*/ 	.byte	0x03, 0x1b
        /*003e*/ 	.short	0x00ff


	//----- nvinfo : EIATTR_MERCURY_ISA_VERSION
	.align		4
        /*0040*/ 	.byte	0x03, 0x5f
        /*0042*/ 	.short	0x0101


	//----- nvinfo : EIATTR_EXIT_INSTR_OFFSETS
	.align		4
        /*0044*/ 	.byte	0x04, 0x1c
        /*0046*/ 	.short	(.L_3224 - .L_3223)


	//   ....[0]....
.L_3223:
        /*0048*/ 	.word	0x000001f0


	//   ....[1]....
        /*004c*/ 	.word	0x000005f0


	//   ....[2]....
        /*0050*/ 	.word	0x00000650


	//----- nvinfo : EIATTR_MAX_THREADS
	.align		4
.L_3224:
        /*0054*/ 	.byte	0x04, 0x05
        /*0056*/ 	.short	(.L_3226 - .L_3225)
.L_3225:
        /*0058*/ 	.word	0x00000080
        /*005c*/ 	.word	0x00000001
        /*0060*/ 	.word	0x00000001


	//----- nvinfo : EIATTR_CRS_STACK_SIZE
	.align		4
.L_3226:
        /*0064*/ 	.byte	0x04, 0x1e
        /*0066*/ 	.short	(.L_3228 - .L_3227)
.L_3227:
        /*0068*/ 	.word	0x00000000


	//----- nvinfo : EIATTR_CBANK_PARAM_SIZE
	.align		4
.L_3228:
        /*006c*/ 	.byte	0x03, 0x19
        /*006e*/ 	.short	0x0018


	//----- nvinfo : EIATTR_PARAM_CBANK
	.align		4
        /*0070*/ 	.byte	0x04, 0x0a
        /*0072*/ 	.short	(.L_3230 - .L_3229)
	.align		4
.L_3229:
        /*0074*/ 	.word	index@(.nv.constant0._ZN2at6native29vectorized_elementwise_kernelILi2ENS0_11FillFunctorIdEESt5arrayIPcLm1EEEEviT0_T1_)
        /*0078*/ 	.short	0x0210
        /*007a*/ 	.short	0x0018


	//----- nvinfo : EIATTR_SW_WAR
	.align		4
.L_3230:
        /*007c*/ 	.byte	0x04, 0x36
        /*007e*/ 	.short	(.L_3232 - .L_3231)
.L_3231:
        /*0080*/ 	.word	0x00000008
.L_3232:


//--------------------- .nv.info._ZN2at6native29vectorized_elementwise_kernelILi4ENS0_11FillFunctorIdEESt5arrayIPcLm1EEEEviT0_T1_ --------------------------
	.section	.nv.info._ZN2at6native29vectorized_elementwise_kernelILi4ENS0_11FillFunctorIdEESt5arrayIPcLm1EEEEviT0_T1_,"",@"SHT_CUDA_INFO"
	.sectionflags	@""
	.align	4


	//----- nvinfo : EIATTR_CUDA_API_VERSION
	.align		4
        /*0000*/ 	.byte	0x04, 0x37
        /*0002*/ 	.short	(.L_3234 - .L_3233)
.L_3233:
        /*0004*/ 	.word	0x00000082


	//----- nvinfo : EIATTR_KPARAM_INFO
	.align		4
.L_3234:
        /*0008*/ 	.byte	0x04, 0x17
        /*000a*/ 	.short	(.L_3236 - .L_3235)
.L_3235:
        /*000c*/ 	.word	0x00000000
        /*0010*/ 	.short	0x0002
        /*0012*/ 	.short	0x0010
        /*0014*/ 	.byte	0x00, 0xf0, 0x21, 0x00


	//----- nvinfo : EIATTR_KPARAM_INFO
	.align		4
.L_3236:
        /*0018*/ 	.byte	0x04, 0x17
        /*001a*/ 	.short	(.L_3238 - .L_3237)
.L_3237:
        /*001c*/ 	.word	0x00000000
        /*0020*/ 	.short	0x0001
        /*0022*/ 	.short	0x0008
        /*0024*/ 	.byte	0x00, 0xf0, 0x21, 0x00


	//----- nvinfo : EIATTR_KPARAM_INFO
	.align		4
.L_3238:
        /*0028*/ 	.byte	0x04, 0x17
        /*002a*/ 	.short	(.L_3240 - .L_3239)
.L_3239:
        /*002c*/ 	.word	0x00000000
        /*0030*/ 	.short	0x0000
        /*0032*/ 	.short	0x0000
        /*0034*/ 	.byte	0x00, 0xf0, 0x11, 0x00


	//----- nvinfo : EIATTR_SPARSE_MMA_MASK
	.align		4
.L_3240:
        /*0038*/ 	.byte	0x03, 0x50
        /*003a*/ 	.short	0x0000


	//----- nvinfo : EIATTR_MAXREG_COUNT
	.align		4
        /*003c*/ 	.byte	0x03, 0x1b
        /*003e*/ 	.short	0x00ff


	//----- nvinfo : EIATTR_MERCURY_ISA_VERSION
	.align		4
        /*0040*/ 	.byte	0x03, 0x5f
        /*0042*/ 	.short	0x0101


	//----- nvinfo : EIATTR_EXIT_INSTR_OFFSETS
	.align		4
        /*0044*/ 	.byte	0x04, 0x1c
        /*0046*/ 	.short	(.L_3242 - .L_3241)


	//   ....[0]....
.L_3241:
        /*0048*/ 	.word	0x000001f0


	//   ....[1]....
        /*004c*/ 	.word	0x000005f0


	//   ....[2]....
        /*0050*/ 	.word	0x00000650


	//----- nvinfo : EIATTR_MAX_THREADS
	.align		4
.L_3242:
        /*0054*/ 	.byte	0x04, 0x05
        /*0056*/ 	.short	(.L_3244 - .L_3243)
.L_3243:
        /*0058*/ 	.word	0x00000080
        /*005c*/ 	.word	0x00000001
        /*0060*/ 	.word	0x00000001


	//----- nvinfo : EIATTR_CRS_STACK_SIZE
	.align		4
.L_3244:
        /*0064*/ 	.byte	0x04, 0x1e
        /*0066*/ 	.short	(.L_3246 - .L_3245)
.L_3245:
        /*0068*/ 	.word	0x00000000


	//----- nvinfo : EIATTR_CBANK_PARAM_SIZE
	.align		4
.L_3246:
        /*006c*/ 	.byte	0x03, 0x19
        /*006e*/ 	.short	0x0018


	//----- nvinfo : EIATTR_PARAM_CBANK
	.align		4
        /*0070*/ 	.byte	0x04, 0x0a
        /*0072*/ 	.short	(.L_3248 - .L_3247)
	.align		4
.L_3247:
        /*0074*/ 	.word	index@(.nv.constant0._ZN2at6native29vectorized_elementwise_kernelILi4ENS0_11FillFunctorIdEESt5arrayIPcLm1EEEEviT0_T1_)
        /*0078*/ 	.short	0x0210
        /*007a*/ 	.short	0x0018


	//----- nvinfo : EIATTR_SW_WAR
	.align		4
.L_3248:
        /*007c*/ 	.byte	0x04, 0x36
        /*007e*/ 	.short	(.L_3250 - .L_3249)
.L_3249:
        /*0080*/ 	.word	0x00000008
.L_3250:


//--------------------- .nv.info._ZN2at6native29vectorized_elementwise_kernelILi8ENS0_11FillFunctorIdEESt5arrayIPcLm1EEEEviT0_T1_ --------------------------
	.section	.nv.info._ZN2at6native29vectorized_elementwise_kernelILi8ENS0_11FillFunctorIdEESt5arrayIPcLm1EEEEviT0_T1_,"",@"SHT_CUDA_INFO"
	.sectionflags	@""
	.align	4


	//----- nvinfo : EIATTR_CUDA_API_VERSION
	.align		4
        /*0000*/ 	.byte	0x04, 0x37
        /*0002*/ 	.short	(.L_3252 - .L_3251)
.L_3251:
        /*0004*/ 	.word	0x00000082


	//----- nvinfo : EIATTR_KPARAM_INFO
	.align		4
.L_3252:
        /*0008*/ 	.byte	0x04, 0x17
        /*000a*/ 	.short	(.L_3254 - .L_3253)
.L_3253:
        /*000c*/ 	.word	0x00000000
        /*0010*/ 	.short	0x0002
        /*0012*/ 	.short	0x0010
        /*0014*/ 	.byte	0x00, 0xf0, 0x21, 0x00


	//----- nvinfo : EIATTR_KPARAM_INFO
	.align		4
.L_3254:
        /*0018*/ 	.byte	0x04, 0x17
        /*001a*/ 	.short	(.L_3256 - .L_3255)
.L_3255:
        /*001c*/ 	.word	0x00000000
        /*0020*/ 	.short	0x0001
        /*0022*/ 	.short	0x0008
        /*0024*/ 	.byte	0x00, 0xf0, 0x21, 0x00


	//----- nvinfo : EIATTR_KPARAM_INFO
	.align		4
.L_3256:
        /*0028*/ 	.byte	0x04, 0x17
        /*002a*/ 	.short	(.L_3258 - .L_3257)
.L_3257:
        /*002c*/ 	.word	0x00000000
        /*0030*/ 	.short	0x0000
        /*0032*/ 	.short	0x0000
        /*0034*/ 	.byte	0x00, 0xf0, 0x11, 0x00


	//----- nvinfo : EIATTR_SPARSE_MMA_MASK
	.align		4
.L_3258:
        /*0038*/ 	.byte	0x03, 0x50
        /*003a*/ 	.short	0x0000


	//----- nvinfo : EIATTR_MAXREG_COUNT
	.align		4
        /*003c*/ 	.byte	0x03, 0x1b
        /*003e*/ 	.short	0x00ff


	//----- nvinfo : EIATTR_MERCURY_ISA_VERSION
	.align		4
        /*0040*/ 	.byte	0x03, 0x5f
        /*0042*/ 	.short	0x0101


	//----- nvinfo : EIATTR_EXIT_INSTR_OFFSETS
	.align		4
        /*0044*/ 	.byte	0x04, 0x1c
        /*0046*/ 	.short	(.L_3260 - .L_3259)


	//   ....[0]....
.L_3259:
        /*0048*/ 	.word	0x000001f0


	//   ....[1]....
        /*004c*/ 	.word	0x000005f0


	//   ....[2]....
        /*0050*/ 	.word	0x00000650


	//----- nvinfo : EIATTR_MAX_THREADS
	.align		4
.L_3260:
        /*0054*/ 	.byte	0x04, 0x05
        /*0056*/ 	.short	(.L_3262 - .L_3261)
.L_3261:
        /*0058*/ 	.word	0x00000080
        /*005c*/ 	.word	0x00000001
        /*0060*/ 	.word	0x00000001


	//----- nvinfo : EIATTR_CRS_STACK_SIZE
	.align		4
.L_3262:
        /*0064*/ 	.byte	0x04, 0x1e
        /*0066*/ 	.short	(.L_3264 - .L_3263)
.L_3263:
        /*0068*/ 	.word	0x00000000


	//----- nvinfo : EIATTR_CBANK_PARAM_SIZE
	.align		4
.L_3264:
        /*006c*/ 	.byte	0x03, 0x19
        /*006e*/ 	.short	0x0018


	//----- nvinfo : EIATTR_PARAM_CBANK
	.align		4
        /*0070*/ 	.byte	0x04, 0x0a
        /*0072*/ 	.short	(.L_3266 - .L_3265)
	.align		4
.L_3265:
        /*0074*/ 	.word	index@(.nv.constant0._ZN2at6native29vectorized_elementwise_kernelILi8ENS0_11FillFunctorIdEESt5arrayIPcLm1EEEEviT0_T1_)
        /*0078*/ 	.short	0x0210
        /*007a*/ 	.short	0x0018


	//----- nvinfo : EIATTR_SW_WAR
	.align		4
.L_3266:
        /*007c*/ 	.byte	0x04, 0x36
        /*007e*/ 	.short	(.L_3268 - .L_3267)
.L_3267:
        /*0080*/ 	.word	0x00000008
.L_3268:


//--------------------- .nv.info._ZN2at6native18elementwise_kernelILi128ELi4EZNS0_15gpu_kernel_implINS0_11FillFunctorIsEEEEvRNS_18TensorIteratorBaseERKT_EUliE_EEviT1_ --------------------------
	.section	.nv.info._ZN2at6native18elementwise_kernelILi128ELi4EZNS0_15gpu_kernel_implINS0_11FillFunctorIsEEEEvRNS_18TensorIteratorBaseERKT_EUliE_EEviT1_,"",@"SHT_CUDA_INFO"
	.sectionflags	@""
	.align	4


	//----- nvinfo : EIATTR_CUDA_API_VERSION
	.align		4
        /*0000*/ 	.byte	0x04, 0x37
        /*0002*/ 	.short	(.L_3270 - .L_3269)
.L_3269:
        /*0004*/ 	.word	0x00000082


	//----- nvinfo : EIATTR_KPARAM_INFO
	.align		4
.L_3270:
        /*0008*/ 	.byte	0x04, 0x17
        /*000a*/ 	.short	(.L_3272 - .L_3271)
.L_3271:
        /*000c*/ 	.word	0x00000000
        /*0010*/ 	.short	0x0001
        /*0012*/ 	.short	0x0008
        /*0014*/ 	.byte	0x00, 0xf0, 0xc1, 0x06


	//----- nvinfo : EIATTR_KPARAM_INFO
	.align		4
.L_3272:
        /*0018*/ 	.byte	0x04, 0x17
        /*001a*/ 	.short	(.L_3274 - .L_3273)
.L_3273:
        /*001c*/ 	.word	0x00000000
        /*0020*/ 	.short	0x0000
        /*0022*/ 	.short	0x0000
        /*0024*/ 	.byte	0x00, 0xf0, 0x11, 0x00


	//----- nvinfo : EIATTR_SPARSE_MMA_MASK
	.align		4
.L_3274:
        /*0028*/ 	.byte	0x03, 0x50
        /*002a*/ 	.short	0x0000


	//----- nvinfo : EIATTR_MAXREG_COUNT
	.align		4
        /*002c*/ 	.byte	0x03, 0x1b
        /*002e*/ 	.short	0x0080


	//----- nvinfo : EIATTR_EXTERNS
	.align		4
        /*0030*/ 	.byte	0x04, 0x0f
        /*0032*/ 	.short	(.L_3276 - .L_3275)


	//   ....[0]....
	.align		4
.L_3275:
        /*0034*/ 	.word	index@(__assertfail)


	//----- nvinfo : EIATTR_MERCURY_ISA_VERSION
	.align		4
.L_3276:
        /*0038*/ 	.byte	0x03, 0x5f
        /*003a*/ 	.short	0x0101


	//----- nvinfo : EIATTR_SYSCALL_OFFSETS
	.align		4
        /*003c*/ 	.byte	0x04, 0x46
        /*003e*/ 	.short	(.L_3278 - .L_3277)


	//   ....[0]....
.L_3277:
        /*0040*/ 	.word	0x000020e0


	//   ....[1]....
        /*0044*/ 	.word	0x00004250


	//   ....[2]....
        /*0048*/ 	.word	0x000063b0


	//   ....[3]....
        /*004c*/ 	.word	0x00008500


	//----- nvinfo : EIATTR_EXIT_INSTR_OFFSETS
	.align		4
.L_3278:
        /*0050*/ 	.byte	0x04, 0x1c
        /*0052*/ 	.short	(.L_3280 - .L_3279)


	//   ....[0]....
.L_3279:
        /*0054*/ 	.word	0x000064b0


	//   ....[1]....
        /*0058*/ 	.word	0x00007720


	//   ....[2]....
        /*005c*/ 	.word	0x00007750


	//   ....[3]....
        /*0060*/ 	.word	0x00007820


	//   ....[4]....
        /*0064*/ 	.word	0x00007860


	//   ....[5]....
        /*0068*/ 	.word	0x00007890


	//   ....[6]....
        /*006c*/ 	.word	0x00007930


	//   ....[7]....
        /*0070*/ 	.word	0x00007980


	//   ....[8]....
        /*0074*/ 	.word	0x00007a30


	//   ....[9]....
        /*0078*/ 	.word	0x00007a90


	//   ....[10]....
        /*007c*/ 	.word	0x00007ad0


	//   ....[11]....
        /*0080*/ 	.word	0x00007bb0


	//   ....[12]....
        /*0084*/ 	.word	0x00007c00


	//   ....[13]....
        /*0088*/ 	.word	0x00007d80


	//   ....[14]....
        /*008c*/ 	.word	0x00007ed0


	//   ....[15]....
        /*0090*/ 	.word	0x00007f20


	//   ....[16]....
        /*0094*/ 	.word	0x00007fd0


	//   ....[17]....
        /*0098*/ 	.word	0x00008140


	//   ....[18]....
        /*009c*/ 	.word	0x000082b0


	//   ....[19]....
        /*00a0*/ 	.word	0x00008400


	//   ....[20]....
        /*00a4*/ 	.word	0x00008510


	//   ....[21]....
        /*00a8*/ 	.word	0x00008580


	//   ....[22]....
        /*00ac*/ 	.word	0x000085c0


	//----- nvinfo : EIATTR_MAX_THREADS
	.align		4
.L_3280:
        /*00b0*/ 	.byte	0x04, 0x05
        /*00b2*/ 	.short	(.L_3282 - .L_3281)
.L_3281:
        /*00b4*/ 	.word	0x00000080
        /*00b8*/ 	.word	0x00000001
        /*00bc*/ 	.word	0x00000001


	//----- nvinfo : EIATTR_CRS_STACK_SIZE
	.align		4
.L_3282:
        /*00c0*/ 	.byte	0x04, 0x1e
        /*00c2*/ 	.short	(.L_3284 - .L_3283)
.L_3283:
        /*00c4*/ 	.word	0x00000000


	//----- nvinfo : EIATTR_CBANK_PARAM_SIZE
	.align		4
.L_3284:
        /*00c8*/ 	.byte	0x03, 0x19
        /*00ca*/ 	.short	0x01b8


	//----- nvinfo : EIATTR_PARAM_CBANK
	.align		4
        /*00cc*/ 	.byte	0x04, 0x0a
        /*00ce*/ 	.short	(.L_3286 - .L_3285)
	.align		4
.L_3285:
        /*00d0*/ 	.word	index@(.nv.constant0._ZN2at6native18elementwise_kernelILi128ELi4EZNS0_15gpu_kernel_implINS0_11FillFunctorIsEEEEvRNS_18TensorIteratorBaseERKT_EUliE_EEviT1_)
        /*00d4*/ 	.short	0x0210
        /*00d6*/ 	.short	0x01b8


	//----- nvinfo : EIATTR_SW_WAR
	.align		4
.L_3286:
        /*00d8*/ 	.byte	0x04, 0x36
        /*00da*/ 	.short	(.L_3288 - .L_3287)
.L_3287:
        /*00dc*/ 	.word	0x00000008
.L_3288:


//--------------------- .nv.info._ZN2at6native27unrolled_elementwise_kernelINS0_11FillFunctorIsEESt5arrayIPcLm1EELi4E23TrivialOffsetCalculatorILi0EjES7_ILi1EjENS0_6memory12LoadWithCastILi0EEENSA_13StoreWithCastILi1EEEEEviT_T0_T2_T3_T4_T5_ --------------------------
	.section	.nv.info._ZN2at6native27unrolled_elementwise_kernelINS0_11FillFunctorIsEESt5arrayIPcLm1EELi4E23TrivialOffsetCalculatorILi0EjES7_ILi1EjENS0_6memory12LoadWithCastILi0EEENSA_13StoreWithCastILi1EEEEEviT_T0_T2_T3_T4_T5_,"",@"SHT_CUDA_INFO"
	.sectionflags	@""
	.align	4


	//----- nvinfo : EIATTR_CUDA_API_VERSION
	.align		4
        /*0000*/ 	.byte	0x04, 0x37
        /*0002*/ 	.short	(.L_3290 - .L_3289)
.L_3289:
        /*0004*/ 	.word	0x00000082


	//----- nvinfo : EIATTR_KPARAM_INFO
	.align		4
.L_3290:
        /*0008*/ 	.byte	0x04, 0x17
        /*000a*/ 	.short	(.L_3292 - .L_3291)
.L_3291:
        /*000c*/ 	.word	0x00000000
        /*0010*/ 	.short	0x0006
        /*0012*/ 	.short	0x001c
        /*0014*/ 	.byte	0x00, 0xf0, 0x21, 0x00


	//----- nvinfo : EIATTR_KPARAM_INFO
	.align		4
.L_3292:
        /*0018*/ 	.byte	0x04, 0x17
        /*001a*/ 	.short	(.L_3294 - .L_3293)
.L_3293:
        /*001c*/ 	.word	0x00000000
        /*0020*/ 	.short	0x0005
        /*0022*/ 	.short	0x0014
        /*0024*/ 	.byte	0x00, 0xf0, 0x21, 0x00


	//----- nvinfo : EIATTR_KPARAM_INFO
	.align		4
.L_3294:
        /*0028*/ 	.byte	0x04, 0x17
        /*002a*/ 	.short	(.L_3296 - .L_3295)
.L_3295:
        /*002c*/ 	.word	0x00000000
        /*0030*/ 	.short	0x0004
        /*0032*/ 	.short	0x0011
        /*0034*/ 	.byte	0x00, 0xf0, 0x05, 0x00


	//----- nvinfo : EIATTR_KPARAM_INFO
	.align		4
.L_3296:
        /*0038*/ 	.byte	0x04, 0x17
        /*003a*/ 	.short	(.L_3298 - .L_3297)
.L_3297:
        /*003c*/ 	.word	0x00000000
        /*0040*/ 	.short	0x0003
        /*0042*/ 	.short	0x0010
        /*0044*/ 	.byte	0x00, 0xf0, 0x05, 0x00


	//----- nvinfo : EIATTR_KPARAM_INFO
	.align		4
.L_3298:
        /*0048*/ 	.byte	0x04, 0x17
        /*004a*/ 	.short	(.L_3300 - .L_3299)
.L_3299:
        /*004c*/ 	.word	0x00000000
        /*0050*/ 	.short	0x0002
        /*0052*/ 	.short	0x0008
        /*0054*/ 	.byte	0x00, 0xf0, 0x21, 0x00


	//----- nvinfo : EIATTR_KPARAM_INFO
	.align		4
.L_3300:
        /*0058*/ 	.byte	0x04, 0x17
        /*005a*/ 	.short	(.L_3302 - .L_3301)
.L_3301:
        /*005c*/ 	.word	0x00000000
        /*0060*/ 	.short	0x0001
        /*0062*/ 	.short	0x0004
        /*0064*/ 	.byte	0x00, 0xf0, 0x09, 0x00


	//----- nvinfo : EIATTR_KPARAM_INFO
	.align		4
.L_3302:
        /*0068*/ 	.byte	0x04, 0x17
        /*006a*/ 	.short	(.L_3304 - .L_3303)
.L_3303:
        /*006c*/ 	.word	0x00000000
        /*0070*/ 	.short	0x0000
        /*0072*/ 	.short	0x0000
        /*0074*/ 	.byte	0x00, 0xf0, 0x11, 0x00


	//----- nvinfo : EIATTR_SPARSE_MMA_MASK
	.align		4
.L_3304:
        /*0078*/ 	.byte	0x03, 0x50
        /*007a*/ 	.short	0x0000


	//----- nvinfo : EIATTR_MAXREG_COUNT
	.align		4
        /*007c*/ 	.byte	0x03, 0x1b
        /*007e*/ 	.short	0x00ff


	//----- nvinfo : EIATTR_EXTERNS
	.align		4
        /*0080*/ 	.byte	0x04, 0x0f
        /*0082*/ 	.short	(.L_3306 - .L_3305)


	//   ....[0]....
	.align		4
.L_3305:
        /*0084*/ 	.word	index@(__assertfail)


	//----- nvinfo : EIATTR_MERCURY_ISA_VERSION
	.align		4
.L_3306:
        /*0088*/ 	.byte	0x03, 0x5f
        /*008a*/ 	.short	0x0101


	//----- nvinfo : EIATTR_SYSCALL_OFFSETS
	.align		4
        /*008c*/ 	.byte	0x04, 0x46
        /*008e*/ 	.short	(.L_3308 - .L_3307)


	//   ....[0]....
.L_3307:
        /*0090*/ 	.word	0x00000fd0


	//   ....[1]....
        /*0094*/ 	.word	0x00001ff0


	//   ....[2]....
        /*0098*/ 	.word	0x00003000


	//   ....[3]....
        /*009c*/ 	.word	0x00004010


	//----- nvinfo : EIATTR_EXIT_INSTR_OFFSETS
	.align		4
.L_3308:
        /*00a0*/ 	.byte	0x04, 0x1c
        /*00a2*/ 	.short	(.L_3310 - .L_3309)


	//   ....[0]....
.L_3309:
        /*00a4*/ 	.word	0x000030f0


	//   ....[1]....
        /*00a8*/ 	.word	0x00003230


	//   ....[2]....
        /*00ac*/ 	.word	0x00003260


	//   ....[3]....
        /*00b0*/ 	.word	0x00003330


	//   ....[4]....
        /*00b4*/ 	.word	0x00003370


	//   ....[5]....
        /*00b8*/ 	.word	0x000033a0


	//   ....[6]....
        /*00bc*/ 	.word	0x00003440


	//   ....[7]....
        /*00c0*/ 	.word	0x00003490


	//   ....[8]....
        /*00c4*/ 	.word	0x00003540


	//   ....[9]....
        /*00c8*/ 	.word	0x000035a0


	//   ....[10]....
        /*00cc*/ 	.word	0x000035e0


	//   ....[11]....
        /*00d0*/ 	.word	0x000036c0


	//   ....[12]....
        /*00d4*/ 	.word	0x00003710


	//   ....[13]....
        /*00d8*/ 	.word	0x00003890


	//   ....[14]....
        /*00dc*/ 	.word	0x000039e0


	//   ....[15]....
        /*00e0*/ 	.word	0x00003a30


	//   ....[16]....
        /*00e4*/ 	.word	0x00003ae0


	//   ....[17]....
        /*00e8*/ 	.word	0x00003c50


	//   ....[18]....
        /*00ec*/ 	.word	0x00003dc0


	//   ....[19]....
        /*00f0*/ 	.word	0x00003f10


	//   ....[20]....
        /*00f4*/ 	.word	0x00004020


	//   ....[21]....
        /*00f8*/ 	.word	0x00004090


	//   ....[22]....
        /*00fc*/ 	.word	0x000040d0


	//----- nvinfo : EIATTR_MAX_THREADS
	.align		4
.L_3310:
        /*0100*/ 	.byte	0x04, 0x05
        /*0102*/ 	.short	(.L_3312 - .L_3311)
.L_3311:
        /*0104*/ 	.word	0x00000080
        /*0108*/ 	.word	0x00000001
        /*010c*/ 	.word	0x00000001


	//----- nvinfo : EIATTR_CRS_STACK_SIZE
	.align		4
.L_3312:
        /*0110*/ 	.byte	0x04, 0x1e
        /*0112*/ 	.short	(.L_3314 - .L_3313)
.L_3313:
        /*0114*/ 	.word	0x00000000


	//----- nvinfo : EIATTR_CBANK_PARAM_SIZE
	.align		4
.L_3314:
        /*0118*/ 	.byte	0x03, 0x19
        /*011a*/ 	.short	0x0024


	//----- nvinfo : EIATTR_PARAM_CBANK
	.align		4
        /*011c*/ 	.byte	0x04, 0x0a
        /*011e*/ 	.short	(.L_3316 - .L_3315)
	.align		4
.L_3315:
        /*0120*/ 	.word	index@(.nv.constant0._ZN2at6native27unrolled_elementwise_kernelINS0_11FillFunctorIsEESt5arrayIPcLm1EELi4E23TrivialOffsetCalculatorILi0EjES7_ILi1EjENS0_6memory12LoadWithCastILi0EEENSA_13StoreWithCastILi1EEEEEviT_T0_T2_T3_T4_T5_)
        /*0124*/ 	.short	0x0210
        /*0126*/ 	.short	0x0024


	//----- nvinfo : EIATTR_SW_WAR
	.align		4
.L_3316:
        /*0128*/ 	.byte	0x04, 0x36
        /*012a*/ 	.short	(.L_3318 - .L_3317)
.L_3317:
        /*012c*/ 	.word	0x00000008
.L_3318:


//--------------------- .nv.info._ZN2at6native18elementwise_kernelILi128ELi4EZNS0_22gpu_kernel_impl_nocastINS0_11FillFunctorIsEEEEvRNS_18TensorIteratorBaseERKT_EUliE_EEviT1_ --------------------------
	.section	.nv.info._ZN2at6native18elementwise_kernelILi128ELi4EZNS0_22gpu_kernel_impl_nocastINS0_11FillFunctorIsEEEEvRNS_18TensorIteratorBaseERKT_EUliE_EEviT1_,"",@"SHT_CUDA_INFO"
	.sectionflags	@""
	.align	4


	//----- nvinfo : EIATTR_CUDA_API_VERSION
	.align		4
        /*0000*/ 	.byte	0x04, 0x37
        /*0002*/ 	.short	(.L_3320 - .L_3319)
.L_3319:
        /*0004*/ 	.word	0x00000082


	//----- nvinfo : EIATTR_KPARAM_INFO
	.align		4
.L_3320:
        /*0008*/ 	.byte	0x04, 0x17
        /*000a*/ 	.short	(.L_3322 - .L_3321)
.L_3321:
        /*000c*/ 	.word	0x00000000
        /*0010*/ 	.short	0x0001
        /*0012*/ 	.short	0x0008
        /*0014*/ 	.byte	0x00, 0xf0, 0xc1, 0x06


	//----- nvinfo : EIATTR_KPARAM_INFO
	.align		4
.L_3322:
        /*0018*/ 	.byte	0x04, 0x17
        /*001a*/ 	.short	(.L_3324 - .L_3323)
.L_3323:
        /*001c*/ 	.word	0x00000000
        /*0020*/ 	.short	0x0000
        /*0022*/ 	.short	0x0000
        /*0024*/ 	.byte	0x00, 0xf0, 0x11, 0x00


	//----- nvinfo : EIATTR_SPARSE_MMA_MASK
	.align		4
.L_3324:
        /*0028*/ 	.byte	0x03, 0x50
        /*002a*/ 	.short	0x0000


	//----- nvinfo : EIATTR_MAXREG_COUNT
	.align		4
        /*002c*/ 	.byte	0x03, 0x1b
        /*002e*/ 	.short	0x0080


	//----- nvinfo : EIATTR_MERCURY_ISA_VERSION
	.align		4
        /*0030*/ 	.byte	0x03, 0x5f
        /*0032*/ 	.short	0x0101


	//----- nvinfo : EIATTR_EXIT_INSTR_OFFSETS
	.align		4
        /*0034*/ 	.byte	0x04, 0x1c
        /*0036*/ 	.short	(.L_3326 - .L_3325)


	//   ....[0]....
.L_3325:
        /*0038*/ 	.word	0x000035f0


	//   ....[1]....
        /*003c*/ 	.word	0x00004770


	//   ....[2]....
        /*0040*/ 	.word	0x00004910


	//   ....[3]....
        /*0044*/ 	.word	0x00004950


	//----- nvinfo : EIATTR_MAX_THREADS
	.align		4
.L_3326:
        /*0048*/ 	.byte	0x04, 0x05
        /*004a*/ 	.short	(.L_3328 - .L_3327)
.L_3327:
        /*004c*/ 	.word	0x00000080
        /*0050*/ 	.word	0x00000001
        /*0054*/ 	.word	0x00000001


	//----- nvinfo : EIATTR_CRS_STACK_SIZE
	.align		4
.L_3328:
        /*0058*/ 	.byte	0x04, 0x1e
        /*005a*/ 	.short	(.L_3330 - .L_3329)
.L_3329:
        /*005c*/ 	.word	0x00000000


	//----- nvinfo : EIATTR_CBANK_PARAM_SIZE
	.align		4
.L_3330:
        /*0060*/ 	.byte	0x03, 0x19
        /*0062*/ 	.short	0x01b8


	//----- nvinfo : EIATTR_PARAM_CBANK
	.align		4
        /*0064*/ 	.byte	0x04, 0x0a
        /*0066*/ 	.short	(.L_3332 - .L_3331)
	.align		4
.L_3331:
        /*0068*/ 	.word	index@(.nv.constant0._ZN2at6native18elementwise_kernelILi128ELi4EZNS0_22gpu_kernel_impl_nocastINS0_11FillFunctorIsEEEEvRNS_18TensorIteratorBaseERKT_EUliE_EEviT1_)
        /*006c*/ 	.short	0x0210
        /*006e*/ 	.short	0x01b8


	//----- nvinfo : EIATTR_SW_WAR
	.align		4
.L_3332:
        /*0070*/ 	.byte	0x04, 0x36
        /*0072*/ 	.short	(.L_3334 - .L_3333)
.L_3333:
        /*0074*/ 	.word	0x00000008
.L_3334:


//--------------------- .nv.info._ZN2at6native27unrolled_elementwise_kernelINS0_11FillFunctorIsEESt5arrayIPcLm1EELi4E23TrivialOffsetCalculatorILi0EjES7_ILi1EjENS0_6memory15LoadWithoutCastENSA_16StoreWithoutCastEEEviT_T0_T2_T3_T4_T5_ --------------------------
	.section	.nv.info._ZN2at6native27unrolled_elementwise_kernelINS0_11FillFunctorIsEESt5arrayIPcLm1EELi4E23TrivialOffsetCalculatorILi0EjES7_ILi1EjENS0_6memory15LoadWithoutCastENSA_16StoreWithoutCastEEEviT_T0_T2_T3_T4_T5_,"",@"SHT_CUDA_INFO"
	.sectionflags	@""
	.align	4


	//----- nvinfo : EIATTR_CUDA_API_VERSION
	.align		4
        /*0000*/ 	.byte	0x04, 0x37
        /*0002*/ 	.short	(.L_3336 - .L_3335)
.L_3335:
        /*0004*/ 	.word	0x00000082


	//----- nvinfo : EIATTR_KPARAM_INFO
	.align		4
.L_3336:
        /*0008*/ 	.byte	0x04, 0x17
        /*000a*/ 	.short	(.L_3338 - .L_3337)
.L_3337:
        /*000c*/ 	.word	0x00000000
        /*0010*/ 	.short	0x0006
        /*0012*/ 	.short	0x0013
        /*0014*/ 	.byte	0x00, 0xf0, 0x05, 0x00


	//----- nvinfo : EIATTR_KPARAM_INFO
	.align		4
.L_3338:
        /*0018*/ 	.byte	0x04, 0x17
        /*001a*/ 	.short	(.L_3340 - .L_3339)
.L_3339:
        /*001c*/ 	.word	0x00000000
        /*0020*/ 	.short	0x0005
        /*0022*/ 	.short	0x0012
        /*0024*/ 	.byte	0x00, 0xf0, 0x05, 0x00


	//----- nvinfo : EIATTR_KPARAM_INFO
	.align		4
.L_3340:
        /*0028*/ 	.byte	0x04, 0x17
        /*002a*/ 	.short	(.L_3342 - .L_3341)
.L_3341:
        /*002c*/ 	.word	0x00000000
        /*0030*/ 	.short	0x0004
        /*0032*/ 	.short	0x0011
        /*0034*/ 	.byte	0x00, 0xf0, 0x05, 0x00


	//----- nvinfo : EIATTR_KPARAM_INFO
	.align		4
.L_3342:
        /*0038*/ 	.byte	0x04, 0x17
        /*003a*/ 	.short	(.L_3344 - .L_3343)
.L_3343:
        /*003c*/ 	.word	0x00000000
        /*0040*/ 	.short	0x0003
        /*0042*/ 	.short	0x0010
        /*0044*/ 	.byte	0x00, 0xf0, 0x05, 0x00


	//----- nvinfo : EIATTR_KPARAM_INFO
	.align		4
.L_3344:
        /*0048*/ 	.byte	0x04, 0x17
        /*004a*/ 	.short	(.L_3346 - .L_3345)
.L_3345:
        /*004c*/ 	.word	0x00000000
        /*0050*/ 	.short	0x0002
        /*0052*/ 	.short	0x0008
        /*0054*/ 	.byte	0x00, 0xf0, 0x21, 0x00


	//----- nvinfo : EIATTR_KPARAM_INFO
	.align		4
.L_3346:
        /*0058*/ 	.byte	0x04, 0x17
        /*005a*/ 	.short	(.L_3348 - .L_3347)
.L_3347:
        /*005c*/ 	.word	0x00000000
        /*0060*/ 	.short	0x0001
        /*0062*/ 	.short	0x0004
        /*0064*/ 	.byte	0x00, 0xf0, 0x09, 0x00


	//----- nvinfo : EIATTR_KPARAM_INFO
	.align		4
.L_3348:
        /*0068*/ 	.byte	0x04, 0x17
        /*006a*/ 	.short	(.L_3350 - .L_3349)
.L_3349:
        /*006c*/ 	.word	0x00000000
        /*0070*/ 	.short	0x0000
        /*0072*/ 	.short	0x0000
        /*0074*/ 	.byte	0x00, 0xf0, 0x11, 0x00


	//----- nvinfo : EIATTR_SPARSE_MMA_MASK
	.align		4
.L_3350:
        /*0078*/ 	.byte	0x03, 0x50
        /*007a*/ 	.short	0x0000


	//----- nvinfo : EIATTR_MAXREG_COUNT
	.align		4
        /*007c*/ 	.byte	0x03, 0x1b
        /*007e*/ 	.short	0x00ff


	//----- nvinfo : EIATTR_MERCURY_ISA_VERSION
	.align		4
        /*0080*/ 	.byte	0x03, 0x5f
        /*0082*/ 	.short	0x0101


	//----- nvinfo : EIATTR_EXIT_INSTR_OFFSETS
	.align		4
        /*0084*/ 	.byte	0x04, 0x1c
        /*0086*/ 	.short	(.L_3352 - .L_3351)


	//   ....[0]....
.L_3351:
        /*0088*/ 	.word	0x000001e0


	//   ....[1]....
        /*008c*/ 	.word	0x00000240


	//----- nvinfo : EIATTR_MAX_THREADS
	.align		4
.L_3352:
        /*0090*/ 	.byte	0x04, 0x05
        /*0092*/ 	.short	(.L_3354 - .L_3353)
.L_3353:
        /*0094*/ 	.word	0x00000080
        /*0098*/ 	.word	0x00000001
        /*009c*/ 	.word	0x00000001


	//----- nvinfo : EIATTR_CRS_STACK_SIZE
	.align		4
.L_3354:
        /*00a0*/ 	.byte	0x04, 0x1e
        /*00a2*/ 	.short	(.L_3356 - .L_3355)
.L_3355:
        /*00a4*/ 	.word	0x00000000


	//----- nvinfo : EIATTR_CBANK_PARAM_SIZE
	.align		4
.L_3356:
        /*00a8*/ 	.byte	0x03, 0x19
        /*00aa*/ 	.short	0x0014


	//----- nvinfo : EIATTR_PARAM_CBANK
	.align		4
        /*00ac*/ 	.byte	0x04, 0x0a
        /*00ae*/ 	.short	(.L_3358 - .L_3357)
	.align		4
.L_3357:
        /*00b0*/ 	.word	index@(.nv.constant0._ZN2at6native27unrolled_elementwise_kernelINS0_11FillFunctorIsEESt5arrayIPcLm1EELi4E23TrivialOffsetCalculatorILi0EjES7_ILi1EjENS0_6memory15LoadWithoutCastENSA_16StoreWithoutCastEEEviT_T0_T2_T3_T4_T5_)
        /*00b4*/ 	.short	0x0210
        /*00b6*/ 	.short	0x0014


	//----- nvinfo : EIATTR_SW_WAR
	.align		4
.L_3358:
        /*00b8*/ 	.byte	0x04, 0x36
        /*00ba*/ 	.short	(.L_3360 - .L_3359)
.L_3359:
        /*00bc*/ 	.word	0x00000008
.L_3360:


//--------------------- .nv.info._ZN2at6native29vectorized_elementwise_kernelILi2ENS0_11FillFunctorIsEESt5arrayIPcLm1EEEEviT0_T1_ --------------------------
	.section	.nv.info._ZN2at6native29vectorized_elementwise_kernelILi2ENS0_11FillFunctorIsEESt5arrayIPcLm1EEEEviT0_T1_,"",@"SHT_CUDA_INFO"
	.sectionflags	@""
	.align	4


	//----- nvinfo : EIATTR_CUDA_API_VERSION
	.align		4
        /*0000*/ 	.byte	0x04, 0x37
        /*0002*/ 	.short	(.L_3362 - .L_3361)
.L_3361:
        /*0004*/ 	.word	0x00000082


	//----- nvinfo : EIATTR_KPARAM_INFO
	.align		4
.L_3362:
        /*0008*/ 	.byte	0x04, 0x17
        /*000a*/ 	.short	(.L_3364 - .L_3363)
.L_3363:
        /*000c*/ 	.word	0x00000000
        /*0010*/ 	.short	0x0002
        /*0012*/ 	.short	0x0008
        /*0014*/ 	.byte	0x00, 0xf0, 0x21, 0x00


	//----- nvinfo : EIATTR_KPARAM_INFO
	.align		4
.L_3364:
        /*0018*/ 	.byte	0x04, 0x17
        /*001a*/ 	.short	(.L_3366 - .L_3365)
.L_3365:
        /*001c*/ 	.word	0x00000000
        /*0020*/ 	.short	0x0001
        /*0022*/ 	.short	0x0004
        /*0024*/ 	.byte	0x00, 0xf0, 0x09, 0x00


	//----- nvinfo : EIATTR_KPARAM_INFO
	.align		4
.L_3366:
        /*0028*/ 	.byte	0x04, 0x17
        /*002a*/ 	.short	(.L_3368 - .L_3367)
.L_3367:
        /*002c*/ 	.word	0x00000000
        /*0030*/ 	.short	0x0000
        /*0032*/ 	.short	0x0000
        /*0034*/ 	.byte	0x00, 0xf0, 0x11, 0x00


	//----- nvinfo : EIATTR_SPARSE_MMA_MASK
	.align		4
.L_3368:
        /*0038*/ 	.byte	0x03, 0x50
        /*003a*/ 	.short	0x0000


	//----- nvinfo : EIATTR_MAXREG_COUNT
	.align		4
        /*003c*/ 	.byte	0x03, 0x1b
        /*003e*/ 	.short	0x00ff


	//----- nvinfo : EIATTR_MERCURY_ISA_VERSION
	.align		4
        /*0040*/ 	.byte	0x03, 0x5f
        /*0042*/ 	.short	0x0101


	//----- nvinfo : EIATTR_EXIT_INSTR_OFFSETS
	.align		4
        /*0044*/ 	.byte	0x04, 0x1c
        /*0046*/ 	.short	(.L_3370 - .L_3369)


	//   ....[0]....
.L_3369:
        /*0048*/ 	.word	0x00000140


	//   ....[1]....
        /*004c*/ 	.word	0x00000540


	//   ....[2]....
        /*0050*/ 	.word	0x000005a0


	//----- nvinfo : EIATTR_MAX_THREADS
	.align		4
.L_3370:
        /*0054*/ 	.byte	0x04, 0x05
        /*0056*/ 	.short	(.L_3372 - .L_3371)
.L_3371:
        /*0058*/ 	.word	0x00000080
        /*005c*/ 	.word	0x00000001
        /*0060*/ 	.word	0x00000001


	//----- nvinfo : EIATTR_CRS_STACK_SIZE
	.align		4
.L_3372:
        /*0064*/ 	.byte	0x04, 0x1e
        /*0066*/ 	.short	(.L_3374 - .L_3373)
.L_3373:
        /*0068*/ 	.word	0x00000000


	//----- nvinfo : EIATTR_CBANK_PARAM_SIZE
	.align		4
.L_3374:
        /*006c*/ 	.byte	0x03, 0x19
        /*006e*/ 	.short	0x0010


	//----- nvinfo : EIATTR_PARAM_CBANK
	.align		4
        /*0070*/ 	.byte	0x04, 0x0a
        /*0072*/ 	.short	(.L_3376 - .L_3375)
	.align		4
.L_3375:
        /*0074*/ 	.word	index@(.nv.constant0._ZN2at6native29vectorized_elementwise_kernelILi2ENS0_11FillFunctorIsEESt5arrayIPcLm1EEEEviT0_T1_)
        /*0078*/ 	.short	0x0210
        /*007a*/ 	.short	0x0010


	//----- nvinfo : EIATTR_SW_WAR
	.align		4
.L_3376:
        /*007c*/ 	.byte	0x04, 0x36
        /*007e*/ 	.short	(.L_3378 - .L_3377)
.L_3377:
        /*0080*/ 	.word	0x00000008
.L_3378:


//--------------------- .nv.info._ZN2at6native29vectorized_elementwise_kernelILi4ENS0_11FillFunctorIsEESt5arrayIPcLm1EEEEviT0_T1_ --------------------------
	.section	.nv.info._ZN2at6native29vectorized_elementwise_kernelILi4ENS0_11FillFunctorIsEESt5arrayIPcLm1EEEEviT0_T1_,"",@"SHT_CUDA_INFO"
	.sectionflags	@""
	.align	4


	//----- nvinfo : EIATTR_CUDA_API_VERSION
	.align		4
        /*0000*/ 	.byte	0x04, 0x37
        /*0002*/ 	.short	(.L_3380 - .L_3379)
.L_3379:
        /*0004*/ 	.word	0x00000082


	//----- nvinfo : EIATTR_KPARAM_INFO
	.align		4
.L_3380:
        /*0008*/ 	.byte	0x04, 0x17
        /*000a*/ 	.short	(.L_3382 - .L_3381)
.L_3381:
        /*000c*/ 	.word	0x00000000
        /*0010*/ 	.short	0x0002
        /*0012*/ 	.short	0x0008
        /*0014*/ 	.byte	0x00, 0xf0, 0x21, 0x00


	//----- nvinfo : EIATTR_KPARAM_INFO
	.align		4
.L_3382:
        /*0018*/ 	.byte	0x04, 0x17
        /*001a*/ 	.short	(.L_3384 - .L_3383)
.L_3383:
        /*001c*/ 	.word	0x00000000
        /*0020*/ 	.short	0x0001
        /*0022*/ 	.short	0x0004
        /*0024*/ 	.byte	0x00, 0xf0, 0x09, 0x00


	//----- nvinfo : EIATTR_KPARAM_INFO
	.align		4
.L_3384:
        /*0028*/ 	.byte	0x04, 0x17
        /*002a*/ 	.short	(.L_3386 - .L_3385)
.L_3385:
        /*002c*/ 	.word	0x00000000
        /*0030*/ 	.short	0x0000
        /*0032*/ 	.short	0x0000
        /*0034*/ 	.byte	0x00, 0xf0, 0x11, 0x00


	//----- nvinfo : EIATTR_SPARSE_MMA_MASK
	.align		4
.L_3386:
        /*0038*/ 	.byte	0x03, 0x50
        /*003a*/ 	.short	0x0000


	//----- nvinfo : EIATTR_MAXREG_COUNT
	.align		4
        /*003c*/ 	.byte	0x03, 0x1b
        /*003e*/ 	.short	0x00ff


	//----- nvinfo : EIATTR_MERCURY_ISA_VERSION
	.align		4
        /*0040*/ 	.byte	0x03, 0x5f
        /*0042*/ 	.short	0x0101


	//----- nvinfo : EIATTR_EXIT_INSTR_OFFSETS
	.align		4
        /*0044*/ 	.byte	0x04, 0x1c
        /*0046*/ 	.short	(.L_3388 - .L_3387)


	//   ....[0]....
.L_3387:
        /*0048*/ 	.word	0x00000150


	//   ....[1]....
        /*004c*/ 	.word	0x00000550


	//   ....[2]....
        /*0050*/ 	.word	0x000005b0


	//----- nvinfo : EIATTR_MAX_THREADS
	.align		4
.L_3388:
        /*0054*/ 	.byte	0x04, 0x05
        /*0056*/ 	.short	(.L_3390 - .L_3389)
.L_3389:
        /*0058*/ 	.word	0x00000080
        /*005c*/ 	.word	0x00000001
        /*0060*/ 	.word	0x00000001


	//----- nvinfo : EIATTR_CRS_STACK_SIZE
	.align		4
.L_3390:
        /*0064*/ 	.byte	0x04, 0x1e
        /*0066*/ 	.short	(.L_3392 - .L_3391)
.L_3391:
        /*0068*/ 	.word	0x00000000


	//----- nvinfo : EIATTR_CBANK_PARAM_SIZE
	.align		4
.L_3392:
        /*006c*/ 	.byte	0x03, 0x19
        /*006e*/ 	.short	0x0010


	//----- nvinfo : EIATTR_PARAM_CBANK
	.align		4
        /*0070*/ 	.byte	0x04, 0x0a
        /*0072*/ 	.short	(.L_3394 - .L_3393)
	.align		4
.L_3393:
        /*0074*/ 	.word	index@(.nv.constant0._ZN2at6native29vectorized_elementwise_kernelILi4ENS0_11FillFunctorIsEESt5arrayIPcLm1EEEEviT0_T1_)
        /*0078*/ 	.short	0x0210
        /*007a*/ 	.short	0x0010


	//----- nvinfo : EIATTR_SW_WAR
	.align		4
.L_3394:
        /*007c*/ 	.byte	0x04, 0x36
        /*007e*/ 	.short	(.L_3396 - .L_3395)
.L_3395:
        /*0080*/ 	.word	0x00000008
.L_3396:


//--------------------- .nv.info._ZN2at6native29vectorized_elementwise_kernelILi8ENS0_11FillFunctorIsEESt5arrayIPcLm1EEEEviT0_T1_ --------------------------
	.section	.nv.info._ZN2at6native29vectorized_elementwise_kernelILi8ENS0_11FillFunctorIsEESt5arrayIPcLm1EEEEviT0_T1_,"",@"SHT_CUDA_INFO"
	.sectionflags	@""
	.align	4


	//----- nvinfo : EIATTR_CUDA_API_VERSION
	.align		4
        /*0000*/ 	.byte	0x04, 0x37
        /*0002*/ 	.short	(.L_3398 - .L_3397)
.L_3397:
        /*0004*/ 	.word	0x00000082


	//----- nvinfo : EIATTR_KPARAM_INFO
	.align		4
.L_3398:
        /*0008*/ 	.byte	0x04, 0x17
        /*000a*/ 	.short	(.L_3400 - .L_3399)
.L_3399:
        /*000c*/ 	.word	0x00000000
        /*0010*/ 	.short	0x0002
        /*0012*/ 	.short	0x0008
        /*0014*/ 	.byte	0x00, 0xf0, 0x21, 0x00


	//----- nvinfo : EIATTR_KPARAM_INFO
	.align		4
.L_3400:
        /*0018*/ 	.byte	0x04, 0x17
        /*001a*/ 	.short	(.L_3402 - .L_3401)
.L_3401:
        /*001c*/ 	.word	0x00000000
        /*0020*/ 	.short	0x0001
        /*0022*/ 	.short	0x0004
        /*0024*/ 	.byte	0x00, 0xf0, 0x09, 0x00


	//----- nvinfo : EIATTR_KPARAM_INFO
	.align		4
.L_3402:
        /*0028*/ 	.byte	0x04, 0x17
        /*002a*/ 	.short	(.L_3404 - .L_3403)
.L_3403:
        /*002c*/ 	.word	0x00000000
        /*0030*/ 	.short	0x0000
        /*0032*/ 	.short	0x0000
        /*0034*/ 	.byte	0x00, 0xf0, 0x11, 0x00


	//----- nvinfo : EIATTR_SPARSE_MMA_MASK
	.align		4
.L_3404:
        /*0038*/ 	.byte	0x03, 0x50
        /*003a*/ 	.short	0x0000


	//----- nvinfo : EIATTR_MAXREG_COUNT
	.align		4
        /*003c*/ 	.byte	0x03, 0x1b
        /*003e*/ 	.short	0x00ff


	//----- nvinfo : EIATTR_MERCURY_ISA_VERSION
	.align		4
        /*0040*/ 	.byte	0x03, 0x5f
        /*0042*/ 	.short	0x0101


	//----- nvinfo : EIATTR_EXIT_INSTR_OFFSETS
	.align		4
        /*0044*/ 	.byte	0x04, 0x1c
        /*0046*/ 	.short	(.L_3406 - .L_3405)


	//   ....[0]....
.L_3405:
        /*0048*/ 	.word	0x00000140


	//   ....[1]....
        /*004c*/ 	.word	0x00000540


	//   ....[2]....
        /*0050*/ 	.word	0x000005a0


	//----- nvinfo : EIATTR_MAX_THREADS
	.align		4
.L_3406:
        /*0054*/ 	.byte	0x04, 0x05
        /*0056*/ 	.short	(.L_3408 - .L_3407)
.L_3407:
        /*0058*/ 	.word	0x00000080
        /*005c*/ 	.word	0x00000001
        /*0060*/ 	.word	0x00000001


	//----- nvinfo : EIATTR_CRS_STACK_SIZE
	.align		4
.L_3408:
        /*0064*/ 	.byte	0x04, 0x1e
        /*0066*/ 	.short	(.L_3410 - .L_3409)
.L_3409:
        /*0068*/ 	.word	0x00000000


	//----- nvinfo : EIATTR_CBANK_PARAM_SIZE
	.align		4
.L_3410:
        /*006c*/ 	.byte	0x03, 0x19
        /*006e*/ 	.short	0x0010


	//----- nvinfo : EIATTR_PARAM_CBANK
	.align		4
        /*0070*/ 	.byte	0x04, 0x0a
        /*0072*/ 	.short	(.L_3412 - .L_3411)
	.align		4
.L_3411:
        /*0074*/ 	.word	index@(.nv.constant0._ZN2at6native29vectorized_elementwise_kernelILi8ENS0_11FillFunctorIsEESt5arrayIPcLm1EEEEviT0_T1_)
        /*0078*/ 	.short	0x0210
        /*007a*/ 	.short	0x0010


	//----- nvinfo : EIATTR_SW_WAR
	.align		4
.L_3412:
        /*007c*/ 	.byte	0x04, 0x36
        /*007e*/ 	.short	(.L_3414 - .L_3413)
.L_3413:
        /*0080*/ 	.word	0x00000008
.L_3414:


//--------------------- .nv.info._ZN2at6native18elementwise_kernelILi128ELi4EZNS0_15gpu_kernel_implINS0_11FillFunctorIlEEEEvRNS_18TensorIteratorBaseERKT_EUliE_EEviT1_ --------------------------
	.section	.nv.info._ZN2at6native18elementwise_kernelILi128ELi4EZNS0_15gpu_kernel_implINS0_11FillFunctorIlEEEEvRNS_18TensorIteratorBaseERKT_EUliE_EEviT1_,"",@"SHT_CUDA_INFO"
	.sectionflags	@""
	.align	4


	//----- nvinfo : EIATTR_CUDA_API_VERSION
	.align		4
        /*0000*/ 	.byte	0x04, 0x37
        /*0002*/ 	.short	(.L_3416 - .L_3415)
.L_3415:
        /*0004*/ 	.word	0x00000082


	//----- nvinfo : EIATTR_KPARAM_INFO
	.align		4
.L_3416:
        /*0008*/ 	.byte	0x04, 0x17
        /*000a*/ 	.short	(.L_3418 - .L_3417)
.L_3417:
        /*000c*/ 	.word	0x00000000
        /*0010*/ 	.short	0x0001
        /*0012*/ 	.short	0x0008
        /*0014*/ 	.byte	0x00, 0xf0, 0xe1, 0x06


	//----- nvinfo : EIATTR_KPARAM_INFO
	.align		4
.L_3418:
        /*0018*/ 	.byte	0x04, 0x17
        /*001a*/ 	.short	(.L_3420 - .L_3419)
.L_3419:
        /*001c*/ 	.word	0x00000000
        /*0020*/ 	.short	0x0000
        /*0022*/ 	.short	0x0000
        /*0024*/ 	.byte	0x00, 0xf0, 0x11, 0x00


	//----- nvinfo : EIATTR_SPARSE_MMA_MASK
	.align		4
.L_3420:
        /*0028*/ 	.byte	0x03, 0x50
        /*002a*/ 	.short	0x0000


	//----- nvinfo : EIATTR_MAXREG_COUNT
	.align		4
        /*002c*/ 	.byte	0x03, 0x1b
        /*002e*/ 	.short	0x0080


	//----- nvinfo : EIATTR_EXTERNS
	.align		4
        /*0030*/ 	.byte	0x04, 0x0f
        /*0032*/ 	.short	(.L_3422 - .L_3421)


	//   ....[0]....
	.align		4
.L_3421:
        /*0034*/ 	.word	index@(__assertfail)


	//----- nvinfo : EIATTR_MERCURY_ISA_VERSION
	.align		4
.L_3422:
        /*0038*/ 	.byte	0x03, 0x5f
        /*003a*/ 	.short	0x0101


	//----- nvinfo : EIATTR_SYSCALL_OFFSETS
	.align		4
        /*003c*/ 	.byte	0x04, 0x46
        /*003e*/ 	.short	(.L_3424 - .L_3423)


	//   ....[0]....
.L_3423:
        /*0040*/ 	.word	0x00002090


	//   ....[1]....
        /*0044*/ 	.word	0x00004160


	//   ....[2]....
        /*0048*/ 	.word	0x00006220


	//   ....[3]....
        /*004c*/ 	.word	0x000082d0


	//----- nvinfo : EIATTR_EXIT_INSTR_OFFSETS
	.align		4
.L_3424:
        /*0050*/ 	.byte	0x04, 0x1c
        /*0052*/ 	.short	(.L_3426 - .L_3425)


	//   ....[0]....
.L_3425:
        /*0054*/ 	.word	0x000062d0


	//   ....[1]....
        /*0058*/ 	.word	0x00007540


	//   ....[2]....
        /*005c*/ 	.word	0x00007570


	//   ....[3]....
        /*0060*/ 	.word	0x00007600


	//   ....[4]....
        /*0064*/ 	.word	0x00007630


	//   ....[5]....
        /*0068*/ 	.word	0x00007660


	//   ....[6]....
        /*006c*/ 	.word	0x00007700


	//   ....[7]....
        /*0070*/ 	.word	0x00007750


	//   ....[8]....
        /*0074*/ 	.word	0x00007800


	//   ....[9]....
        /*0078*/ 	.word	0x00007860


	//   ....[10]....
        /*007c*/ 	.word	0x000078a0


	//   ....[11]....
        /*0080*/ 	.word	0x00007980


	//   ....[12]....
        /*0084*/ 	.word	0x000079d0


	//   ....[13]....
        /*0088*/ 	.word	0x00007b50


	//   ....[14]....
        /*008c*/ 	.word	0x00007ca0


	//   ....[15]....
        /*0090*/ 	.word	0x00007cf0


	//   ....[16]....
        /*0094*/ 	.word	0x00007da0


	//   ....[17]....
        /*0098*/ 	.word	0x00007f10


	//   ....[18]....
        /*009c*/ 	.word	0x00008080


	//   ....[19]....
        /*00a0*/ 	.word	0x000081d0


	//   ....[20]....
        /*00a4*/ 	.word	0x000082e0


	//   ....[21]....
        /*00a8*/ 	.word	0x00008310


	//   ....[22]....
        /*00ac*/ 	.word	0x00008340


	//----- nvinfo : EIATTR_MAX_THREADS
	.align		4
.L_3426:
        /*00b0*/ 	.byte	0x04, 0x05
        /*00b2*/ 	.short	(.L_3428 - .L_3427)
.L_3427:
        /*00b4*/ 	.word	0x00000080
        /*00b8*/ 	.word	0x00000001
        /*00bc*/ 	.word	0x00000001


	//----- nvinfo : EIATTR_CRS_STACK_SIZE
	.align		4
.L_3428:
        /*00c0*/ 	.byte	0x04, 0x1e
        /*00c2*/ 	.short	(.L_3430 - .L_3429)
.L_3429:
        /*00c4*/ 	.word	0x00000000


	//----- nvinfo : EIATTR_CBANK_PARAM_SIZE
	.align		4
.L_3430:
        /*00c8*/ 	.byte	0x03, 0x19
        /*00ca*/ 	.short	0x01c0


	//----- nvinfo : EIATTR_PARAM_CBANK
	.align		4
        /*00cc*/ 	.byte	0x04, 0x0a
        /*00ce*/ 	.short	(.L_3432 - .L_3431)
	.align		4
.L_3431:
        /*00d0*/ 	.word	index@(.nv.constant0._ZN2at6native18elementwise_kernelILi128ELi4EZNS0_15gpu_kernel_implINS0_11FillFunctorIlEEEEvRNS_18TensorIteratorBaseERKT_EUliE_EEviT1_)
        /*00d4*/ 	.short	0x0210
        /*00d6*/ 	.short	0x01c0


	//----- nvinfo : EIATTR_SW_WAR
	.align		4
.L_3432:
        /*00d8*/ 	.byte	0x04, 0x36
        /*00da*/ 	.short	(.L_3434 - .L_3433)
.L_3433:
        /*00dc*/ 	.word	0x00000008
.L_3434:


//--------------------- .nv.info._ZN2at6native27unrolled_elementwise_kernelINS0_11FillFunctorIlEESt5arrayIPcLm1EELi4E23TrivialOffsetCalculatorILi0EjES7_ILi1EjENS0_6memory12LoadWithCastILi0EEENSA_13StoreWithCastILi1EEEEEviT_T0_T2_T3_T4_T5_ --------------------------
	.section	.nv.info._ZN2at6native27unrolled_elementwise_kernelINS0_11FillFunctorIlEESt5arrayIPcLm1EELi4E23TrivialOffsetCalculatorILi0EjES7_ILi1EjENS0_6memory12LoadWithCastILi0EEENSA_13StoreWithCastILi1EEEEEviT_T0_T2_T3_T4_T5_,"",@"SHT_CUDA_INFO"
	.sectionflags	@""
	.align	4


	//----- nvinfo : EIATTR_CUDA_API_VERSION
	.align		4
        /*0000*/ 	.byte	0x04, 0x37
        /*0002*/ 	.short	(.L_3436 - .L_3435)
.L_3435:
        /*0004*/ 	.word	0x00000082


	//----- nvinfo : EIATTR_KPARAM_INFO
	.align		4
.L_3436:
        /*0008*/ 	.byte	0x04, 0x17
        /*000a*/ 	.short	(.L_3438 - .L_3437)
.L_3437:
        /*000c*/ 	.word	0x00000000
        /*0010*/ 	.short	0x0006
        /*0012*/ 	.short	0x0024
        /*0014*/ 	.byte	0x00, 0xf0, 0x21, 0x00


	//----- nvinfo : EIATTR_KPARAM_INFO
	.align		4
.L_3438:
        /*0018*/ 	.byte	0x04, 0x17
        /*001a*/ 	.short	(.L_3440 - .L_3439)
.L_3439:
        /*001c*/ 	.word	0x00000000
        /*0020*/ 	.short	0x0005
        /*0022*/ 	.short	0x001c
        /*0024*/ 	.byte	0x00, 0xf0, 0x21, 0x00


	//----- nvinfo : EIATTR_KPARAM_INFO
	.align		4
.L_3440:
        /*0028*/ 	.byte	0x04, 0x17
        /*002a*/ 	.short	(.L_3442 - .L_3441)
.L_3441:
        /*002c*/ 	.word	0x00000000
        /*0030*/ 	.short	0x0004
        /*0032*/ 	.short	0x0019
        /*0034*/ 	.byte	0x00, 0xf0, 0x05, 0x00


	//----- nvinfo : EIATTR_KPARAM_INFO
	.align		4
.L_3442:
        /*0038*/ 	.byte	0x04, 0x17
        /*003a*/ 	.short	(.L_3444 - .L_3443)
.L_3443:
        /*003c*/ 	.word	0x00000000
        /*0040*/ 	.short	0x0003
        /*0042*/ 	.short	0x0018
        /*0044*/ 	.byte	0x00, 0xf0, 0x05, 0x00


	//----- nvinfo : EIATTR_KPARAM_INFO
	.align		4
.L_3444:
        /*0048*/ 	.byte	0x04, 0x17
        /*004a*/ 	.short	(.L_3446 - .L_3445)
.L_3445:
        /*004c*/ 	.word	0x00000000
        /*0050*/ 	.short	0x0002
        /*0052*/ 	.short	0x0010
        /*0054*/ 	.byte	0x00, 0xf0, 0x21, 0x00


	//----- nvinfo : EIATTR_KPARAM_INFO
	.align		4
.L_3446:
        /*0058*/ 	.byte	0x04, 0x17
        /*005a*/ 	.short	(.L_3448 - .L_3447)
.L_3447:
        /*005c*/ 	.word	0x00000000
        /*0060*/ 	.short	0x0001
        /*0062*/ 	.short	0x0008
        /*0064*/ 	.byte	0x00, 0xf0, 0x21, 0x00


	//----- nvinfo : EIATTR_KPARAM_INFO
	.align		4
.L_3448:
        /*0068*/ 	.byte	0x04, 0x17
        /*006a*/ 	.short	(.L_3450 - .L_3449)
.L_3449:
        /*006c*/ 	.word	0x00000000
        /*0070*/ 	.short	0x0000
        /*0072*/ 	.short	0x0000
        /*0074*/ 	.byte	0x00, 0xf0, 0x11, 0x00


	//----- nvinfo : EIATTR_SPARSE_MMA_MASK
	.align		4
.L_3450:
        /*0078*/ 	.byte	0x03, 0x50
        /*007a*/ 	.short	0x0000


	//----- nvinfo : EIATTR_MAXREG_COUNT
	.align		4
        /*007c*/ 	.byte	0x03, 0x1b
        /*007e*/ 	.short	0x00ff


	//----- nvinfo : EIATTR_EXTERNS
	.align		4
        /*0080*/ 	.byte	0x04, 0x0f
        /*0082*/ 	.short	(.L_3452 - .L_3451)


	//   ....[0]....
	.align		4
.L_3451:
        /*0084*/ 	.word	index@(__assertfail)


	//----- nvinfo : EIATTR_MERCURY_ISA_VERSION
	.align		4
.L_3452:
        /*0088*/ 	.byte	0x03, 0x5f
        /*008a*/ 	.short	0x0101


	//----- nvinfo : EIATTR_SYSCALL_OFFSETS
	.align		4
        /*008c*/ 	.byte	0x04, 0x46
        /*008e*/ 	.short	(.L_3454 - .L_3453)


	//   ....[0]....
.L_3453:
        /*0090*/ 	.word	0x00000f80


	//   ....[1]....
        /*0094*/ 	.word	0x00001f00


	//   ....[2]....
        /*0098*/ 	.word	0x00002e70


	//   ....[3]....
        /*009c*/ 	.word	0x00003de0


	//----- nvinfo : EIATTR_EXIT_INSTR_OFFSETS
	.align		4
.L_3454:
        /*00a0*/ 	.byte	0x04, 0x1c
        /*00a2*/ 	.short	(.L_3456 - .L_3455)


	//   ....[0]....
.L_3455:
        /*00a4*/ 	.word	0x00002f10


	//   ....[1]....
        /*00a8*/ 	.word	0x00003050


	//   ....[2]....
        /*00ac*/ 	.word	0x00003080


	//   ....[3]....
        /*00b0*/ 	.word	0x00003110


	//   ....[4]....
        /*00b4*/ 	.word	0x00003140


	//   ....[5]....
        /*00b8*/ 	.word	0x00003170


	//   ....[6]....
        /*00bc*/ 	.word	0x00003210


	//   ....[7]....
        /*00c0*/ 	.word	0x00003260


	//   ....[8]....
        /*00c4*/ 	.word	0x00003310


	//   ....[9]....
        /*00c8*/ 	.word	0x00003370


	//   ....[10]....
        /*00cc*/ 	.word	0x000033b0


	//   ....[11]....
        /*00d0*/ 	.word	0x00003490


	//   ....[12]....
        /*00d4*/ 	.word	0x000034e0


	//   ....[13]....
        /*00d8*/ 	.word	0x00003660


	//   ....[14]....
        /*00dc*/ 	.word	0x000037b0


	//   ....[15]....
        /*00e0*/ 	.word	0x00003800


	//   ....[16]....
        /*00e4*/ 	.word	0x000038b0


	//   ....[17]....
        /*00e8*/ 	.word	0x00003a20


	//   ....[18]....
        /*00ec*/ 	.word	0x00003b90


	//   ....[19]....
        /*00f0*/ 	.word	0x00003ce0


	//   ....[20]....
        /*00f4*/ 	.word	0x00003df0


	//   ....[21]....
        /*00f8*/ 	.word	0x00003e20


	//   ....[22]....
        /*00fc*/ 	.word	0x00003e50


	//----- nvinfo : EIATTR_MAX_THREADS
	.align		4
.L_3456:
        /*0100*/ 	.byte	0x04, 0x05
        /*0102*/ 	.short	(.L_3458 - .L_3457)
.L_3457:
        /*0104*/ 	.word	0x00000080
        /*0108*/ 	.word	0x00000001
        /*010c*/ 	.word	0x00000001


	//----- nvinfo : EIATTR_CRS_STACK_SIZE
	.align		4
.L_3458:
        /*0110*/ 	.byte	0x04, 0x1e
        /*0112*/ 	.short	(.L_3460 - .L_3459)
.L_3459:
        /*0114*/ 	.word	0x00000000


	//----- nvinfo : EIATTR_CBANK_PARAM_SIZE
	.align		4
.L_3460:
        /*0118*/ 	.byte	0x03, 0x19
        /*011a*/ 	.short	0x002c


	//----- nvinfo : EIATTR_PARAM_CBANK
	.align		4
        /*011c*/ 	.byte	0x04, 0x0a
        /*011e*/ 	.short	(.L_3462 - .L_3461)
	.align		4
.L_3461:
        /*0120*/ 	.word	index@(.nv.constant0._ZN2at6native27unrolled_elementwise_kernelINS0_11FillFunctorIlEESt5arrayIPcLm1EELi4E23TrivialOffsetCalculatorILi0EjES7_ILi1EjENS0_6memory12LoadWithCastILi0EEENSA_13StoreWithCastILi1EEEEEviT_T0_T2_T3_T4_T5_)
        /*0124*/ 	.short	0x0210
        /*0126*/ 	.short	0x002c


	//----- nvinfo : EIATTR_SW_WAR
	.align		4
.L_3462:
        /*0128*/ 	.byte	0x04, 0x36
        /*012a*/ 	.short	(.L_3464 - .L_3463)
.L_3463:
        /*012c*/ 	.word	0x00000008
.L_3464:


//--------------------- .nv.info._ZN2at6native18elementwise_kernelILi128ELi2EZNS0_22gpu_kernel_impl_nocastINS0_11FillFunctorIlEEEEvRNS_18TensorIteratorBaseERKT_EUliE_EEviT1_ --------------------------
	.section	.nv.info._ZN2at6native18elementwise_kernelILi128ELi2EZNS0_22gpu_kernel_impl_nocastINS0_11FillFunctorIlEEEEvRNS_18TensorIteratorBaseERKT_EUliE_EEviT1_,"",@"SHT_CUDA_INFO"
	.sectionflags	@""
	.align	4


	//----- nvinfo : EIATTR_CUDA_API_VERSION
	.align		4
        /*0000*/ 	.byte	0x04, 0x37
        /*0002*/ 	.short	(.L_3466 - .L_3465)
.L_3465:
        /*0004*/ 	.word	0x00000082


	//----- nvinfo : EIATTR_KPARAM_INFO
	.align		4
.L_3466:
        /*0008*/ 	.byte	0x04, 0x17
        /*000a*/ 	.short	(.L_3468 - .L_3467)
.L_3467:
        /*000c*/ 	.word	0x00000000
        /*0010*/ 	.short	0x0001
        /*0012*/ 	.short	0x0008
        /*0014*/ 	.byte	0x00, 0xf0, 0xc1, 0x06


	//----- nvinfo : EIATTR_KPARAM_INFO
	.align		4
.L_3468:
        /*0018*/ 	.byte	0x04, 0x17
        /*001a*/ 	.short	(.L_3470 - .L_3469)
.L_3469:
        /*001c*/ 	.word	0x00000000
        /*0020*/ 	.short	0x0000
        /*0022*/ 	.short	0x0000
        /*0024*/ 	.byte	0x00, 0xf0, 0x11, 0x00


	//----- nvinfo : EIATTR_SPARSE_MMA_MASK
	.align		4
.L_3470:
        /*0028*/ 	.byte	0x03, 0x50
        /*002a*/ 	.short	0x0000


	//----- nvinfo : EIATTR_MAXREG_COUNT
	.align		4
        /*002c*/ 	.byte	0x03, 0x1b
        /*002e*/ 	.short	0x0080


	//----- nvinfo : EIATTR_MERCURY_ISA_VERSION
	.align		4
        /*0030*/ 	.byte	0x03, 0x5f
        /*0032*/ 	.short	0x0101


	//----- nvinfo : EIATTR_EXIT_INSTR_OFFSETS
	.align		4
        /*0034*/ 	.byte	0x04, 0x1c
        /*0036*/ 	.short	(.L_3472 - .L_3471)


	//   ....[0]....
.L_3471:
        /*0038*/ 	.word	0x00001250


	//   ....[1]....
        /*003c*/ 	.word	0x000023c0


	//   ....[2]....
        /*0040*/ 	.word	0x00002440


	//   ....[3]....
        /*0044*/ 	.word	0x00002480


	//----- nvinfo : EIATTR_MAX_THREADS
	.align		4
.L_3472:
        /*0048*/ 	.byte	0x04, 0x05
        /*004a*/ 	.short	(.L_3474 - .L_3473)
.L_3473:
        /*004c*/ 	.word	0x00000080
        /*0050*/ 	.word	0x00000001
        /*0054*/ 	.word	0x00000001


	//----- nvinfo : EIATTR_CRS_STACK_SIZE
	.align		4
.L_3474:
        /*0058*/ 	.byte	0x04, 0x1e
        /*005a*/ 	.short	(.L_3476 - .L_3475)
.L_3475:
        /*005c*/ 	.word	0x00000000


	//----- nvinfo : EIATTR_CBANK_PARAM_SIZE
	.align		4
.L_3476:
        /*0060*/ 	.byte	0x03, 0x19
        /*0062*/ 	.short	0x01b8


	//----- nvinfo : EIATTR_PARAM_CBANK
	.align		4
        /*0064*/ 	.byte	0x04, 0x0a
        /*0066*/ 	.short	(.L_3478 - .L_3477)
	.align		4
.L_3477:
        /*0068*/ 	.word	index@(.nv.constant0._ZN2at6native18elementwise_kernelILi128ELi2EZNS0_22gpu_kernel_impl_nocastINS0_11FillFunctorIlEEEEvRNS_18TensorIteratorBaseERKT_EUliE_EEviT1_)
        /*006c*/ 	.short	0x0210
        /*006e*/ 	.short	0x01b8


	//----- nvinfo : EIATTR_SW_WAR
	.align		4
.L_3478:
        /*0070*/ 	.byte	0x04, 0x36
        /*0072*/ 	.short	(.L_3480 - .L_3479)
.L_3479:
        /*0074*/ 	.word	0x00000008
.L_3480:


//--------------------- .nv.info._ZN2at6native27unrolled_elementwise_kernelINS0_11FillFunctorIlEESt5arrayIPcLm1EELi4E23TrivialOffsetCalculatorILi0EjES7_ILi1EjENS0_6memory15LoadWithoutCastENSA_16StoreWithoutCastEEEviT_T0_T2_T3_T4_T5_ --------------------------
	.section	.nv.info._ZN2at6native27unrolled_elementwise_kernelINS0_11FillFunctorIlEESt5arrayIPcLm1EELi4E23TrivialOffsetCalculatorILi0EjES7_ILi1EjENS0_6memory15LoadWithoutCastENSA_16StoreWithoutCastEEEviT_T0_T2_T3_T4_T5_,"",@"SHT_CUDA_INFO"
	.sectionflags	@""
	.align	4


	//----- nvinfo : EIATTR_CUDA_API_VERSION
	.align		4
        /*0000*/ 	.byte	0x04, 0x37
        /*0002*/ 	.short	(.L_3482 - .L_3481)
.L_3481:
        /*0004*/ 	.word	0x00000082


	//----- nvinfo : EIATTR_KPARAM_INFO
	.align		4
.L_3482:
        /*0008*/ 	.byte	0x04, 0x17
        /*000a*/ 	.short	(.L_3484 - .L_3483)
.L_3483:
        /*000c*/ 	.word	0x00000000
        /*0010*/ 	.short	0x0006
        /*0012*/ 	.short	0x001b
        /*0014*/ 	.byte	0x00, 0xf0, 0x05, 0x00


	//----- nvinfo : EIATTR_KPARAM_INFO
	.align		4
.L_3484:
        /*0018*/ 	.byte	0x04, 0x17
        /*001a*/ 	.short	(.L_3486 - .L_3485)
.L_3485:
        /*001c*/ 	.word	0x00000000
        /*0020*/ 	.short	0x0005
        /*0022*/ 	.short	0x001a
        /*0024*/ 	.byte	0x00, 0xf0, 0x05, 0x00


	//----- nvinfo : EIATTR_KPARAM_INFO
	.align		4
.L_3486:
        /*0028*/ 	.byte	0x04, 0x17
        /*002a*/ 	.short	(.L_3488 - .L_3487)
.L_3487:
        /*002c*/ 	.word	0x00000000
        /*0030*/ 	.short	0x0004
        /*0032*/ 	.short	0x0019
        /*0034*/ 	.byte	0x00, 0xf0, 0x05, 0x00


	//----- nvinfo : EIATTR_KPARAM_INFO
	.align		4
.L_3488:
        /*0038*/ 	.byte	0x04, 0x17
        /*003a*/ 	.short	(.L_3490 - .L_3489)
.L_3489:
        /*003c*/ 	.word	0x00000000
        /*0040*/ 	.short	0x0003
        /*0042*/ 	.short	0x0018
        /*0044*/ 	.byte	0x00, 0xf0, 0x05, 0x00


	//----- nvinfo : EIATTR_KPARAM_INFO
	.align		4
.L_3490:
        /*0048*/ 	.byte	0x04, 0x17
        /*004a*/ 	.short	(.L_3492 - .L_3491)
.L_3491:
        /*004c*/ 	.word	0x00000000
        /*0050*/ 	.short	0x0002
        /*0052*/ 	.short	0x0010
        /*0054*/ 	.byte	0x00, 0xf0, 0x21, 0x00


	//----- nvinfo : EIATTR_KPARAM_INFO
	.align		4
.L_3492:
        /*0058*/ 	.byte	0x04, 0x17
        /*005a*/ 	.short	(.L_3494 - .L_3493)
.L_3493:
        /*005c*/ 	.word	0x00000000
        /*0060*/ 	.short	0x0001
        /*0062*/ 	.short	0x0008
        /*0064*/ 	.byte	0x00, 0xf0, 0x21, 0x00


	//----- nvinfo : EIATTR_KPARAM_INFO
	.align		4
.L_3494:
        /*0068*/ 	.byte	0x04, 0x17
        /*006a*/ 	.short	(.L_3496 - .L_3495)
.L_3495:
        /*006c*/ 	.word	0x00000000
        /*0070*/ 	.short	0x0000
        /*0072*/ 	.short	0x0000
        /*0074*/ 	.byte	0x00, 0xf0, 0x11, 0x00


	//----- nvinfo : EIATTR_SPARSE_MMA_MASK
	.align		4
.L_3496:
        /*0078*/ 	.byte	0x03, 0x50
        /*007a*/ 	.short	0x0000


	//----- nvinfo : EIATTR_MAXREG_COUNT
	.align		4
        /*007c*/ 	.byte	0x03, 0x1b
        /*007e*/ 	.short	0x00ff


	//----- nvinfo : EIATTR_MERCURY_ISA_VERSION
	.align		4
        /*0080*/ 	.byte	0x03, 0x5f
        /*0082*/ 	.short	0x0101


	//----- nvinfo : EIATTR_EXIT_INSTR_OFFSETS
	.align		4
        /*0084*/ 	.byte	0x04, 0x1c
        /*0086*/ 	.short	(.L_3498 - .L_3497)


	//   ....[0]....
.L_3497:
        /*0088*/ 	.word	0x000001e0


	//   ....[1]....
        /*008c*/ 	.word	0x00000240


	//----- nvinfo : EIATTR_MAX_THREADS
	.align		4
.L_3498:
        /*0090*/ 	.byte	0x04, 0x05
        /*0092*/ 	.short	(.L_3500 - .L_3499)
.L_3499:
        /*0094*/ 	.word	0x00000080
        /*0098*/ 	.word	0x00000001
        /*009c*/ 	.word	0x00000001


	//----- nvinfo : EIATTR_CRS_STACK_SIZE
	.align		4
.L_3500:
        /*00a0*/ 	.byte	0x04, 0x1e
        /*00a2*/ 	.short	(.L_3502 - .L_3501)
.L_3501:
        /*00a4*/ 	.word	0x00000000


	//----- nvinfo : EIATTR_CBANK_PARAM_SIZE
	.align		4
.L_3502:
        /*00a8*/ 	.byte	0x03, 0x19
        /*00aa*/ 	.short	0x001c


	//----- nvinfo : EIATTR_PARAM_CBANK
	.align		4
        /*00ac*/ 	.byte	0x04, 0x0a
        /*00ae*/ 	.short	(.L_3504 - .L_3503)
	.align		4
.L_3503:
        /*00b0*/ 	.word	index@(.nv.constant0._ZN2at6native27unrolled_elementwise_kernelINS0_11FillFunctorIlEESt5arrayIPcLm1EELi4E23TrivialOffsetCalculatorILi0EjES7_ILi1EjENS0_6memory15LoadWithoutCastENSA_16StoreWithoutCastEEEviT_T0_T2_T3_T4_T5_)
        /*00b4*/ 	.short	0x0210
        /*00b6*/ 	.short	0x001c


	//----- nvinfo : EIATTR_SW_WAR
	.align		4
.L_3504:
        /*00b8*/ 	.byte	0x04, 0x36
        /*00ba*/ 	.short	(.L_3506 - .L_3505)
.L_3505:
        /*00bc*/ 	.word	0x00000008
.L_3506:


//--------------------- .nv.info._ZN2at6native29vectorized_elementwise_kernelILi2ENS0_11FillFunctorIlEESt5arrayIPcLm1EEEEviT0_T1_ --------------------------
	.section	.nv.info._ZN2at6native29vectorized_elementwise_kernelILi2ENS0_11FillFunctorIlEESt5arrayIPcLm1EEEEviT0_T1_,"",@"SHT_CUDA_INFO"
	.sectionflags	@""
	.align	4


	//----- nvinfo : EIATTR_CUDA_API_VERSION
	.align		4
        /*0000*/ 	.byte	0x04, 0x37
        /*0002*/ 	.short	(.L_3508 - .L_3507)
.L_3507:
        /*0004*/ 	.word	0x00000082


	//----- nvinfo : EIATTR_KPARAM_INFO
	.align		4
.L_3508:
        /*0008*/ 	.byte	0x04, 0x17
        /*000a*/ 	.short	(.L_3510 - .L_3509)
.L_3509:
        /*000c*/ 	.word	0x00000000
        /*0010*/ 	.short	0x0002
        /*0012*/ 	.short	0x0010
        /*0014*/ 	.byte	0x00, 0xf0, 0x21, 0x00


	//----- nvinfo : EIATTR_KPARAM_INFO
	.align		4
.L_3510:
        /*0018*/ 	.byte	0x04, 0x17
        /*001a*/ 	.short	(.L_3512 - .L_3511)
.L_3511:
        /*001c*/ 	.word	0x00000000
        /*0020*/ 	.short	0x0001
        /*0022*/ 	.short	0x0008
        /*0024*/ 	.byte	0x00, 0xf0, 0x21, 0x00


	//----- nvinfo : EIATTR_KPARAM_INFO
	.align		4
.L_3512:
        /*0028*/ 	.byte	0x04, 0x17
        /*002a*/ 	.short	(.L_3514 - .L_3513)
.L_3513:
        /*002c*/ 	.word	0x00000000
        /*0030*/ 	.short	0x0000
        /*0032*/ 	.short	0x0000
        /*0034*/ 	.byte	0x00, 0xf0, 0x11, 0x00


	//----- nvinfo : EIATTR_SPARSE_MMA_MASK
	.align		4
.L_3514:
        /*0038*/ 	.byte	0x03, 0x50
        /*003a*/ 	.short	0x0000


	//----- nvinfo : EIATTR_MAXREG_COUNT
	.align		4
        /*003c*/ 	.byte	0x03, 0x1b
        /*003e*/ 	.short	0x00ff


	//----- nvinfo : EIATTR_MERCURY_ISA_VERSION
	.align		4
        /*0040*/ 	.byte	0x03, 0x5f
        /*0042*/ 	.short	0x0101


	//----- nvinfo : EIATTR_EXIT_INSTR_OFFSETS
	.align		4
        /*0044*/ 	.byte	0x04, 0x1c
        /*0046*/ 	.short	(.L_3516 - .L_3515)


	//   ....[0]....
.L_3515:
        /*0048*/ 	.word	0x000001f0


	//   ....[1]....
        /*004c*/ 	.word	0x000005f0


	//   ....[2]....
        /*0050*/ 	.word	0x00000650


	//----- nvinfo : EIATTR_MAX_THREADS
	.align		4
.L_3516:
        /*0054*/ 	.byte	0x04, 0x05
        /*0056*/ 	.short	(.L_3518 - .L_3517)
.L_3517:
        /*0058*/ 	.word	0x00000080
        /*005c*/ 	.word	0x00000001
        /*0060*/ 	.word	0x00000001


	//----- nvinfo : EIATTR_CRS_STACK_SIZE
	.align		4
.L_3518:
        /*0064*/ 	.byte	0x04, 0x1e
        /*0066*/ 	.short	(.L_3520 - .L_3519)
.L_3519:
        /*0068*/ 	.word	0x00000000


	//----- nvinfo : EIATTR_CBANK_PARAM_SIZE
	.align		4
.L_3520:
        /*006c*/ 	.byte	0x03, 0x19
        /*006e*/ 	.short	0x0018


	//----- nvinfo : EIATTR_PARAM_CBANK
	.align		4
        /*0070*/ 	.byte	0x04, 0x0a
        /*0072*/ 	.short	(.L_3522 - .L_3521)
	.align		4
.L_3521:
        /*0074*/ 	.word	index@(.nv.constant0._ZN2at6native29vectorized_elementwise_kernelILi2ENS0_11FillFunctorIlEESt5arrayIPcLm1EEEEviT0_T1_)
        /*0078*/ 	.short	0x0210
        /*007a*/ 	.short	0x0018


	//----- nvinfo : EIATTR_SW_WAR
	.align		4
.L_3522:
        /*007c*/ 	.byte	0x04, 0x36
        /*007e*/ 	.short	(.L_3524 - .L_3523)
.L_3523:
        /*0080*/ 	.word	0x00000008
.L_3524:


//--------------------- .nv.info._ZN2at6native29vectorized_elementwise_kernelILi4ENS0_11FillFunctorIlEESt5arrayIPcLm1EEEEviT0_T1_ --------------------------
	.section	.nv.info._ZN2at6native29vectorized_elementwise_kernelILi4ENS0_11FillFunctorIlEESt5arrayIPcLm1EEEEviT0_T1_,"",@"SHT_CUDA_INFO"
	.sectionflags	@""
	.align	4


	//----- nvinfo : EIATTR_CUDA_API_VERSION
	.align		4
        /*0000*/ 	.byte	0x04, 0x37
        /*0002*/ 	.short	(.L_3526 - .L_3525)
.L_3525:
        /*0004*/ 	.word	0x00000082


	//----- nvinfo : EIATTR_KPARAM_INFO
	.align		4
.L_3526:
        /*0008*/ 	.byte	0x04, 0x17
        /*000a*/ 	.short	(.L_3528 - .L_3527)
.L_3527:
        /*000c*/ 	.word	0x00000000
        /*0010*/ 	.short	0x0002
        /*0012*/ 	.short	0x0010
        /*0014*/ 	.byte	0x00, 0xf0, 0x21, 0x00


	//----- nvinfo : EIATTR_KPARAM_INFO
	.align		4
.L_3528:
        /*0018*/ 	.byte	0x04, 0x17
        /*001a*/ 	.short	(.L_3530 - .L_3529)
.L_3529:
        /*001c*/ 	.word	0x00000000
        /*0020*/ 	.short	0x0001
        /*0022*/ 	.short	0x0008
        /*0024*/ 	.byte	0x00, 0xf0, 0x21, 0x00


	//----- nvinfo : EIATTR_KPARAM_INFO
	.align		4
.L_3530:
        /*0028*/ 	.byte	0x04, 0x17
        /*002a*/ 	.short	(.L_3532 - .L_3531)
.L_3531:
        /*002c*/ 	.word	0x00000000
        /*0030*/ 	.short	0x0000
        /*0032*/ 	.short	0x0000
        /*0034*/ 	.byte	0x00, 0xf0, 0x11, 0x00


	//----- nvinfo : EIATTR_SPARSE_MMA_MASK
	.align		4
.L_3532:
        /*0038*/ 	.byte	0x03, 0x50
        /*003a*/ 	.short	0x0000


	//----- nvinfo : EIATTR_MAXREG_COUNT
	.align		4
        /*003c*/ 	.byte	0x03, 0x1b
        /*003e*/ 	.short	0x00ff


	//----- nvinfo : EIATTR_MERCURY_ISA_VERSION
	.align		4
        /*0040*/ 	.byte	0x03, 0x5f
        /*0042*/ 	.short	0x0101


	//----- nvinfo : EIATTR_EXIT_INSTR_OFFSETS
	.align		4
        /*0044*/ 	.byte	0x04, 0x1c
        /*0046*/ 	.short	(.L_3534 - .L_3533)


	//   ....[0]....
.L_3533:
        /*0048*/ 	.word	0x000001f0


	//   ....[1]....
        /*004c*/ 	.word	0x000005f0


	//   ....[2]....
        /*0050*/ 	.word	0x00000650


	//----- nvinfo : EIATTR_MAX_THREADS
	.align		4
.L_3534:
        /*0054*/ 	.byte	0x04, 0x05
        /*0056*/ 	.short	(.L_3536 - .L_3535)
.L_3535:
        /*0058*/ 	.word	0x00000080
        /*005c*/ 	.word	0x00000001
        /*0060*/ 	.word	0x00000001


	//----- nvinfo : EIATTR_CRS_STACK_SIZE
	.align		4
.L_3536:
        /*0064*/ 	.byte	0x04, 0x1e
        /*0066*/ 	.short	(.L_3538 - .L_3537)
.L_3537:
        /*0068*/ 	.word	0x00000000


	//----- nvinfo : EIATTR_CBANK_PARAM_SIZE
	.align		4
.L_3538:
        /*006c*/ 	.byte	0x03, 0x19
        /*006e*/ 	.short	0x0018


	//----- nvinfo : EIATTR_PARAM_CBANK
	.align		4
        /*0070*/ 	.byte	0x04, 0x0a
        /*0072*/ 	.short	(.L_3540 - .L_3539)
	.align		4
.L_3539:
        /*0074*/ 	.word	index@(.nv.constant0._ZN2at6native29vectorized_elementwise_kernelILi4ENS0_11FillFunctorIlEESt5arrayIPcLm1EEEEviT0_T1_)
        /*0078*/ 	.short	0x0210
        /*007a*/ 	.short	0x0018


	//----- nvinfo : EIATTR_SW_WAR
	.align		4
.L_3540:
        /*007c*/ 	.byte	0x04, 0x36
        /*007e*/ 	.short	(.L_3542 - .L_3541)
.L_3541:
        /*0080*/ 	.word	0x00000008
.L_3542:


//--------------------- .nv.info._ZN2at6native29vectorized_elementwise_kernelILi8ENS0_11FillFunctorIlEESt5arrayIPcLm1EEEEviT0_T1_ --------------------------
	.section	.nv.info._ZN2at6native29vectorized_elementwise_kernelILi8ENS0_11FillFunctorIlEESt5arrayIPcLm1EEEEviT0_T1_,"",@"SHT_CUDA_INFO"
	.sectionflags	@""
	.align	4


	//----- nvinfo : EIATTR_CUDA_API_VERSION
	.align		4
        /*0000*/ 	.byte	0x04, 0x37
        /*0002*/ 	.short	(.L_3544 - .L_3543)
.L_3543:
        /*0004*/ 	.word	0x00000082


	//----- nvinfo : EIATTR_KPARAM_INFO
	.align		4
.L_3544:
        /*0008*/ 	.byte	0x04, 0x17
        /*000a*/ 	.short	(.L_3546 - .L_3545)
.L_3545:
        /*000c*/ 	.word	0x00000000
        /*0010*/ 	.short	0x0002
        /*0012*/ 	.short	0x0010
        /*0014*/ 	.byte	0x00, 0xf0, 0x21, 0x00


	//----- nvinfo : EIATTR_KPARAM_INFO
	.align		4
.L_3546:
        /*0018*/ 	.byte	0x04, 0x17
        /*001a*/ 	.short	(.L_3548 - .L_3547)
.L_3547:
        /*001c*/ 	.word	0x00000000
        /*0020*/ 	.short	0x0001
        /*0022*/ 	.short	0x0008
        /*0024*/ 	.byte	0x00, 0xf0, 0x21, 0x00


	//----- nvinfo : EIATTR_KPARAM_INFO
	.align		4
.L_3548:
        /*0028*/ 	.byte	0x04, 0x17
        /*002a*/ 	.short	(.L_3550 - .L_3549)
.L_3549:
        /*002c*/ 	.word	0x00000000
        /*0030*/ 	.short	0x0000
        /*0032*/ 	.short	0x0000
        /*0034*/ 	.byte	0x00, 0xf0, 0x11, 0x00


	//----- nvinfo : EIATTR_SPARSE_MMA_MASK
	.align		4
.L_3550:
        /*0038*/ 	.byte	0x03, 0x50
        /*003a*/ 	.short	0x0000


	//----- nvinfo : EIATTR_MAXREG_COUNT
	.align		4
        /*003c*/ 	.byte	0x03, 0x1b
        /*003e*/ 	.short	0x00ff


	//----- nvinfo : EIATTR_MERCURY_ISA_VERSION
	.align		4
        /*0040*/ 	.byte	0x03, 0x5f
        /*0042*/ 	.short	0x0101


	//----- nvinfo : EIATTR_EXIT_INSTR_OFFSETS
	.align		4
        /*0044*/ 	.byte	0x04, 0x1c
        /*0046*/ 	.short	(.L_3552 - .L_3551)


	//   ....[0]....
.L_3551:
        /*0048*/ 	.word	0x000001f0


	//   ....[1]....
        /*004c*/ 	.word	0x000005f0


	//   ....[2]....
        /*0050*/ 	.word	0x00000650


	//----- nvinfo : EIATTR_MAX_THREADS
	.align		4
.L_3552:
        /*0054*/ 	.byte	0x04, 0x05
        /*0056*/ 	.short	(.L_3554 - .L_3553)
.L_3553:
        /*0058*/ 	.word	0x00000080
        /*005c*/ 	.word	0x00000001
        /*0060*/ 	.word	0x00000001


	//----- nvinfo : EIATTR_CRS_STACK_SIZE
	.align		4
.L_3554:
        /*0064*/ 	.byte	0x04, 0x1e
        /*0066*/ 	.short	(.L_3556 - .L_3555)
.L_3555:
        /*0068*/ 	.word	0x00000000


	//----- nvinfo : EIATTR_CBANK_PARAM_SIZE
	.align		4
.L_3556:
        /*006c*/ 	.byte	0x03, 0x19
        /*006e*/ 	.short	0x0018


	//----- nvinfo : EIATTR_PARAM_CBANK
	.align		4
        /*0070*/ 	.byte	0x04, 0x0a
        /*0072*/ 	.short	(.L_3558 - .L_3557)
	.align		4
.L_3557:
        /*0074*/ 	.word	index@(.nv.constant0._ZN2at6native29vectorized_elementwise_kernelILi8ENS0_11FillFunctorIlEESt5arrayIPcLm1EEEEviT0_T1_)
        /*0078*/ 	.short	0x0210
        /*007a*/ 	.short	0x0018


	//----- nvinfo : EIATTR_SW_WAR
	.align		4
.L_3558:
        /*007c*/ 	.byte	0x04, 0x36
        /*007e*/ 	.short	(.L_3560 - .L_3559)
.L_3559:
        /*0080*/ 	.word	0x00000008
.L_3560:


//--------------------- .nv.info._ZN2at6native18elementwise_kernelILi128ELi4EZNS0_15gpu_kernel_implINS0_11FillFunctorIiEEEEvRNS_18TensorIteratorBaseERKT_EUliE_EEviT1_ --------------------------
	.section	.nv.info._ZN2at6native18elementwise_kernelILi128ELi4EZNS0_15gpu_kernel_implINS0_11FillFunctorIiEEEEvRNS_18TensorIteratorBaseERKT_EUliE_EEviT1_,"",@"SHT_CUDA_INFO"
	.sectionflags	@""
	.align	4


	//----- nvinfo : EIATTR_CUDA_API_VERSION
	.align		4
        /*0000*/ 	.byte	0x04, 0x37
        /*0002*/ 	.short	(.L_3562 - .L_3561)
.L_3561:
        /*0004*/ 	.word	0x00000082


	//----- nvinfo : EIATTR_KPARAM_INFO
	.align		4
.L_3562:
        /*0008*/ 	.byte	0x04, 0x17
        /*000a*/ 	.short	(.L_3564 - .L_3563)
.L_3563:
        /*000c*/ 	.word	0x00000000
        /*0010*/ 	.short	0x0001
        /*0012*/ 	.short	0x0008
        /*0014*/ 	.byte	0x00, 0xf0, 0xc1, 0x06


	//----- nvinfo : EIATTR_KPARAM_INFO
	.align		4
.L_3564:
        /*0018*/ 	.byte	0x04, 0x17
        /*001a*/ 	.short	(.L_3566 - .L_3565)
.L_3565:
        /*001c*/ 	.word	0x00000000
        /*0020*/ 	.short	0x0000
        /*0022*/ 	.short	0x0000
        /*0024*/ 	.byte	0x00, 0xf0, 0x11, 0x00


	//----- nvinfo : EIATTR_SPARSE_MMA_MASK
	.align		4
.L_3566:
        /*0028*/ 	.byte	0x03, 0x50
        /*002a*/ 	.short	0x0000


	//----- nvinfo : EIATTR_MAXREG_COUNT
	.align		4
        /*002c*/ 	.byte	0x03, 0x1b
        /*002e*/ 	.short	0x0080


	//----- nvinfo : EIATTR_EXTERNS
	.align		4
        /*0030*/ 	.byte	0x04, 0x0f
        /*0032*/ 	.short	(.L_3568 - .L_3567)


	//   ....[0]....
	.align		4
.L_3567:
        /*0034*/ 	.word	index@(__assertfail)


	//----- nvinfo : EIATTR_MERCURY_ISA_VERSION
	.align		4
.L_3568:
        /*0038*/ 	.byte	0x03, 0x5f
        /*003a*/ 	.short	0x0101


	//----- nvinfo : EIATTR_SYSCALL_OFFSETS
	.align		4
        /*003c*/ 	.byte	0x04, 0x46
        /*003e*/ 	.short	(.L_3570 - .L_3569)


	//   ....[0]....
.L_3569:
        /*0040*/ 	.word	0x000020b0


	//   ....[1]....
        /*0044*/ 	.word	0x000041d0


	//   ....[2]....
        /*0048*/ 	.word	0x000062e0


	//   ....[3]....
        /*004c*/ 	.word	0x000083e0


	//----- nvinfo : EIATTR_EXIT_INSTR_OFFSETS
	.align		4
.L_3570:
        /*0050*/ 	.byte	0x04, 0x1c
        /*0052*/ 	.short	(.L_3572 - .L_3571)


	//   ....[0]....
.L_3571:
        /*0054*/ 	.word	0x000063c0


	//   ....[1]....
        /*0058*/ 	.word	0x00007630


	//   ....[2]....
        /*005c*/ 	.word	0x00007660


	//   ....[3]....
        /*0060*/ 	.word	0x00007720


	//   ....[4]....
        /*0064*/ 	.word	0x00007750


	//   ....[5]....
        /*0068*/ 	.word	0x00007780


	//   ....[6]....
        /*006c*/ 	.word	0x00007820


	//   ....[7]....
        /*0070*/ 	.word	0x00007870


	//   ....[8]....
        /*0074*/ 	.word	0x00007920


	//   ....[9]....
        /*0078*/ 	.word	0x00007980


	//   ....[10]....
        /*007c*/ 	.word	0x000079c0


	//   ....[11]....
        /*0080*/ 	.word	0x00007a90


	//   ....[12]....
        /*0084*/ 	.word	0x00007ae0


	//   ....[13]....
        /*0088*/ 	.word	0x00007c60


	//   ....[14]....
        /*008c*/ 	.word	0x00007db0


	//   ....[15]....
        /*0090*/ 	.word	0x00007e00


	//   ....[16]....
        /*0094*/ 	.word	0x00007eb0


	//   ....[17]....
        /*0098*/ 	.word	0x00008020


	//   ....[18]....
        /*009c*/ 	.word	0x00008190


	//   ....[19]....
        /*00a0*/ 	.word	0x000082e0


	//   ....[20]....
        /*00a4*/ 	.word	0x000083f0


	//   ....[21]....
        /*00a8*/ 	.word	0x00008450


	//   ....[22]....
        /*00ac*/ 	.word	0x00008480


	//----- nvinfo : EIATTR_MAX_THREADS
	.align		4
.L_3572:
        /*00b0*/ 	.byte	0x04, 0x05
        /*00b2*/ 	.short	(.L_3574 - .L_3573)
.L_3573:
        /*00b4*/ 	.word	0x00000080
        /*00b8*/ 	.word	0x00000001
        /*00bc*/ 	.word	0x00000001


	//----- nvinfo : EIATTR_CRS_STACK_SIZE
	.align		4
.L_3574:
        /*00c0*/ 	.byte	0x04, 0x1e
        /*00c2*/ 	.short	(.L_3576 - .L_3575)
.L_3575:
        /*00c4*/ 	.word	0x00000000


	//----- nvinfo : EIATTR_CBANK_PARAM_SIZE
	.align		4
.L_3576:
        /*00c8*/ 	.byte	0x03, 0x19
        /*00ca*/ 	.short	0x01b8


	//----- nvinfo : EIATTR_PARAM_CBANK
	.align		4
        /*00cc*/ 	.byte	0x04, 0x0a
        /*00ce*/ 	.short	(.L_3578 - .L_3577)
	.align		4
.L_3577:
        /*00d0*/ 	.word	index@(.nv.constant0._ZN2at6native18elementwise_kernelILi128ELi4EZNS0_15gpu_kernel_implINS0_11FillFunctorIiEEEEvRNS_18TensorIteratorBaseERKT_EUliE_EEviT1_)
        /*00d4*/ 	.short	0x0210
        /*00d6*/ 	.short	0x01b8


	//----- nvinfo : EIATTR_SW_WAR
	.align		4
.L_3578:
        /*00d8*/ 	.byte	0x04, 0x36
        /*00da*/ 	.short	(.L_3580 - .L_3579)
.L_3579:
        /*00dc*/ 	.word	0x00000008
.L_3580:


//--------------------- .nv.info._ZN2at6native27unrolled_elementwise_kernelINS0_11FillFunctorIiEESt5arrayIPcLm1EELi4E23TrivialOffsetCalculatorILi0EjES7_ILi1EjENS0_6memory12LoadWithCastILi0EEENSA_13StoreWithCastILi1EEEEEviT_T0_T2_T3_T4_T5_ --------------------------
	.section	.nv.info._ZN2at6native27unrolled_elementwise_kernelINS0_11FillFunctorIiEESt5arrayIPcLm1EELi4E23TrivialOffsetCalculatorILi0EjES7_ILi1EjENS0_6memory12LoadWithCastILi0EEENSA_13StoreWithCastILi1EEEEEviT_T0_T2_T3_T4_T5_,"",@"SHT_CUDA_INFO"
	.sectionflags	@""
	.align	4


	//----- nvinfo : EIATTR_CUDA_API_VERSION
	.align		4
        /*0000*/ 	.byte	0x04, 0x37
        /*0002*/ 	.short	(.L_3582 - .L_3581)
.L_3581:
        /*0004*/ 	.word	0x00000082


	//----- nvinfo : EIATTR_KPARAM_INFO
	.align		4
.L_3582:
        /*0008*/ 	.byte	0x04, 0x17
        /*000a*/ 	.short	(.L_3584 - .L_3583)
.L_3583:
        /*000c*/ 	.word	0x00000000
        /*0010*/ 	.short	0x0006
        /*0012*/ 	.short	0x001c
        /*0014*/ 	.byte	0x00, 0xf0, 0x21, 0x00


	//----- nvinfo : EIATTR_KPARAM_INFO
	.align		4
.L_3584:
        /*0018*/ 	.byte	0x04, 0x17
        /*001a*/ 	.short	(.L_3586 - .L_3585)
.L_3585:
        /*001c*/ 	.word	0x00000000
        /*0020*/ 	.short	0x0005
        /*0022*/ 	.short	0x0014
        /*0024*/ 	.byte	0x00, 0xf0, 0x21, 0x00


	//----- nvinfo : EIATTR_KPARAM_INFO
	.align		4
.L_3586:
        /*0028*/ 	.byte	0x04, 0x17
        /*002a*/ 	.short	(.L_3588 - .L_3587)
.L_3587:
        /*002c*/ 	.word	0x00000000
        /*0030*/ 	.short	0x0004
        /*0032*/ 	.short	0x0011
        /*0034*/ 	.byte	0x00, 0xf0, 0x05, 0x00


	//----- nvinfo : EIATTR_KPARAM_INFO
	.align		4
.L_3588:
        /*0038*/ 	.byte	0x04, 0x17
        /*003a*/ 	.short	(.L_3590 - .L_3589)
.L_3589:
        /*003c*/ 	.word	0x00000000
        /*0040*/ 	.short	0x0003
        /*0042*/ 	.short	0x0010
        /*0044*/ 	.byte	0x00, 0xf0, 0x05, 0x00


	//----- nvinfo : EIATTR_KPARAM_INFO
	.align		4
.L_3590:
        /*0048*/ 	.byte	0x04, 0x17
        /*004a*/ 	.short	(.L_3592 - .L_3591)
.L_3591:
        /*004c*/ 	.word	0x00000000
        /*0050*/ 	.short	0x0002
        /*0052*/ 	.short	0x0008
        /*0054*/ 	.byte	0x00, 0xf0, 0x21, 0x00


	//----- nvinfo : EIATTR_KPARAM_INFO
	.align		4
.L_3592:
        /*0058*/ 	.byte	0x04, 0x17
        /*005a*/ 	.short	(.L_3594 - .L_3593)
.L_3593:
        /*005c*/ 	.word	0x00000000
        /*0060*/ 	.short	0x0001
        /*0062*/ 	.short	0x0004
        /*0064*/ 	.byte	0x00, 0xf0, 0x11, 0x00


	//----- nvinfo : EIATTR_KPARAM_INFO
	.align		4
.L_3594:
        /*0068*/ 	.byte	0x04, 0x17
        /*006a*/ 	.short	(.L_3596 - .L_3595)
.L_3595:
        /*006c*/ 	.word	0x00000000
        /*0070*/ 	.short	0x0000
        /*0072*/ 	.short	0x0000
        /*0074*/ 	.byte	0x00, 0xf0, 0x11, 0x00


	//----- nvinfo : EIATTR_SPARSE_MMA_MASK
	.align		4
.L_3596:
        /*0078*/ 	.byte	0x03, 0x50
        /*007a*/ 	.short	0x0000


	//----- nvinfo : EIATTR_MAXREG_COUNT
	.align		4
        /*007c*/ 	.byte	0x03, 0x1b
        /*007e*/ 	.short	0x00ff


	//----- nvinfo : EIATTR_EXTERNS
	.align		4
        /*0080*/ 	.byte	0x04, 0x0f
        /*0082*/ 	.short	(.L_3598 - .L_3597)


	//   ....[0]....
	.align		4
.L_3597:
        /*0084*/ 	.word	index@(__assertfail)


	//----- nvinfo : EIATTR_MERCURY_ISA_VERSION
	.align		4
.L_3598:
        /*0088*/ 	.byte	0x03, 0x5f
        /*008a*/ 	.short	0x0101


	//----- nvinfo : EIATTR_SYSCALL_OFFSETS
	.align		4
        /*008c*/ 	.byte	0x04, 0x46
        /*008e*/ 	.short	(.L_3600 - .L_3599)


	//   ....[0]....
.L_3599:
        /*0090*/ 	.word	0x00000fa0


	//   ....[1]....
        /*0094*/ 	.word	0x00001f70


	//   ....[2]....
        /*0098*/ 	.word	0x00002f30


	//   ....[3]....
        /*009c*/ 	.word	0x00003ef0


	//----- nvinfo : EIATTR_EXIT_INSTR_OFFSETS
	.align		4
.L_3600:
        /*00a0*/ 	.byte	0x04, 0x1c
        /*00a2*/ 	.short	(.L_3602 - .L_3601)


	//   ....[0]....
.L_3601:
        /*00a4*/ 	.word	0x00003000


	//   ....[1]....
        /*00a8*/ 	.word	0x00003140


	//   ....[2]....
        /*00ac*/ 	.word	0x00003170


	//   ....[3]....
        /*00b0*/ 	.word	0x00003230


	//   ....[4]....
        /*00b4*/ 	.word	0x00003260


	//   ....[5]....
        /*00b8*/ 	.word	0x00003290


	//   ....[6]....
        /*00bc*/ 	.word	0x00003330


	//   ....[7]....
        /*00c0*/ 	.word	0x00003380


	//   ....[8]....
        /*00c4*/ 	.word	0x00003430


	//   ....[9]....
        /*00c8*/ 	.word	0x00003490


	//   ....[10]....
        /*00cc*/ 	.word	0x000034d0


	//   ....[11]....
        /*00d0*/ 	.word	0x000035a0


	//   ....[12]....
        /*00d4*/ 	.word	0x000035f0


	//   ....[13]....
        /*00d8*/ 	.word	0x00003770


	//   ....[14]....
        /*00dc*/ 	.word	0x000038c0


	//   ....[15]....
        /*00e0*/ 	.word	0x00003910


	//   ....[16]....
        /*00e4*/ 	.word	0x000039c0


	//   ....[17]....
        /*00e8*/ 	.word	0x00003b30


	//   ....[18]....
        /*00ec*/ 	.word	0x00003ca0


	//   ....[19]....
        /*00f0*/ 	.word	0x00003df0


	//   ....[20]....
        /*00f4*/ 	.word	0x00003f00


	//   ....[21]....
        /*00f8*/ 	.word	0x00003f60


	//   ....[22]....
        /*00fc*/ 	.word	0x00003f90


	//----- nvinfo : EIATTR_MAX_THREADS
	.align		4
.L_3602:
        /*0100*/ 	.byte	0x04, 0x05
        /*0102*/ 	.short	(.L_3604 - .L_3603)
.L_3603:
        /*0104*/ 	.word	0x00000080
        /*0108*/ 	.word	0x00000001
        /*010c*/ 	.word	0x00000001


	//----- nvinfo : EIATTR_CRS_STACK_SIZE
	.align		4
.L_3604:
        /*0110*/ 	.byte	0x04, 0x1e
        /*0112*/ 	.short	(.L_3606 - .L_3605)
.L_3605:
        /*0114*/ 	.word	0x00000000


	//----- nvinfo : EIATTR_CBANK_PARAM_SIZE
	.align		4
.L_3606:
        /*0118*/ 	.byte	0x03, 0x19
        /*011a*/ 	.short	0x0024


	//----- nvinfo : EIATTR_PARAM_CBANK
	.align		4
        /*011c*/ 	.byte	0x04, 0x0a
        /*011e*/ 	.short	(.L_3608 - .L_3607)
	.align		4
.L_3607:
        /*0120*/ 	.word	index@(.nv.constant0._ZN2at6native27unrolled_elementwise_kernelINS0_11FillFunctorIiEESt5arrayIPcLm1EELi4E23TrivialOffsetCalculatorILi0EjES7_ILi1EjENS0_6memory12LoadWithCastILi0EEENSA_13StoreWithCastILi1EEEEEviT_T0_T2_T3_T4_T5_)
        /*0124*/ 	.short	0x0210
        /*0126*/ 	.short	0x0024


	//----- nvinfo : EIATTR_SW_WAR
	.align		4
.L_3608:
        /*0128*/ 	.byte	0x04, 0x36
        /*012a*/ 	.short	(.L_3610 - .L_3609)
.L_3609:
        /*012c*/ 	.word	0x00000008
.L_3610:


//--------------------- .nv.info._ZN2at6native18elementwise_kernelILi128ELi2EZNS0_22gpu_kernel_impl_nocastINS0_11FillFunctorIiEEEEvRNS_18TensorIteratorBaseERKT_EUliE_EEviT1_ --------------------------
	.section	.nv.info._ZN2at6native18elementwise_kernelILi128ELi2EZNS0_22gpu_kernel_impl_nocastINS0_11FillFunctorIiEEEEvRNS_18TensorIteratorBaseERKT_EUliE_EEviT1_,"",@"SHT_CUDA_INFO"
	.sectionflags	@""
	.align	4


	//----- nvinfo : EIATTR_CUDA_API_VERSION
	.align		4
        /*0000*/ 	.byte	0x04, 0x37
        /*0002*/ 	.short	(.L_3612 - .L_3611)
.L_3611:
        /*0004*/ 	.word	0x00000082


	//----- nvinfo : EIATTR_KPARAM_INFO
	.align		4
.L_3612:
        /*0008*/ 	.byte	0x04, 0x17
        /*000a*/ 	.short	(.L_3614 - .L_3613)
.L_3613:
        /*000c*/ 	.word	0x00000000
        /*0010*/ 	.short	0x0001
        /*0012*/ 	.short	0x0008
        /*0014*/ 	.byte	0x00, 0xf0, 0xc1, 0x06


	//----- nvinfo : EIATTR_KPARAM_INFO
	.align		4
.L_3614:
        /*0018*/ 	.byte	0x04, 0x17
        /*001a*/ 	.short	(.L_3616 - .L_3615)
.L_3615:
        /*001c*/ 	.word	0x00000000
        /*0020*/ 	.short	0x0000
        /*0022*/ 	.short	0x0000
        /*0024*/ 	.byte	0x00, 0xf0, 0x11, 0x00


	//----- nvinfo : EIATTR_SPARSE_MMA_MASK
	.align		4
.L_3616:
        /*0028*/ 	.byte	0x03, 0x50
        /*002a*/ 	.short	0x0000


	//----- nvinfo : EIATTR_MAXREG_COUNT
	.align		4
        /*002c*/ 	.byte	0x03, 0x1b
        /*002e*/ 	.short	0x0080


	//----- nvinfo : EIATTR_MERCURY_ISA_VERSION
	.align		4
        /*0030*/ 	.byte	0x03, 0x5f
        /*0032*/ 	.short	0x0101


	//----- nvinfo : EIATTR_EXIT_INSTR_OFFSETS
	.align		4
        /*0034*/ 	.byte	0x04, 0x1c
        /*0036*/ 	.short	(.L_3618 - .L_3617)


	//   ....[0]....
.L_3617:
        /*0038*/ 	.word	0x00001250


	//   ....[1]....
        /*003c*/ 	.word	0x000023c0


	//   ....[2]....
        /*0040*/ 	.word	0x00002440


	//   ....[3]....
        /*0044*/ 	.word	0x00002480


	//----- nvinfo : EIATTR_MAX_THREADS
	.align		4
.L_3618:
        /*0048*/ 	.byte	0x04, 0x05
        /*004a*/ 	.short	(.L_3620 - .L_3619)
.L_3619:
        /*004c*/ 	.word	0x00000080
        /*0050*/ 	.word	0x00000001
        /*0054*/ 	.word	0x00000001


	//----- nvinfo : EIATTR_CRS_STACK_SIZE
	.align		4
.L_3620:
        /*0058*/ 	.byte	0x04, 0x1e
        /*005a*/ 	.short	(.L_3622 - .L_3621)
.L_3621:
        /*005c*/ 	.word	0x00000000


	//----- nvinfo : EIATTR_CBANK_PARAM_SIZE
	.align		4
.L_3622:
        /*0060*/ 	.byte	0x03, 0x19
        /*0062*/ 	.short	0x01b8


	//----- nvinfo : EIATTR_PARAM_CBANK
	.align		4
        /*0064*/ 	.byte	0x04, 0x0a
        /*0066*/ 	.short	(.L_3624 - .L_3623)
	.align		4
.L_3623:
        /*0068*/ 	.word	index@(.nv.constant0._ZN2at6native18elementwise_kernelILi128ELi2EZNS0_22gpu_kernel_impl_nocastINS0_11FillFunctorIiEEEEvRNS_18TensorIteratorBaseERKT_EUliE_EEviT1_)
        /*006c*/ 	.short	0x0210
        /*006e*/ 	.short	0x01b8


	//----- nvinfo : EIATTR_SW_WAR
	.align		4
.L_3624:
        /*0070*/ 	.byte	0x04, 0x36
        /*0072*/ 	.short	(.L_3626 - .L_3625)
.L_3625:
        /*0074*/ 	.word	0x00000008
.L_3626:


//--------------------- .nv.info._ZN2at6native27unrolled_elementwise_kernelINS0_11FillFunctorIiEESt5arrayIPcLm1EELi4E23TrivialOffsetCalculatorILi0EjES7_ILi1EjENS0_6memory15LoadWithoutCastENSA_16StoreWithoutCastEEEviT_T0_T2_T3_T4_T5_ --------------------------
	.section	.nv.info._ZN2at6native27unrolled_elementwise_kernelINS0_11FillFunctorIiEESt5arrayIPcLm1EELi4E23TrivialOffsetCalculatorILi0EjES7_ILi1EjENS0_6memory15LoadWithoutCastENSA_16StoreWithoutCastEEEviT_T0_T2_T3_T4_T5_,"",@"SHT_CUDA_INFO"
	.sectionflags	@""
	.align	4


	//----- nvinfo : EIATTR_CUDA_API_VERSION
	.align		4
        /*0000*/ 	.byte	0x04, 0x37
        /*0002*/ 	.short	(.L_3628 - .L_3627)
.L_3627:
        /*0004*/ 	.word	0x00000082


	//----- nvinfo : EIATTR_KPARAM_INFO
	.align		4
.L_3628:
        /*0008*/ 	.byte	0x04, 0x17
        /*000a*/ 	.short	(.L_3630 - .L_3629)
.L_3629:
        /*000c*/ 	.word	0x00000000
        /*0010*/ 	.short	0x0006
        /*0012*/ 	.short	0x0013
        /*0014*/ 	.byte	0x00, 0xf0, 0x05, 0x00


	//----- nvinfo : EIATTR_KPARAM_INFO
	.align		4
.L_3630:
        /*0018*/ 	.byte	0x04, 0x17
        /*001a*/ 	.short	(.L_3632 - .L_3631)
.L_3631:
        /*001c*/ 	.word	0x00000000
        /*0020*/ 	.short	0x0005
        /*0022*/ 	.short	0x0012
        /*0024*/ 	.byte	0x00, 0xf0, 0x05, 0x00


	//----- nvinfo : EIATTR_KPARAM_INFO
	.align		4
.L_3632:
        /*0028*/ 	.byte	0x04, 0x17
        /*002a*/ 	.short	(.L_3634 - .L_3633)
.L_3633:
        /*002c*/ 	.word	0x00000000
        /*0030*/ 	.short	0x0004
        /*0032*/ 	.short	0x0011
        /*0034*/ 	.byte	0x00, 0xf0, 0x05, 0x00


	//----- nvinfo : EIATTR_KPARAM_INFO
	.align		4
.L_3634:
        /*0038*/ 	.byte	0x04, 0x17
        /*003a*/ 	.short	(.L_3636 - .L_3635)
.L_3635:
        /*003c*/ 	.word	0x00000000
        /*0040*/ 	.short	0x0003
        /*0042*/ 	.short	0x0010
        /*0044*/ 	.byte	0x00, 0xf0, 0x05, 0x00


	//----- nvinfo : EIATTR_KPARAM_INFO
	.align		4
.L_3636:
        /*0048*/ 	.byte	0x04, 0x17
        /*004a*/ 	.short	(.L_3638 - .L_3637)
.L_3637:
        /*004c*/ 	.word	0x00000000
        /*0050*/ 	.short	0x0002
        /*0052*/ 	.short	0x0008
        /*0054*/ 	.byte	0x00, 0xf0, 0x21, 0x00


	//----- nvinfo : EIATTR_KPARAM_INFO
	.align		4
.L_3638:
        /*0058*/ 	.byte	0x04, 0x17
        /*005a*/ 	.short	(.L_3640 - .L_3639)
.L_3639:
        /*005c*/ 	.word	0x00000000
        /*0060*/ 	.short	0x0001
        /*0062*/ 	.short	0x0004
        /*0064*/ 	.byte	0x00, 0xf0, 0x11, 0x00


	//----- nvinfo : EIATTR_KPARAM_INFO
	.align		4
.L_3640:
        /*0068*/ 	.byte	0x04, 0x17
        /*006a*/ 	.short	(.L_3642 - .L_3641)
.L_3641:
        /*006c*/ 	.word	0x00000000
        /*0070*/ 	.short	0x0000
        /*0072*/ 	.short	0x0000
        /*0074*/ 	.byte	0x00, 0xf0, 0x11, 0x00


	//----- nvinfo : EIATTR_SPARSE_MMA_MASK
	.align		4
.L_3642:
        /*0078*/ 	.byte	0x03, 0x50
        /*007a*/ 	.short	0x0000


	//----- nvinfo : EIATTR_MAXREG_COUNT
	.align		4
        /*007c*/ 	.byte	0x03, 0x1b
        /*007e*/ 	.short	0x00ff


	//----- nvinfo : EIATTR_MERCURY_ISA_VERSION
	.align		4
        /*0080*/ 	.byte	0x03, 0x5f
        /*0082*/ 	.short	0x0101


	//----- nvinfo : EIATTR_EXIT_INSTR_OFFSETS
	.align		4
        /*0084*/ 	.byte	0x04, 0x1c
        /*0086*/ 	.short	(.L_3644 - .L_3643)


	//   ....[0]....
.L_3643:
        /*0088*/ 	.word	0x000001e0


	//   ....[1]....
        /*008c*/ 	.word	0x00000240


	//----- nvinfo : EIATTR_MAX_THREADS
	.align		4
.L_3644:
        /*0090*/ 	.byte	0x04, 0x05
        /*0092*/ 	.short	(.L_3646 - .L_3645)
.L_3645:
        /*0094*/ 	.word	0x00000080
        /*0098*/ 	.word	0x00000001
        /*009c*/ 	.word	0x00000001


	//----- nvinfo : EIATTR_CRS_STACK_SIZE
	.align		4
.L_3646:
        /*00a0*/ 	.byte	0x04, 0x1e
        /*00a2*/ 	.short	(.L_3648 - .L_3647)
.L_3647:
        /*00a4*/ 	.word	0x00000000


	//----- nvinfo : EIATTR_CBANK_PARAM_SIZE
	.align		4
.L_3648:
        /*00a8*/ 	.byte	0x03, 0x19
        /*00aa*/ 	.short	0x0014


	//----- nvinfo : EIATTR_PARAM_CBANK
	.align		4
        /*00ac*/ 	.byte	0x04, 0x0a
        /*00ae*/ 	.short	(.L_3650 - .L_3649)
	.align		4
.L_3649:
        /*00b0*/ 	.word	index@(.nv.constant0._ZN2at6native27unrolled_elementwise_kernelINS0_11FillFunctorIiEESt5arrayIPcLm1EELi4E23TrivialOffsetCalculatorILi0EjES7_ILi1EjENS0_6memory15LoadWithoutCastENSA_16StoreWithoutCastEEEviT_T0_T2_T3_T4_T5_)
        /*00b4*/ 	.short	0x0210
        /*00b6*/ 	.short	0x0014


	//----- nvinfo : EIATTR_SW_WAR
	.align		4
.L_3650:
        /*00b8*/ 	.byte	0x04, 0x36
        /*00ba*/ 	.short	(.L_3652 - .L_3651)
.L_3651:
        /*00bc*/ 	.word	0x00000008
.L_3652:


//--------------------- .nv.info._ZN2at6native29vectorized_elementwise_kernelILi2ENS0_11FillFunctorIiEESt5arrayIPcLm1EEEEviT0_T1_ --------------------------
	.section	.nv.info._ZN2at6native29vectorized_elementwise_kernelILi2ENS0_11FillFunctorIiEESt5arrayIPcLm1EEEEviT0_T1_,"",@"SHT_CUDA_INFO"
	.sectionflags	@""
	.align	4


	//----- nvinfo : EIATTR_CUDA_API_VERSION
	.align		4
        /*0000*/ 	.byte	0x04, 0x37
        /*0002*/ 	.short	(.L_3654 - .L_3653)
.L_3653:
        /*0004*/ 	.word	0x00000082


	//----- nvinfo : EIATTR_KPARAM_INFO
	.align		4
.L_3654:
        /*0008*/ 	.byte	0x04, 0x17
        /*000a*/ 	.short	(.L_3656 - .L_3655)
.L_3655:
        /*000c*/ 	.word	0x00000000
        /*0010*/ 	.short	0x0002
        /*0012*/ 	.short	0x0008
        /*0014*/ 	.byte	0x00, 0xf0, 0x21, 0x00


	//----- nvinfo : EIATTR_KPARAM_INFO
	.align		4
.L_3656:
        /*0018*/ 	.byte	0x04, 0x17
        /*001a*/ 	.short	(.L_3658 - .L_3657)
.L_3657:
        /*001c*/ 	.word	0x00000000
        /*0020*/ 	.short	0x0001
        /*0022*/ 	.short	0x0004
        /*0024*/ 	.byte	0x00, 0xf0, 0x11, 0x00


	//----- nvinfo : EIATTR_KPARAM_INFO
	.align		4
.L_3658:
        /*0028*/ 	.byte	0x04, 0x17
        /*002a*/ 	.short	(.L_3660 - .L_3659)
.L_3659:
        /*002c*/ 	.word	0x00000000
        /*0030*/ 	.short	0x0000
        /*0032*/ 	.short	0x0000
        /*0034*/ 	.byte	0x00, 0xf0, 0x11, 0x00


	//----- nvinfo : EIATTR_SPARSE_MMA_MASK
	.align		4
.L_3660:
        /*0038*/ 	.byte	0x03, 0x50
        /*003a*/ 	.short	0x0000


	//----- nvinfo : EIATTR_MAXREG_COUNT
	.align		4
        /*003c*/ 	.byte	0x03, 0x1b
        /*003e*/ 	.short	0x00ff


	//----- nvinfo : EIATTR_MERCURY_ISA_VERSION
	.align		4
        /*0040*/ 	.byte	0x03, 0x5f
        /*0042*/ 	.short	0x0101


	//----- nvinfo : EIATTR_EXIT_INSTR_OFFSETS
	.align		4
        /*0044*/ 	.byte	0x04, 0x1c
        /*0046*/ 	.short	(.L_3662 - .L_3661)


	//   ....[0]....
.L_3661:
        /*0048*/ 	.word	0x00000180


	//   ....[1]....
        /*004c*/ 	.word	0x00000580


	//   ....[2]....
        /*0050*/ 	.word	0x000005e0


	//----- nvinfo : EIATTR_MAX_THREADS
	.align		4
.L_3662:
        /*0054*/ 	.byte	0x04, 0x05
        /*0056*/ 	.short	(.L_3664 - .L_3663)
.L_3663:
        /*0058*/ 	.word	0x00000080
        /*005c*/ 	.word	0x00000001
        /*0060*/ 	.word	0x00000001


	//----- nvinfo : EIATTR_CRS_STACK_SIZE
	.align		4
.L_3664:
        /*0064*/ 	.byte	0x04, 0x1e
        /*0066*/ 	.short	(.L_3666 - .L_3665)
.L_3665:
        /*0068*/ 	.word	0x00000000


	//----- nvinfo : EIATTR_CBANK_PARAM_SIZE
	.align		4
.L_3666:
        /*006c*/ 	.byte	0x03, 0x19
        /*006e*/ 	.short	0x0010


	//----- nvinfo : EIATTR_PARAM_CBANK
	.align		4
        /*0070*/ 	.byte	0x04, 0x0a
        /*0072*/ 	.short	(.L_3668 - .L_3667)
	.align		4
.L_3667:
        /*0074*/ 	.word	index@(.nv.constant0._ZN2at6native29vectorized_elementwise_kernelILi2ENS0_11FillFunctorIiEESt5arrayIPcLm1EEEEviT0_T1_)
        /*0078*/ 	.short	0x0210
        /*007a*/ 	.short	0x0010


	//----- nvinfo : EIATTR_SW_WAR
	.align		4
.L_3668:
        /*007c*/ 	.byte	0x04, 0x36
        /*007e*/ 	.short	(.L_3670 - .L_3669)
.L_3669:
        /*0080*/ 	.word	0x00000008
.L_3670:


//--------------------- .nv.info._ZN2at6native29vectorized_elementwise_kernelILi4ENS0_11FillFunctorIiEESt5arrayIPcLm1EEEEviT0_T1_ --------------------------
	.section	.nv.info._ZN2at6native29vectorized_elementwise_kernelILi4ENS0_11FillFunctorIiEESt5arrayIPcLm1EEEEviT0_T1_,"",@"SHT_CUDA_INFO"
	.sectionflags	@""
	.align	4


	//----- nvinfo : EIATTR_CUDA_API_VERSION
	.align		4
        /*0000*/ 	.byte	0x04, 0x37
        /*0002*/ 	.short	(.L_3672 - .L_3671)
.L_3671:
        /*0004*/ 	.word	0x00000082


	//----- nvinfo : EIATTR_KPARAM_INFO
	.align		4
.L_3672:
        /*0008*/ 	.byte	0x04, 0x17
        /*000a*/ 	.short	(.L_3674 - .L_3673)
.L_3673:
        /*000c*/ 	.word	0x00000000
        /*0010*/ 	.short	0x0002
        /*0012*/ 	.short	0x0008
        /*0014*/ 	.byte	0x00, 0xf0, 0x21, 0x00


	//----- nvinfo : EIATTR_KPARAM_INFO
	.align		4
.L_3674:
        /*0018*/ 	.byte	0x04, 0x17
        /*001a*/ 	.short	(.L_3676 - .L_3675)
.L_3675:
        /*001c*/ 	.word	0x00000000
        /*0020*/ 	.short	0x0001
        /*0022*/ 	.short	0x0004
        /*0024*/ 	.byte	0x00, 0xf0, 0x11, 0x00


	//----- nvinfo : EIATTR_KPARAM_INFO
	.align		4
.L_3676:
        /*0028*/ 	.byte	0x04, 0x17
        /*002a*/ 	.short	(.L_3678 - .L_3677)
.L_3677:
        /*002c*/ 	.word	0x00000000
        /*0030*/ 	.short	0x0000
        /*0032*/ 	.short	0x0000
        /*0034*/ 	.byte	0x00, 0xf0, 0x11, 0x00


	//----- nvinfo : EIATTR_SPARSE_MMA_MASK
	.align		4
.L_3678:
        /*0038*/ 	.byte	0x03, 0x50
        /*003a*/ 	.short	0x0000


	//----- nvinfo : EIATTR_MAXREG_COUNT
	.align		4
        /*003c*/ 	.byte	0x03, 0x1b
        /*003e*/ 	.short	0x00ff


	//----- nvinfo : EIATTR_MERCURY_ISA_VERSION
	.align		4
        /*0040*/ 	.byte	0x03, 0x5f
        /*0042*/ 	.short	0x0101


	//----- nvinfo : EIATTR_EXIT_INSTR_OFFSETS
	.align		4
        /*0044*/ 	.byte	0x04, 0x1c
        /*0046*/ 	.short	(.L_3680 - .L_3679)


	//   ....[0]....
.L_3679:
        /*0048*/ 	.word	0x00000160


	//   ....[1]....
        /*004c*/ 	.word	0x00000560


	//   ....[2]....
        /*0050*/ 	.word	0x000005c0


	//----- nvinfo : EIATTR_MAX_THREADS
	.align		4
.L_3680:
        /*0054*/ 	.byte	0x04, 0x05
        /*0056*/ 	.short	(.L_3682 - .L_3681)
.L_3681:
        /*0058*/ 	.word	0x00000080
        /*005c*/ 	.word	0x00000001
        /*0060*/ 	.word	0x00000001


	//----- nvinfo : EIATTR_CRS_STACK_SIZE
	.align		4
.L_3682:
        /*0064*/ 	.byte	0x04, 0x1e
        /*0066*/ 	.short	(.L_3684 - .L_3683)
.L_3683:
        /*0068*/ 	.word	0x00000000


	//----- nvinfo : EIATTR_CBANK_PARAM_SIZE
	.align		4
.L_3684:
        /*006c*/ 	.byte	0x03, 0x19
        /*006e*/ 	.short	0x0010


	//----- nvinfo : EIATTR_PARAM_CBANK
	.align		4
        /*0070*/ 	.byte	0x04, 0x0a
        /*0072*/ 	.short	(.L_3686 - .L_3685)
	.align		4
.L_3685:
        /*0074*/ 	.word	index@(.nv.constant0._ZN2at6native29vectorized_elementwise_kernelILi4ENS0_11FillFunctorIiEESt5arrayIPcLm1EEEEviT0_T1_)
        /*0078*/ 	.short	0x0210
        /*007a*/ 	.short	0x0010


	//----- nvinfo : EIATTR_SW_WAR
	.align		4
.L_3686:
        /*007c*/ 	.byte	0x04, 0x36
        /*007e*/ 	.short	(.L_3688 - .L_3687)
.L_3687:
        /*0080*/ 	.word	0x00000008
.L_3688:


//--------------------- .nv.info._ZN2at6native29vectorized_elementwise_kernelILi8ENS0_11FillFunctorIiEESt5arrayIPcLm1EEEEviT0_T1_ --------------------------
	.section	.nv.info._ZN2at6native29vectorized_elementwise_kernelILi8ENS0_11FillFunctorIiEESt5arrayIPcLm1EEEEviT0_T1_,"",@"SHT_CUDA_INFO"
	.sectionflags	@""
	.align	4


	//----- nvinfo : EIATTR_CUDA_API_VERSION
	.align		4
        /*0000*/ 	.byte	0x04, 0x37
        /*0002*/ 	.short	(.L_3690 - .L_3689)
.L_3689:
        /*0004*/ 	.word	0x00000082


	//----- nvinfo : EIATTR_KPARAM_INFO
	.align		4
.L_3690:
        /*0008*/ 	.byte	0x04, 0x17
        /*000a*/ 	.short	(.L_3692 - .L_3691)
.L_3691:
        /*000c*/ 	.word	0x00000000
        /*0010*/ 	.short	0x0002
        /*0012*/ 	.short	0x0008
        /*0014*/ 	.byte	0x00, 0xf0, 0x21, 0x00


	//----- nvinfo : EIATTR_KPARAM_INFO
	.align		4
.L_3692:
        /*0018*/ 	.byte	0x04, 0x17
        /*001a*/ 	.short	(.L_3694 - .L_3693)
.L_3693:
        /*001c*/ 	.word	0x00000000
        /*0020*/ 	.short	0x0001
        /*0022*/ 	.short	0x0004
        /*0024*/ 	.byte	0x00, 0xf0, 0x11, 0x00


	//----- nvinfo : EIATTR_KPARAM_INFO
	.align		4
.L_3694:
        /*0028*/ 	.byte	0x04, 0x17
        /*002a*/ 	.short	(.L_3696 - .L_3695)
.L_3695:
        /*002c*/ 	.word	0x00000000
        /*0030*/ 	.short	0x0000
        /*0032*/ 	.short	0x0000
        /*0034*/ 	.byte	0x00, 0xf0, 0x11, 0x00


	//----- nvinfo : EIATTR_SPARSE_MMA_MASK
	.align		4
.L_3696:
        /*0038*/ 	.byte	0x03, 0x50
        /*003a*/ 	.short	0x0000


	//----- nvinfo : EIATTR_MAXREG_COUNT
	.align		4
        /*003c*/ 	.byte	0x03, 0x1b
        /*003e*/ 	.short	0x00ff


	//----- nvinfo : EIATTR_MERCURY_ISA_VERSION
	.align		4
        /*0040*/ 	.byte	0x03, 0x5f
        /*0042*/ 	.short	0x0101


	//----- nvinfo : EIATTR_EXIT_INSTR_OFFSETS
	.align		4
        /*0044*/ 	.byte	0x04, 0x1c
        /*0046*/ 	.short	(.L_3698 - .L_3697)


	//   ....[0]....
.L_3697:
        /*0048*/ 	.word	0x00000160


	//   ....[1]....
        /*004c*/ 	.word	0x00000560


	//   ....[2]....
        /*0050*/ 	.word	0x000005c0


	//----- nvinfo : EIATTR_MAX_THREADS
	.align		4
.L_3698:
        /*0054*/ 	.byte	0x04, 0x05
        /*0056*/ 	.short	(.L_3700 - .L_3699)
.L_3699:
        /*0058*/ 	.word	0x00000080
        /*005c*/ 	.word	0x00000001
        /*0060*/ 	.word	0x00000001


	//----- nvinfo : EIATTR_CRS_STACK_SIZE
	.align		4
.L_3700:
        /*0064*/ 	.byte	0x04, 0x1e
        /*0066*/ 	.short	(.L_3702 - .L_3701)
.L_3701:
        /*0068*/ 	.word	0x00000000


	//----- nvinfo : EIATTR_CBANK_PARAM_SIZE
	.align		4
.L_3702:
        /*006c*/ 	.byte	0x03, 0x19
        /*006e*/ 	.short	0x0010


	//----- nvinfo : EIATTR_PARAM_CBANK
	.align		4
        /*0070*/ 	.byte	0x04, 0x0a
        /*0072*/ 	.short	(.L_3704 - .L_3703)
	.align		4
.L_3703:
        /*0074*/ 	.word	index@(.nv.constant0._ZN2at6native29vectorized_elementwise_kernelILi8ENS0_11FillFunctorIiEESt5arrayIPcLm1EEEEviT0_T1_)
        /*0078*/ 	.short	0x0210
        /*007a*/ 	.short	0x0010


	//----- nvinfo : EIATTR_SW_WAR
	.align		4
.L_3704:
        /*007c*/ 	.byte	0x04, 0x36
        /*007e*/ 	.short	(.L_3706 - .L_3705)
.L_3705:
        /*0080*/ 	.word	0x00000008
.L_3706:


//--------------------- .nv.info._ZN2at6native18elementwise_kernelILi128ELi4EZNS0_15gpu_kernel_implINS0_11FillFunctorIaEEEEvRNS_18TensorIteratorBaseERKT_EUliE_EEviT1_ --------------------------
	.section	.nv.info._ZN2at6native18elementwise_kernelILi128ELi4EZNS0_15gpu_kernel_implINS0_11FillFunctorIaEEEEvRNS_18TensorIteratorBaseERKT_EUliE_EEviT1_,"",@"SHT_CUDA_INFO"
	.sectionflags	@""
	.align	4


	//----- nvinfo : EIATTR_CUDA_API_VERSION
	.align		4
        /*0000*/ 	.byte	0x04, 0x37
        /*0002*/ 	.short	(.L_3708 - .L_3707)
.L_3707:
        /*0004*/ 	.word	0x00000082


	//----- nvinfo : EIATTR_KPARAM_INFO
	.align		4
.L_3708:
        /*0008*/ 	.byte	0x04, 0x17
        /*000a*/ 	.short	(.L_3710 - .L_3709)
.L_3709:
        /*000c*/ 	.word	0x00000000
        /*0010*/ 	.short	0x0001
        /*0012*/ 	.short	0x0008
        /*0014*/ 	.byte	0x00, 0xf0, 0xc1, 0x06


	//----- nvinfo : EIATTR_KPARAM_INFO
	.align		4
.L_3710:
        /*0018*/ 	.byte	0x04, 0x17
        /*001a*/ 	.short	(.L_3712 - .L_3711)
.L_3711:
        /*001c*/ 	.word	0x00000000
        /*0020*/ 	.short	0x0000
        /*0022*/ 	.short	0x0000
        /*0024*/ 	.byte	0x00, 0xf0, 0x11, 0x00


	//----- nvinfo : EIATTR_SPARSE_MMA_MASK
	.align		4
.L_3712:
        /*0028*/ 	.byte	0x03, 0x50
        /*002a*/ 	.short	0x0000


	//----- nvinfo : EIATTR_MAXREG_COUNT
	.align		4
        /*002c*/ 	.byte	0x03, 0x1b
        /*002e*/ 	.short	0x0080


	//----- nvinfo : EIATTR_EXTERNS
	.align		4
        /*0030*/ 	.byte	0x04, 0x0f
        /*0032*/ 	.short	(.L_3714 - .L_3713)


	//   ....[0]....
	.align		4
.L_3713:
        /*0034*/ 	.word	index@(__assertfail)


	//----- nvinfo : EIATTR_MERCURY_ISA_VERSION
	.align		4
.L_3714:
        /*0038*/ 	.byte	0x03, 0x5f
        /*003a*/ 	.short	0x0101


	//----- nvinfo : EIATTR_SYSCALL_OFFSETS
	.align		4
        /*003c*/ 	.byte	0x04, 0x46
        /*003e*/ 	.short	(.L_3716 - .L_3715)


	//   ....[0]....
.L_3715:
        /*0040*/ 	.word	0x00002010


	//   ....[1]....
        /*0044*/ 	.word	0x00004080


	//   ....[2]....
        /*0048*/ 	.word	0x000060f0


	//   ....[3]....
        /*004c*/ 	.word	0x00008150


	//----- nvinfo : EIATTR_EXIT_INSTR_OFFSETS
	.align		4
.L_3716:
        /*0050*/ 	.byte	0x04, 0x1c
        /*0052*/ 	.short	(.L_3718 - .L_3717)


	//   ....[0]....
.L_3717:
        /*0054*/ 	.word	0x000061c0


	//   ....[1]....
        /*0058*/ 	.word	0x00007430


	//   ....[2]....
        /*005c*/ 	.word	0x00007450


	//   ....[3]....
        /*0060*/ 	.word	0x00007500


	//   ....[4]....
        /*0064*/ 	.word	0x00007530


	//   ....[5]....
        /*0068*/ 	.word	0x00007570


	//   ....[6]....
        /*006c*/ 	.word	0x00007600


	//   ....[7]....
        /*0070*/ 	.word	0x00007640


	//   ....[8]....
        /*0074*/ 	.word	0x000076e0


	//   ....[9]....
        /*0078*/ 	.word	0x00007730


	//   ....[10]....
        /*007c*/ 	.word	0x00007780


	//   ....[11]....
        /*0080*/ 	.word	0x00007840


	//   ....[12]....
        /*0084*/ 	.word	0x000078a0


	//   ....[13]....
        /*0088*/ 	.word	0x00007a10


	//   ....[14]....
        /*008c*/ 	.word	0x00007b50


	//   ....[15]....
        /*0090*/ 	.word	0x00007b90


	//   ....[16]....
        /*0094*/ 	.word	0x00007c50


	//   ....[17]....
        /*0098*/ 	.word	0x00007db0


	//   ....[18]....
        /*009c*/ 	.word	0x00007f10


	//   ....[19]....
        /*00a0*/ 	.word	0x00008050


	//   ....[20]....
        /*00a4*/ 	.word	0x00008160


	//   ....[21]....
        /*00a8*/ 	.word	0x000081b0


	//   ....[22]....
        /*00ac*/ 	.word	0x000081e0


	//----- nvinfo : EIATTR_MAX_THREADS
	.align		4
.L_3718:
        /*00b0*/ 	.byte	0x04, 0x05
        /*00b2*/ 	.short	(.L_3720 - .L_3719)
.L_3719:
        /*00b4*/ 	.word	0x00000080
        /*00b8*/ 	.word	0x00000001
        /*00bc*/ 	.word	0x00000001


	//----- nvinfo : EIATTR_CRS_STACK_SIZE
	.align		4
.L_3720:
        /*00c0*/ 	.byte	0x04, 0x1e
        /*00c2*/ 	.short	(.L_3722 - .L_3721)
.L_3721:
        /*00c4*/ 	.word	0x00000000


	//----- nvinfo : EIATTR_CBANK_PARAM_SIZE
	.align		4
.L_3722:
        /*00c8*/ 	.byte	0x03, 0x19
        /*00ca*/ 	.short	0x01b8


	//----- nvinfo : EIATTR_PARAM_CBANK
	.align		4
        /*00cc*/ 	.byte	0x04, 0x0a
        /*00ce*/ 	.short	(.L_3724 - .L_3723)
	.align		4
.L_3723:
        /*00d0*/ 	.word	index@(.nv.constant0._ZN2at6native18elementwise_kernelILi128ELi4EZNS0_15gpu_kernel_implINS0_11FillFunctorIaEEEEvRNS_18TensorIteratorBaseERKT_EUliE_EEviT1_)
        /*00d4*/ 	.short	0x0210
        /*00d6*/ 	.short	0x01b8


	//----- nvinfo : EIATTR_SW_WAR
	.align		4
.L_3724:
        /*00d8*/ 	.byte	0x04, 0x36
        /*00da*/ 	.short	(.L_3726 - .L_3725)
.L_3725:
        /*00dc*/ 	.word	0x00000008
.L_3726:


//--------------------- .nv.info._ZN2at6native27unrolled_elementwise_kernelINS0_11FillFunctorIaEESt5arrayIPcLm1EELi4E23TrivialOffsetCalculatorILi0EjES7_ILi1EjENS0_6memory12LoadWithCastILi0EEENSA_13StoreWithCastILi1EEEEEviT_T0_T2_T3_T4_T5_ --------------------------
	.section	.nv.info._ZN2at6native27unrolled_elementwise_kernelINS0_11FillFunctorIaEESt5arrayIPcLm1EELi4E23TrivialOffsetCalculatorILi0EjES7_ILi1EjENS0_6memory12LoadWithCastILi0EEENSA_13StoreWithCastILi1EEEEEviT_T0_T2_T3_T4_T5_,"",@"SHT_CUDA_INFO"
	.sectionflags	@""
	.align	4


	//----- nvinfo : EIATTR_CUDA_API_VERSION
	.align		4
        /*0000*/ 	.byte	0x04, 0x37
        /*0002*/ 	.short	(.L_3728 - .L_3727)
.L_3727:
        /*0004*/ 	.word	0x00000082


	//----- nvinfo : EIATTR_KPARAM_INFO
	.align		4
.L_3728:
        /*0008*/ 	.byte	0x04, 0x17
        /*000a*/ 	.short	(.L_3730 - .L_3729)
.L_3729:
        /*000c*/ 	.word	0x00000000
        /*0010*/ 	.short	0x0006
        /*0012*/ 	.short	0x001c
        /*0014*/ 	.byte	0x00, 0xf0, 0x21, 0x00


	//----- nvinfo : EIATTR_KPARAM_INFO
	.align		4
.L_3730:
        /*0018*/ 	.byte	0x04, 0x17
        /*001a*/ 	.short	(.L_3732 - .L_3731)
.L_3731:
        /*001c*/ 	.word	0x00000000
        /*0020*/ 	.short	0x0005
        /*0022*/ 	.short	0x0014
        /*0024*/ 	.byte	0x00, 0xf0, 0x21, 0x00


	//----- nvinfo : EIATTR_KPARAM_INFO
	.align		4
.L_3732:
        /*0028*/ 	.byte	0x04, 0x17
        /*002a*/ 	.short	(.L_3734 - .L_3733)
.L_3733:
        /*002c*/ 	.word	0x00000000
        /*0030*/ 	.short	0x0004
        /*0032*/ 	.short	0x0011
        /*0034*/ 	.byte	0x00, 0xf0, 0x05, 0x00


	//----- nvinfo : EIATTR_KPARAM_INFO
	.align		4
.L_3734:
        /*0038*/ 	.byte	0x04, 0x17
        /*003a*/ 	.short	(.L_3736 - .L_3735)
.L_3735:
        /*003c*/ 	.word	0x00000000
        /*0040*/ 	.short	0x0003
        /*0042*/ 	.short	0x0010
        /*0044*/ 	.byte	0x00, 0xf0, 0x05, 0x00


	//----- nvinfo : EIATTR_KPARAM_INFO
	.align		4
.L_3736:
        /*0048*/ 	.byte	0x04, 0x17
        /*004a*/ 	.short	(.L_3738 - .L_3737)
.L_3737:
        /*004c*/ 	.word	0x00000000
        /*0050*/ 	.short	0x0002
        /*0052*/ 	.short	0x0008
        /*0054*/ 	.byte	0x00, 0xf0, 0x21, 0x00


	//----- nvinfo : EIATTR_KPARAM_INFO
	.align		4
.L_3738:
        /*0058*/ 	.byte	0x04, 0x17
        /*005a*/ 	.short	(.L_3740 - .L_3739)
.L_3739:
        /*005c*/ 	.word	0x00000000
        /*0060*/ 	.short	0x0001
        /*0062*/ 	.short	0x0004
        /*0064*/ 	.byte	0x00, 0xf0, 0x05, 0x00


	//----- nvinfo : EIATTR_KPARAM_INFO
	.align		4
.L_3740:
        /*0068*/ 	.byte	0x04, 0x17
        /*006a*/ 	.short	(.L_3742 - .L_3741)
.L_3741:
        /*006c*/ 	.word	0x00000000
        /*0070*/ 	.short	0x0000
        /*0072*/ 	.short	0x0000
        /*0074*/ 	.byte	0x00, 0xf0, 0x11, 0x00


	//----- nvinfo : EIATTR_SPARSE_MMA_MASK
	.align		4
.L_3742:
        /*0078*/ 	.byte	0x03, 0x50
        /*007a*/ 	.short	0x0000


	//----- nvinfo : EIATTR_MAXREG_COUNT
	.align		4
        /*007c*/ 	.byte	0x03, 0x1b
        /*007e*/ 	.short	0x00ff


	//----- nvinfo : EIATTR_EXTERNS
	.align		4
        /*0080*/ 	.byte	0x04, 0x0f
        /*0082*/ 	.short	(.L_3744 - .L_3743)


	//   ....[0]....
	.align		4
.L_3743:
        /*0084*/ 	.word	index@(__assertfail)


	//----- nvinfo : EIATTR_MERCURY_ISA_VERSION
	.align		4
.L_3744:
        /*0088*/ 	.byte	0x03, 0x5f
        /*008a*/ 	.short	0x0101


	//----- nvinfo : EIATTR_SYSCALL_OFFSETS
	.align		4
        /*008c*/ 	.byte	0x04, 0x46
        /*008e*/ 	.short	(.L_3746 - .L_3745)


	//   ....[0]....
.L_3745:
        /*0090*/ 	.word	0x00000f00


	//   ....[1]....
        /*0094*/ 	.word	0x00001e00


	//   ....[2]....
        /*0098*/ 	.word	0x00002cf0


	//   ....[3]....
        /*009c*/ 	.word	0x00003be0


	//----- nvinfo : EIATTR_EXIT_INSTR_OFFSETS
	.align		4
.L_3746:
        /*00a0*/ 	.byte	0x04, 0x1c
        /*00a2*/ 	.short	(.L_3748 - .L_3747)


	//   ....[0]....
.L_3747:
        /*00a4*/ 	.word	0x00002da0


	//   ....[1]....
        /*00a8*/ 	.word	0x00002ed0


	//   ....[2]....
        /*00ac*/ 	.word	0x00002ef0


	//   ....[3]....
        /*00b0*/ 	.word	0x00002f90


	//   ....[4]....
        /*00b4*/ 	.word	0x00002fc0


	//   ....[5]....
        /*00b8*/ 	.word	0x00003000


	//   ....[6]....
        /*00bc*/ 	.word	0x00003090


	//   ....[7]....
        /*00c0*/ 	.word	0x000030d0


	//   ....[8]....
        /*00c4*/ 	.word	0x00003170


	//   ....[9]....
        /*00c8*/ 	.word	0x000031c0


	//   ....[10]....
        /*00cc*/ 	.word	0x00003210


	//   ....[11]....
        /*00d0*/ 	.word	0x000032d0


	//   ....[12]....
        /*00d4*/ 	.word	0x00003330


	//   ....[13]....
        /*00d8*/ 	.word	0x000034a0


	//   ....[14]....
        /*00dc*/ 	.word	0x000035e0


	//   ....[15]....
        /*00e0*/ 	.word	0x00003620


	//   ....[16]....
        /*00e4*/ 	.word	0x000036e0


	//   ....[17]....
        /*00e8*/ 	.word	0x00003840


	//   ....[18]....
        /*00ec*/ 	.word	0x000039a0


	//   ....[19]....
        /*00f0*/ 	.word	0x00003ae0


	//   ....[20]....
        /*00f4*/ 	.word	0x00003bf0


	//   ....[21]....
        /*00f8*/ 	.word	0x00003c30


	//   ....[22]....
        /*00fc*/ 	.word	0x00003c60


	//----- nvinfo : EIATTR_MAX_THREADS
	.align		4
.L_3748:
        /*0100*/ 	.byte	0x04, 0x05
        /*0102*/ 	.short	(.L_3750 - .L_3749)
.L_3749:
        /*0104*/ 	.word	0x00000080
        /*0108*/ 	.word	0x00000001
        /*010c*/ 	.word	0x00000001


	//----- nvinfo : EIATTR_CRS_STACK_SIZE
	.align		4
.L_3750:
        /*0110*/ 	.byte	0x04, 0x1e
        /*0112*/ 	.short	(.L_3752 - .L_3751)
.L_3751:
        /*0114*/ 	.word	0x00000000


	//----- nvinfo : EIATTR_CBANK_PARAM_SIZE
	.align		4
.L_3752:
        /*0118*/ 	.byte	0x03, 0x19
        /*011a*/ 	.short	0x0024


	//----- nvinfo : EIATTR_PARAM_CBANK
	.align		4
        /*011c*/ 	.byte	0x04, 0x0a
        /*011e*/ 	.short	(.L_3754 - .L_3753)
	.align		4
.L_3753:
        /*0120*/ 	.word	index@(.nv.constant0._ZN2at6native27unrolled_elementwise_kernelINS0_11FillFunctorIaEESt5arrayIPcLm1EELi4E23TrivialOffsetCalculatorILi0EjES7_ILi1EjENS0_6memory12LoadWithCastILi0EEENSA_13StoreWithCastILi1EEEEEviT_T0_T2_T3_T4_T5_)
        /*0124*/ 	.short	0x0210
        /*0126*/ 	.short	0x0024


	//----- nvinfo : EIATTR_SW_WAR
	.align		4
.L_3754:
        /*0128*/ 	.byte	0x04, 0x36
        /*012a*/ 	.short	(.L_3756 - .L_3755)
.L_3755:
        /*012c*/ 	.word	0x00000008
.L_3756:


//--------------------- .nv.info._ZN2at6native18elementwise_kernelILi128ELi4EZNS0_22gpu_kernel_impl_nocastINS0_11FillFunctorIaEEEEvRNS_18TensorIteratorBaseERKT_EUliE_EEviT1_ --------------------------
	.section	.nv.info._ZN2at6native18elementwise_kernelILi128ELi4EZNS0_22gpu_kernel_impl_nocastINS0_11FillFunctorIaEEEEvRNS_18TensorIteratorBaseERKT_EUliE_EEviT1_,"",@"SHT_CUDA_INFO"
	.sectionflags	@""
	.align	4


	//----- nvinfo : EIATTR_CUDA_API_VERSION
	.align		4
        /*0000*/ 	.byte	0x04, 0x37
        /*0002*/ 	.short	(.L_3758 - .L_3757)
.L_3757:
        /*0004*/ 	.word	0x00000082


	//----- nvinfo : EIATTR_KPARAM_INFO
	.align		4
.L_3758:
        /*0008*/ 	.byte	0x04, 0x17
        /*000a*/ 	.short	(.L_3760 - .L_3759)
.L_3759:
        /*000c*/ 	.word	0x00000000
        /*0010*/ 	.short	0x0001
        /*0012*/ 	.short	0x0008
        /*0014*/ 	.byte	0x00, 0xf0, 0xc1, 0x06


	//----- nvinfo : EIATTR_KPARAM_INFO
	.align		4
.L_3760:
        /*0018*/ 	.byte	0x04, 0x17
        /*001a*/ 	.short	(.L_3762 - .L_3761)
.L_3761:
        /*001c*/ 	.word	0x00000000
        /*0020*/ 	.short	0x0000
        /*0022*/ 	.short	0x0000
        /*0024*/ 	.byte	0x00, 0xf0, 0x11, 0x00


	//----- nvinfo : EIATTR_SPARSE_MMA_MASK
	.align		4
.L_3762:
        /*0028*/ 	.byte	0x03, 0x50
        /*002a*/ 	.short	0x0000


	//----- nvinfo : EIATTR_MAXREG_COUNT
	.align		4
        /*002c*/ 	.byte	0x03, 0x1b
        /*002e*/ 	.short	0x0080


	//----- nvinfo : EIATTR_MERCURY_ISA_VERSION
	.align		4
        /*0030*/ 	.byte	0x03, 0x5f
        /*0032*/ 	.short	0x0101


	//----- nvinfo : EIATTR_EXIT_INSTR_OFFSETS
	.align		4
        /*0034*/ 	.byte	0x04, 0x1c
        /*0036*/ 	.short	(.L_3764 - .L_3763)


	//   ....[0]....
.L_3763:
        /*0038*/ 	.word	0x000035d0


	//   ....[1]....
        /*003c*/ 	.word	0x00004740


	//   ....[2]....
        /*0040*/ 	.word	0x00004810


	//   ....[3]....
        /*0044*/ 	.word	0x00004840


	//----- nvinfo : EIATTR_MAX_THREADS
	.align		4
.L_3764:
        /*0048*/ 	.byte	0x04, 0x05
        /*004a*/ 	.short	(.L_3766 - .L_3765)
.L_3765:
        /*004c*/ 	.word	0x00000080
        /*0050*/ 	.word	0x00000001
        /*0054*/ 	.word	0x00000001


	//----- nvinfo : EIATTR_CRS_STACK_SIZE
	.align		4
.L_3766:
        /*0058*/ 	.byte	0x04, 0x1e
        /*005a*/ 	.short	(.L_3768 - .L_3767)
.L_3767:
        /*005c*/ 	.word	0x00000000


	//----- nvinfo : EIATTR_CBANK_PARAM_SIZE
	.align		4
.L_3768:
        /*0060*/ 	.byte	0x03, 0x19
        /*0062*/ 	.short	0x01b8


	//----- nvinfo : EIATTR_PARAM_CBANK
	.align		4
        /*0064*/ 	.byte	0x04, 0x0a
        /*0066*/ 	.short	(.L_3770 - .L_3769)
	.align		4
.L_3769:
        /*0068*/ 	.word	index@(.nv.constant0._ZN2at6native18elementwise_kernelILi128ELi4EZNS0_22gpu_kernel_impl_nocastINS0_11FillFunctorIaEEEEvRNS_18TensorIteratorBaseERKT_EUliE_EEviT1_)
        /*006c*/ 	.short	0x0210
        /*006e*/ 	.short	0x01b8


	//----- nvinfo : EIATTR_SW_WAR
	.align		4
.L_3770:
        /*0070*/ 	.byte	0x04, 0x36
        /*0072*/ 	.short	(.L_3772 - .L_3771)
.L_3771:
        /*0074*/ 	.word	0x00000008
.L_3772:


//--------------------- .nv.info._ZN2at6native27unrolled_elementwise_kernelINS0_11FillFunctorIaEESt5arrayIPcLm1EELi4E23TrivialOffsetCalculatorILi0EjES7_ILi1EjENS0_6memory15LoadWithoutCastENSA_16StoreWithoutCastEEEviT_T0_T2_T3_T4_T5_ --------------------------
	.section	.nv.info._ZN2at6native27unrolled_elementwise_kernelINS0_11FillFunctorIaEESt5arrayIPcLm1EELi4E23TrivialOffsetCalculatorILi0EjES7_ILi1EjENS0_6memory15LoadWithoutCastENSA_16StoreWithoutCastEEEviT_T0_T2_T3_T4_T5_,"",@"SHT_CUDA_INFO"
	.sectionflags	@""
	.align	4


	//----- nvinfo : EIATTR_CUDA_API_VERSION
	.align		4
        /*0000*/ 	.byte	0x04, 0x37
        /*0002*/ 	.short	(.L_3774 - .L_3773)
.L_3773:
        /*0004*/ 	.word	0x00000082


	//----- nvinfo : EIATTR_KPARAM_INFO
	.align		4
.L_3774:
        /*0008*/ 	.byte	0x04, 0x17
        /*000a*/ 	.short	(.L_3776 - .L_3775)
.L_3775:
        /*000c*/ 	.word	0x00000000
        /*0010*/ 	.short	0x0006
        /*0012*/ 	.short	0x0013
        /*0014*/ 	.byte	0x00, 0xf0, 0x05, 0x00


	//----- nvinfo : EIATTR_KPARAM_INFO
	.align		4
.L_3776:
        /*0018*/ 	.byte	0x04, 0x17
        /*001a*/ 	.short	(.L_3778 - .L_3777)
.L_3777:
        /*001c*/ 	.word	0x00000000
        /*0020*/ 	.short	0x0005
        /*0022*/ 	.short	0x0012
        /*0024*/ 	.byte	0x00, 0xf0, 0x05, 0x00


	//----- nvinfo : EIATTR_KPARAM_INFO
	.align		4
.L_3778:
        /*0028*/ 	.byte	0x04, 0x17
        /*002a*/ 	.short	(.L_3780 - .L_3779)
.L_3779:
        /*002c*/ 	.word	0x00000000
        /*0030*/ 	.short	0x0004
        /*0032*/ 	.short	0x0011
        /*0034*/ 	.byte	0x00, 0xf0, 0x05, 0x00


	//----- nvinfo : EIATTR_KPARAM_INFO
	.align		4
.L_3780:
        /*0038*/ 	.byte	0x04, 0x17
        /*003a*/ 	.short	(.L_3782 - .L_3781)
.L_3781:
        /*003c*/ 	.word	0x00000000
        /*0040*/ 	.short	0x0003
        /*0042*/ 	.short	0x0010
        /*0044*/ 	.byte	0x00, 0xf0, 0x05, 0x00


	//----- nvinfo : EIATTR_KPARAM_INFO
	.align		4
.L_3782:
        /*0048*/ 	.byte	0x04, 0x17
        /*004a*/ 	.short	(.L_3784 - .L_3783)
.L_3783:
        /*004c*/ 	.word	0x00000000
        /*0050*/ 	.short	0x0002
        /*0052*/ 	.short	0x0008
        /*0054*/ 	.byte	0x00, 0xf0, 0x21, 0x00


	//----- nvinfo : EIATTR_KPARAM_INFO
	.align		4
.L_3784:
        /*0058*/ 	.byte	0x04, 0x17
        /*005a*/ 	.short	(.L_3786 - .L_3785)
.L_3785:
        /*005c*/ 	.word	0x00000000
        /*0060*/ 	.short	0x0001
        /*0062*/ 	.short	0x0004
        /*0064*/ 	.byte	0x00, 0xf0, 0x05, 0x00


	//----- nvinfo : EIATTR_KPARAM_INFO
	.align		4
.L_3786:
        /*0068*/ 	.byte	0x04, 0x17
        /*006a*/ 	.short	(.L_3788 - .L_3787)
.L_3787:
        /*006c*/ 	.word	0x00000000
        /*0070*/ 	.short	0x0000
        /*0072*/ 	.short	0x0000
        /*0074*/ 	.byte	0x00, 0xf0, 0x11, 0x00


	//----- nvinfo : EIATTR_SPARSE_MMA_MASK
	.align		4
.L_3788:
        /*0078*/ 	.byte	0x03, 0x50
        /*007a*/ 	.short	0x0000


	//----- nvinfo : EIATTR_MAXREG_COUNT
	.align		4
        /*007c*/ 	.byte	0x03, 0x1b
        /*007e*/ 	.short	0x00ff


	//----- nvinfo : EIATTR_MERCURY_ISA_VERSION
	.align		4
        /*0080*/ 	.byte	0x03, 0x5f
        /*0082*/ 	.short	0x0101


	//----- nvinfo : EIATTR_EXIT_INSTR_OFFSETS
	.align		4
        /*0084*/ 	.byte	0x04, 0x1c
        /*0086*/ 	.short	(.L_3790 - .L_3789)


	//   ....[0]....
.L_3789:
        /*0088*/ 	.word	0x000001f0


	//   ....[1]....
        /*008c*/ 	.word	0x00000250


	//----- nvinfo : EIATTR_MAX_THREADS
	.align		4
.L_3790:
        /*0090*/ 	.byte	0x04, 0x05
        /*0092*/ 	.short	(.L_3792 - .L_3791)
.L_3791:
        /*0094*/ 	.word	0x00000080
        /*0098*/ 	.word	0x00000001
        /*009c*/ 	.word	0x00000001


	//----- nvinfo : EIATTR_CRS_STACK_SIZE
	.align		4
.L_3792:
        /*00a0*/ 	.byte	0x04, 0x1e
        /*00a2*/ 	.short	(.L_3794 - .L_3793)
.L_3793:
        /*00a4*/ 	.word	0x00000000


	//----- nvinfo : EIATTR_CBANK_PARAM_SIZE
	.align		4
.L_3794:
        /*00a8*/ 	.byte	0x03, 0x19
        /*00aa*/ 	.short	0x0014


	//----- nvinfo : EIATTR_PARAM_CBANK
	.align		4
        /*00ac*/ 	.byte	0x04, 0x0a
        /*00ae*/ 	.short	(.L_3796 - .L_3795)
	.align		4
.L_3795:
        /*00b0*/ 	.word	index@(.nv.constant0._ZN2at6native27unrolled_elementwise_kernelINS0_11FillFunctorIaEESt5arrayIPcLm1EELi4E23TrivialOffsetCalculatorILi0EjES7_ILi1EjENS0_6memory15LoadWithoutCastENSA_16StoreWithoutCastEEEviT_T0_T2_T3_T4_T5_)
        /*00b4*/ 	.short	0x0210
        /*00b6*/ 	.short	0x0014


	//----- nvinfo : EIATTR_SW_WAR
	.align		4
.L_3796:
        /*00b8*/ 	.byte	0x04, 0x36
        /*00ba*/ 	.short	(.L_3798 - .L_3797)
.L_3797:
        /*00bc*/ 	.word	0x00000008
.L_3798:


//--------------------- .nv.info._ZN2at6native29vectorized_elementwise_kernelILi2ENS0_11FillFunctorIaEESt5arrayIPcLm1EEEEviT0_T1_ --------------------------
	.section	.nv.info._ZN2at6native29vectorized_elementwise_kernelILi2ENS0_11FillFunctorIaEESt5arrayIPcLm1EEEEviT0_T1_,"",@"SHT_CUDA_INFO"
	.sectionflags	@""
	.align	4


	//----- nvinfo : EIATTR_CUDA_API_VERSION
	.align		4
        /*0000*/ 	.byte	0x04, 0x37
        /*0002*/ 	.short	(.L_3800 - .L_3799)
.L_3799:
        /*0004*/ 	.word	0x00000082


	//----- nvinfo : EIATTR_KPARAM_INFO
	.align		4
.L_3800:
        /*0008*/ 	.byte	0x04, 0x17
        /*000a*/ 	.short	(.L_3802 - .L_3801)
.L_3801:
        /*000c*/ 	.word	0x00000000
        /*0010*/ 	.short	0x0002
        /*0012*/ 	.short	0x0008
        /*0014*/ 	.byte	0x00, 0xf0, 0x21, 0x00


	//----- nvinfo : EIATTR_KPARAM_INFO
	.align		4
.L_3802:
        /*0018*/ 	.byte	0x04, 0x17
        /*001a*/ 	.short	(.L_3804 - .L_3803)
.L_3803:
        /*001c*/ 	.word	0x00000000
        /*0020*/ 	.short	0x0001
        /*0022*/ 	.short	0x0004
        /*0024*/ 	.byte	0x00, 0xf0, 0x05, 0x00


	//----- nvinfo : EIATTR_KPARAM_INFO
	.align		4
.L_3804:
        /*0028*/ 	.byte	0x04, 0x17
        /*002a*/ 	.short	(.L_3806 - .L_3805)
.L_3805:
        /*002c*/ 	.word	0x00000000
        /*0030*/ 	.short	0x0000
        /*0032*/ 	.short	0x0000
        /*0034*/ 	.byte	0x00, 0xf0, 0x11, 0x00


	//----- nvinfo : EIATTR_SPARSE_MMA_MASK
	.align		4
.L_3806:
        /*0038*/ 	.byte	0x03, 0x50
        /*003a*/ 	.short	0x0000


	//----- nvinfo : EIATTR_MAXREG_COUNT
	.align		4
        /*003c*/ 	.byte	0x03, 0x1b
        /*003e*/ 	.short	0x00ff


	//----- nvinfo : EIATTR_MERCURY_ISA_VERSION
	.align		4
        /*0040*/ 	.byte	0x03, 0x5f
        /*0042*/ 	.short	0x0101


	//----- nvinfo : EIATTR_EXIT_INSTR_OFFSETS
	.align		4
        /*0044*/ 	.byte	0x04, 0x1c
        /*0046*/ 	.short	(.L_3808 - .L_3807)


	//   ....[0]....
.L_3807:
        /*0048*/ 	.word	0x00000190


	//   ....[1]....
        /*004c*/ 	.word	0x00000980


	//   ....[2]....
        /*0050*/ 	.word	0x000009e0


	//----- nvinfo : EIATTR_MAX_THREADS
	.align		4
.L_3808:
        /*0054*/ 	.byte	0x04, 0x05
        /*0056*/ 	.short	(.L_3810 - .L_3809)
.L_3809:
        /*0058*/ 	.word	0x00000080
        /*005c*/ 	.word	0x00000001
        /*0060*/ 	.word	0x00000001


	//----- nvinfo : EIATTR_CRS_STACK_SIZE
	.align		4
.L_3810:
        /*0064*/ 	.byte	0x04, 0x1e
        /*0066*/ 	.short	(.L_3812 - .L_3811)
.L_3811:
        /*0068*/ 	.word	0x00000000


	//----- nvinfo : EIATTR_CBANK_PARAM_SIZE
	.align		4
.L_3812:
        /*006c*/ 	.byte	0x03, 0x19
        /*006e*/ 	.short	0x0010


	//----- nvinfo : EIATTR_PARAM_CBANK
	.align		4
        /*0070*/ 	.byte	0x04, 0x0a
        /*0072*/ 	.short	(.L_3814 - .L_3813)
	.align		4
.L_3813:
        /*0074*/ 	.word	index@(.nv.constant0._ZN2at6native29vectorized_elementwise_kernelILi2ENS0_11FillFunctorIaEESt5arrayIPcLm1EEEEviT0_T1_)
        /*0078*/ 	.short	0x0210
        /*007a*/ 	.short	0x0010


	//----- nvinfo : EIATTR_SW_WAR
	.align		4
.L_3814:
        /*007c*/ 	.byte	0x04, 0x36
        /*007e*/ 	.short	(.L_3816 - .L_3815)
.L_3815:
        /*0080*/ 	.word	0x00000008
.L_3816:


//--------------------- .nv.info._ZN2at6native29vectorized_elementwise_kernelILi4ENS0_11FillFunctorIaEESt5arrayIPcLm1EEEEviT0_T1_ --------------------------
	.section	.nv.info._ZN2at6native29vectorized_elementwise_kernelILi4ENS0_11FillFunctorIaEESt5arrayIPcLm1EEEEviT0_T1_,"",@"SHT_CUDA_INFO"
	.sectionflags	@""
	.align	4


	//----- nvinfo : EIATTR_CUDA_API_VERSION
	.align		4
        /*0000*/ 	.byte	0x04, 0x37
        /*0002*/ 	.short	(.L_3818 - .L_3817)
.L_3817:
        /*0004*/ 	.word	0x00000082


	//----- nvinfo : EIATTR_KPARAM_INFO
	.align		4
.L_3818:
        /*0008*/ 	.byte	0x04, 0x17
        /*000a*/ 	.short	(.L_3820 - .L_3819)
.L_3819:
        /*000c*/ 	.word	0x00000000
        /*0010*/ 	.short	0x0002
        /*0012*/ 	.short	0x0008
        /*0014*/ 	.byte	0x00, 0xf0, 0x21, 0x00


	//----- nvinfo : EIATTR_KPARAM_INFO
	.align		4
.L_3820:
        /*0018*/ 	.byte	0x04, 0x17
        /*001a*/ 	.short	(.L_3822 - .L_3821)
.L_3821:
        /*001c*/ 	.word	0x00000000
        /*0020*/ 	.short	0x0001
        /*0022*/ 	.short	0x0004
        /*0024*/ 	.byte	0x00, 0xf0, 0x05, 0x00


	//----- nvinfo : EIATTR_KPARAM_INFO
	.align		4
.L_3822:
        /*0028*/ 	.byte	0x04, 0x17
        /*002a*/ 	.short	(.L_3824 - .L_3823)
.L_3823:
        /*002c*/ 	.word	0x00000000
        /*0030*/ 	.short	0x0000
        /*0032*/ 	.short	0x0000
        /*0034*/ 	.byte	0x00, 0xf0, 0x11, 0x00


	//----- nvinfo : EIATTR_SPARSE_MMA_MASK
	.align		4
.L_3824:
        /*0038*/ 	.byte	0x03, 0x50
        /*003a*/ 	.short	0x0000


	//----- nvinfo : EIATTR_MAXREG_COUNT
	.align		4
        /*003c*/ 	.byte	0x03, 0x1b
        /*003e*/ 	.short	0x00ff


	//----- nvinfo : EIATTR_MERCURY_ISA_VERSION
	.align		4
        /*0040*/ 	.byte	0x03, 0x5f
        /*0042*/ 	.short	0x0101


	//----- nvinfo : EIATTR_EXIT_INSTR_OFFSETS
	.align		4
        /*0044*/ 	.byte	0x04, 0x1c
        /*0046*/ 	.short	(.L_3826 - .L_3825)


	//   ....[0]....
.L_3825:
        /*0048*/ 	.word	0x00000170


	//   ....[1]....
        /*004c*/ 	.word	0x00000960


	//   ....[2]....
        /*0050*/ 	.word	0x000009c0


	//----- nvinfo : EIATTR_MAX_THREADS
	.align		4
.L_3826:
        /*0054*/ 	.byte	0x04, 0x05
        /*0056*/ 	.short	(.L_3828 - .L_3827)
.L_3827:
        /*0058*/ 	.word	0x00000080
        /*005c*/ 	.word	0x00000001
        /*0060*/ 	.word	0x00000001


	//----- nvinfo : EIATTR_CRS_STACK_SIZE
	.align		4
.L_3828:
        /*0064*/ 	.byte	0x04, 0x1e
        /*0066*/ 	.short	(.L_3830 - .L_3829)
.L_3829:
        /*0068*/ 	.word	0x00000000


	//----- nvinfo : EIATTR_CBANK_PARAM_SIZE
	.align		4
.L_3830:
        /*006c*/ 	.byte	0x03, 0x19
        /*006e*/ 	.short	0x0010


	//----- nvinfo : EIATTR_PARAM_CBANK
	.align		4
        /*0070*/ 	.byte	0x04, 0x0a
        /*0072*/ 	.short	(.L_3832 - .L_3831)
	.align		4
.L_3831:
        /*0074*/ 	.word	index@(.nv.constant0._ZN2at6native29vectorized_elementwise_kernelILi4ENS0_11FillFunctorIaEESt5arrayIPcLm1EEEEviT0_T1_)
        /*0078*/ 	.short	0x0210
        /*007a*/ 	.short	0x0010


	//----- nvinfo : EIATTR_SW_WAR
	.align		4
.L_3832:
        /*007c*/ 	.byte	0x04, 0x36
        /*007e*/ 	.short	(.L_3834 - .L_3833)
.L_3833:
        /*0080*/ 	.word	0x00000008
.L_3834:


//--------------------- .nv.info._ZN2at6native29vectorized_elementwise_kernelILi8ENS0_11FillFunctorIaEESt5arrayIPcLm1EEEEviT0_T1_ --------------------------
	.section	.nv.info._ZN2at6native29vectorized_elementwise_kernelILi8ENS0_11FillFunctorIaEESt5arrayIPcLm1EEEEviT0_T1_,"",@"SHT_CUDA_INFO"
	.sectionflags	@""
	.align	4


	//----- nvinfo : EIATTR_CUDA_API_VERSION
	.align		4
        /*0000*/ 	.byte	0x04, 0x37
        /*0002*/ 	.short	(.L_3836 - .L_3835)
.L_3835:
        /*0004*/ 	.word	0x00000082


	//----- nvinfo : EIATTR_KPARAM_INFO
	.align		4
.L_3836:
        /*0008*/ 	.byte	0x04, 0x17
        /*000a*/ 	.short	(.L_3838 - .L_3837)
.L_3837:
        /*000c*/ 	.word	0x00000000
        /*0010*/ 	.short	0x0002
        /*0012*/ 	.short	0x0008
        /*0014*/ 	.byte	0x00, 0xf0, 0x21, 0x00


	//----- nvinfo : EIATTR_KPARAM_INFO
	.align		4
.L_3838:
        /*0018*/ 	.byte	0x04, 0x17
        /*001a*/ 	.short	(.L_3840 - .L_3839)
.L_3839:
        /*001c*/ 	.word	0x00000000
        /*0020*/ 	.short	0x0001
        /*0022*/ 	.short	0x0004
        /*0024*/ 	.byte	0x00, 0xf0, 0x05, 0x00


	//----- nvinfo : EIATTR_KPARAM_INFO
	.align		4
.L_3840:
        /*0028*/ 	.byte	0x04, 0x17
        /*002a*/ 	.short	(.L_3842 - .L_3841)
.L_3841:
        /*002c*/ 	.word	0x00000000
        /*0030*/ 	.short	0x0000
        /*0032*/ 	.short	0x0000
        /*0034*/ 	.byte	0x00, 0xf0, 0x11, 0x00


	//----- nvinfo : EIATTR_SPARSE_MMA_MASK
	.align		4
.L_3842:
        /*0038*/ 	.byte	0x03, 0x50
        /*003a*/ 	.short	0x0000


	//----- nvinfo : EIATTR_MAXREG_COUNT
	.align		4
        /*003c*/ 	.byte	0x03, 0x1b
        /*003e*/ 	.short	0x00ff


	//----- nvinfo : EIATTR_MERCURY_ISA_VERSION
	.align		4
        /*0040*/ 	.byte	0x03, 0x5f
        /*0042*/ 	.short	0x0101


	//----- nvinfo : EIATTR_EXIT_INSTR_OFFSETS
	.align		4
        /*0044*/ 	.byte	0x04, 0x1c
        /*0046*/ 	.short	(.L_3844 - .L_3843)


	//   ....[0]....
.L_3843:
        /*0048*/ 	.word	0x00000170


	//   ....[1]....
        /*004c*/ 	.word	0x00000960


	//   ....[2]....
        /*0050*/ 	.word	0x000009c0


	//----- nvinfo : EIATTR_MAX_THREADS
	.align		4
.L_3844:
        /*0054*/ 	.byte	0x04, 0x05
        /*0056*/ 	.short	(.L_3846 - .L_3845)
.L_3845:
        /*0058*/ 	.word	0x00000080
        /*005c*/ 	.word	0x00000001
        /*0060*/ 	.word	0x00000001


	//----- nvinfo : EIATTR_CRS_STACK_SIZE
	.align		4
.L_3846:
        /*0064*/ 	.byte	0x04, 0x1e
        /*0066*/ 	.short	(.L_3848 - .L_3847)
.L_3847:
        /*0068*/ 	.word	0x00000000


	//----- nvinfo : EIATTR_CBANK_PARAM_SIZE
	.align		4
.L_3848:
        /*006c*/ 	.byte	0x03, 0x19
        /*006e*/ 	.short	0x0010


	//----- nvinfo : EIATTR_PARAM_CBANK
	.align		4
        /*0070*/ 	.byte	0x04, 0x0a
        /*0072*/ 	.short	(.L_3850 - .L_3849)
	.align		4
.L_3849:
        /*0074*/ 	.word	index@(.nv.constant0._ZN2at6native29vectorized_elementwise_kernelILi8ENS0_11FillFunctorIaEESt5arrayIPcLm1EEEEviT0_T1_)
        /*0078*/ 	.short	0x0210
        /*007a*/ 	.short	0x0010


	//----- nvinfo : EIATTR_SW_WAR
	.align		4
.L_3850:
        /*007c*/ 	.byte	0x04, 0x36
        /*007e*/ 	.short	(.L_3852 - .L_3851)
.L_3851:
        /*0080*/ 	.word	0x00000008
.L_3852:


//--------------------- .nv.info._ZN2at6native18elementwise_kernelILi128ELi4EZNS0_15gpu_kernel_implINS0_11FillFunctorIhEEEEvRNS_18TensorIteratorBaseERKT_EUliE_EEviT1_ --------------------------
	.section	.nv.info._ZN2at6native18elementwise_kernelILi128ELi4EZNS0_15gpu_kernel_implINS0_11FillFunctorIhEEEEvRNS_18TensorIteratorBaseERKT_EUliE_EEviT1_,"",@"SHT_CUDA_INFO"
	.sectionflags	@""
	.align	4


	//----- nvinfo : EIATTR_CUDA_API_VERSION
	.align		4
        /*0000*/ 	.byte	0x04, 0x37
        /*0002*/ 	.short	(.L_3854 - .L_3853)
.L_3853:
        /*0004*/ 	.word	0x00000082


	//----- nvinfo : EIATTR_KPARAM_INFO
	.align		4
.L_3854:
        /*0008*/ 	.byte	0x04, 0x17
        /*000a*/ 	.short	(.L_3856 - .L_3855)
.L_3855:
        /*000c*/ 	.word	0x00000000
        /*0010*/ 	.short	0x0001
        /*0012*/ 	.short	0x0008
        /*0014*/ 	.byte	0x00, 0xf0, 0xc1, 0x06


	//----- nvinfo : EIATTR_KPARAM_INFO
	.align		4
.L_3856:
        /*0018*/ 	.byte	0x04, 0x17
        /*001a*/ 	.short	(.L_3858 - .L_3857)
.L_3857:
        /*001c*/ 	.word	0x00000000
        /*0020*/ 	.short	0x0000
        /*0022*/ 	.short	0x0000
        /*0024*/ 	.byte	0x00, 0xf0, 0x11, 0x00


	//----- nvinfo : EIATTR_SPARSE_MMA_MASK
	.align		4
.L_3858:
        /*0028*/ 	.byte	0x03, 0x50
        /*002a*/ 	.short	0x0000


	//----- nvinfo : EIATTR_MAXREG_COUNT
	.align		4
        /*002c*/ 	.byte	0x03, 0x1b
        /*002e*/ 	.short	0x0080


	//----- nvinfo : EIATTR_EXTERNS
	.align		4
        /*0030*/ 	.byte	0x04, 0x0f
        /*0032*/ 	.short	(.L_3860 - .L_3859)


	//   ....[0]....
	.align		4
.L_3859:
        /*0034*/ 	.word	index@(__assertfail)


	//----- nvinfo : EIATTR_MERCURY_ISA_VERSION
	.align		4
.L_3860:
        /*0038*/ 	.byte	0x03, 0x5f
        /*003a*/ 	.short	0x0101


	//----- nvinfo : EIATTR_SYSCALL_OFFSETS
	.align		4
        /*003c*/ 	.byte	0x04, 0x46
        /*003e*/ 	.short	(.L_3862 - .L_3861)


	//   ....[0]....
.L_3861:
        /*0040*/ 	.word	0x00001f80


	//   ....[1]....
        /*0044*/ 	.word	0x00003f40


	//   ....[2]....
        /*0048*/ 	.word	0x00005ef0


	//   ....[3]....
        /*004c*/ 	.word	0x00007e90


	//----- nvinfo : EIATTR_EXIT_INSTR_OFFSETS
	.align		4
.L_3862:
        /*0050*/ 	.byte	0x04, 0x1c
        /*0052*/ 	.short	(.L_3864 - .L_3863)


	//   ....[0]....
.L_3863:
        /*0054*/ 	.word	0x00005fa0


	//   ....[1]....
        /*0058*/ 	.word	0x00007210


	//   ....[2]....
        /*005c*/ 	.word	0x00007230


	//   ....[3]....
        /*0060*/ 	.word	0x000072d0


	//   ....[4]....
        /*0064*/ 	.word	0x000072f0


	//   ....[5]....
        /*0068*/ 	.word	0x00007310


	//   ....[6]....
        /*006c*/ 	.word	0x000073a0


	//   ....[7]....
        /*0070*/ 	.word	0x000073e0


	//   ....[8]....
        /*0074*/ 	.word	0x00007480


	//   ....[9]....
        /*0078*/ 	.word	0x000074d0


	//   ....[10]....
        /*007c*/ 	.word	0x00007500


	//   ....[11]....
        /*0080*/ 	.word	0x000075c0


	//   ....[12]....
        /*0084*/ 	.word	0x00007600


	//   ....[13]....
        /*0088*/ 	.word	0x00007770


	//   ....[14]....
        /*008c*/ 	.word	0x000078b0


	//   ....[15]....
        /*0090*/ 	.word	0x000078f0


	//   ....[16]....
        /*0094*/ 	.word	0x00007990


	//   ....[17]....
        /*0098*/ 	.word	0x00007af0


	//   ....[18]....
        /*009c*/ 	.word	0x00007c50


	//   ....[19]....
        /*00a0*/ 	.word	0x00007d90


	//   ....[20]....
        /*00a4*/ 	.word	0x00007ea0


	//   ....[21]....
        /*00a8*/ 	.word	0x00007ee0


	//   ....[22]....
        /*00ac*/ 	.word	0x00007f00


	//----- nvinfo : EIATTR_MAX_THREADS
	.align		4
.L_3864:
        /*00b0*/ 	.byte	0x04, 0x05
        /*00b2*/ 	.short	(.L_3866 - .L_3865)
.L_3865:
        /*00b4*/ 	.word	0x00000080
        /*00b8*/ 	.word	0x00000001
        /*00bc*/ 	.word	0x00000001


	//----- nvinfo : EIATTR_CRS_STACK_SIZE
	.align		4
.L_3866:
        /*00c0*/ 	.byte	0x04, 0x1e
        /*00c2*/ 	.short	(.L_3868 - .L_3867)
.L_3867:
        /*00c4*/ 	.word	0x00000000


	//----- nvinfo : EIATTR_CBANK_PARAM_SIZE
	.align		4
.L_3868:
        /*00c8*/ 	.byte	0x03, 0x19
        /*00ca*/ 	.short	0x01b8


	//----- nvinfo : EIATTR_PARAM_CBANK
	.align		4
        /*00cc*/ 	.byte	0x04, 0x0a
        /*00ce*/ 	.short	(.L_3870 - .L_3869)
	.align		4
.L_3869:
        /*00d0*/ 	.word	index@(.nv.constant0._ZN2at6native18elementwise_kernelILi128ELi4EZNS0_15gpu_kernel_implINS0_11FillFunctorIhEEEEvRNS_18TensorIteratorBaseERKT_EUliE_EEviT1_)
        /*00d4*/ 	.short	0x0210
        /*00d6*/ 	.short	0x01b8


	//----- nvinfo : EIATTR_SW_WAR
	.align		4
.L_3870:
        /*00d8*/ 	.byte	0x04, 0x36
        /*00da*/ 	.short	(.L_3872 - .L_3871)
.L_3871:
        /*00dc*/ 	.word	0x00000008
.L_3872:


//--------------------- .nv.info._ZN2at6native27unrolled_elementwise_kernelINS0_11FillFunctorIhEESt5arrayIPcLm1EELi4E23TrivialOffsetCalculatorILi0EjES7_ILi1EjENS0_6memory12LoadWithCastILi0EEENSA_13StoreWithCastILi1EEEEEviT_T0_T2_T3_T4_T5_ --------------------------
	.section	.nv.info._ZN2at6native27unrolled_elementwise_kernelINS0_11FillFunctorIhEESt5arrayIPcLm1EELi4E23TrivialOffsetCalculatorILi0EjES7_ILi1EjENS0_6memory12LoadWithCastILi0EEENSA_13StoreWithCastILi1EEEEEviT_T0_T2_T3_T4_T5_,"",@"SHT_CUDA_INFO"
	.sectionflags	@""
	.align	4


	//----- nvinfo : EIATTR_CUDA_API_VERSION
	.align		4
        /*0000*/ 	.byte	0x04, 0x37
        /*0002*/ 	.short	(.L_3874 - .L_3873)
.L_3873:
        /*0004*/ 	.word	0x00000082


	//----- nvinfo : EIATTR_KPARAM_INFO
	.align		4
.L_3874:
        /*0008*/ 	.byte	0x04, 0x17
        /*000a*/ 	.short	(.L_3876 - .L_3875)
.L_3875:
        /*000c*/ 	.word	0x00000000
        /*0010*/ 	.short	0x0006
        /*0012*/ 	.short	0x001c
        /*0014*/ 	.byte	0x00, 0xf0, 0x21, 0x00


	//----- nvinfo : EIATTR_KPARAM_INFO
	.align		4
.L_3876:
        /*0018*/ 	.byte	0x04, 0x17
        /*001a*/ 	.short	(.L_3878 - .L_3877)
.L_3877:
        /*001c*/ 	.word	0x00000000
        /*0020*/ 	.short	0x0005
        /*0022*/ 	.short	0x0014
        /*0024*/ 	.byte	0x00, 0xf0, 0x21, 0x00


	//----- nvinfo : EIATTR_KPARAM_INFO
	.align		4
.L_3878:
        /*0028*/ 	.byte	0x04, 0x17
        /*002a*/ 	.short	(.L_3880 - .L_3879)
.L_3879:
        /*002c*/ 	.word	0x00000000
        /*0030*/ 	.short	0x0004
        /*0032*/ 	.short	0x0011
        /*0034*/ 	.byte	0x00, 0xf0, 0x05, 0x00


	//----- nvinfo : EIATTR_KPARAM_INFO
	.align		4
.L_3880:
        /*0038*/ 	.byte	0x04, 0x17
        /*003a*/ 	.short	(.L_3882 - .L_3881)
.L_3881:
        /*003c*/ 	.word	0x00000000
        /*0040*/ 	.short	0x0003
        /*0042*/ 	.short	0x0010
        /*0044*/ 	.byte	0x00, 0xf0, 0x05, 0x00


	//----- nvinfo : EIATTR_KPARAM_INFO
	.align		4
.L_3882:
        /*0048*/ 	.byte	0x04, 0x17
        /*004a*/ 	.short	(.L_3884 - .L_3883)
.L_3883:
        /*004c*/ 	.word	0x00000000
        /*0050*/ 	.short	0x0002
        /*0052*/ 	.short	0x0008
        /*0054*/ 	.byte	0x00, 0xf0, 0x21, 0x00


	//----- nvinfo : EIATTR_KPARAM_INFO
	.align		4
.L_3884:
        /*0058*/ 	.byte	0x04, 0x17
        /*005a*/ 	.short	(.L_3886 - .L_3885)
.L_3885:
        /*005c*/ 	.word	0x00000000
        /*0060*/ 	.short	0x0001
        /*0062*/ 	.short	0x0004
        /*0064*/ 	.byte	0x00, 0xf0, 0x05, 0x00


	//----- nvinfo : EIATTR_KPARAM_INFO
	.align		4
.L_3886:
        /*0068*/ 	.byte	0x04, 0x17
        /*006a*/ 	.short	(.L_3888 - .L_3887)
.L_3887:
        /*006c*/ 	.word	0x00000000
        /*0070*/ 	.short	0x0000
        /*0072*/ 	.short	0x0000
        /*0074*/ 	.byte	0x00, 0xf0, 0x11, 0x00


	//----- nvinfo : EIATTR_SPARSE_MMA_MASK
	.align		4
.L_3888:
        /*0078*/ 	.byte	0x03, 0x50
        /*007a*/ 	.short	0x0000


	//----- nvinfo : EIATTR_MAXREG_COUNT
	.align		4
        /*007c*/ 	.byte	0x03, 0x1b
        /*007e*/ 	.short	0x00ff


	//----- nvinfo : EIATTR_EXTERNS
	.align		4
        /*0080*/ 	.byte	0x04, 0x0f
        /*0082*/ 	.short	(.L_3890 - .L_3889)


	//   ....[0]....
	.align		4
.L_3889:
        /*0084*/ 	.word	index@(__assertfail)


	//----- nvinfo : EIATTR_MERCURY_ISA_VERSION
	.align		4
.L_3890:
        /*0088*/ 	.byte	0x03, 0x5f
        /*008a*/ 	.short	0x0101


	//----- nvinfo : EIATTR_SYSCALL_OFFSETS
	.align		4
        /*008c*/ 	.byte	0x04, 0x46
        /*008e*/ 	.short	(.L_3892 - .L_3891)


	//   ....[0]....
.L_3891:
        /*0090*/ 	.word	0x00000e70


	//   ....[1]....
        /*0094*/ 	.word	0x00001d70


	//   ....[2]....
        /*0098*/ 	.word	0x00002c60


	//   ....[3]....
        /*009c*/ 	.word	0x00003b50


	//----- nvinfo : EIATTR_EXIT_INSTR_OFFSETS
	.align		4
.L_3892:
        /*00a0*/ 	.byte	0x04, 0x1c
        /*00a2*/ 	.short	(.L_3894 - .L_3893)


	//   ....[0]....
.L_3893:
        /*00a4*/ 	.word	0x00002d00


	//   ....[1]....
        /*00a8*/ 	.word	0x00002e30


	//   ....[2]....
        /*00ac*/ 	.word	0x00002e50


	//   ....[3]....
        /*00b0*/ 	.word	0x00002ef0


	//   ....[4]....
        /*00b4*/ 	.word	0x00002f10


	//   ....[5]....
        /*00b8*/ 	.word	0x00002f30


	//   ....[6]....
        /*00bc*/ 	.word	0x00002fd0


	//   ....[7]....
        /*00c0*/ 	.word	0x00003020


	//   ....[8]....
        /*00c4*/ 	.word	0x000030d0


	//   ....[9]....
        /*00c8*/ 	.word	0x00003130


	//   ....[10]....
        /*00cc*/ 	.word	0x00003160


	//   ....[11]....
        /*00d0*/ 	.word	0x00003220


	//   ....[12]....
        /*00d4*/ 	.word	0x00003260


	//   ....[13]....
        /*00d8*/ 	.word	0x000033e0


	//   ....[14]....
        /*00dc*/ 	.word	0x00003530


	//   ....[15]....
        /*00e0*/ 	.word	0x00003580


	//   ....[16]....
        /*00e4*/ 	.word	0x00003620


	//   ....[17]....
        /*00e8*/ 	.word	0x00003790


	//   ....[18]....
        /*00ec*/ 	.word	0x00003900


	//   ....[19]....
        /*00f0*/ 	.word	0x00003a50


	//   ....[20]....
        /*00f4*/ 	.word	0x00003b60


	//   ....[21]....
        /*00f8*/ 	.word	0x00003ba0


	//   ....[22]....
        /*00fc*/ 	.word	0x00003bc0


	//----- nvinfo : EIATTR_MAX_THREADS
	.align		4
.L_3894:
        /*0100*/ 	.byte	0x04, 0x05
        /*0102*/ 	.short	(.L_3896 - .L_3895)
.L_3895:
        /*0104*/ 	.word	0x00000080
        /*0108*/ 	.word	0x00000001
        /*010c*/ 	.word	0x00000001


	//----- nvinfo : EIATTR_CRS_STACK_SIZE
	.align		4
.L_3896:
        /*0110*/ 	.byte	0x04, 0x1e
        /*0112*/ 	.short	(.L_3898 - .L_3897)
.L_3897:
        /*0114*/ 	.word	0x00000000


	//----- nvinfo : EIATTR_CBANK_PARAM_SIZE
	.align		4
.L_3898:
        /*0118*/ 	.byte	0x03, 0x19
        /*011a*/ 	.short	0x0024


	//----- nvinfo : EIATTR_PARAM_CBANK
	.align		4
        /*011c*/ 	.byte	0x04, 0x0a
        /*011e*/ 	.short	(.L_3900 - .L_3899)
	.align		4
.L_3899:
        /*0120*/ 	.word	index@(.nv.constant0._ZN2at6native27unrolled_elementwise_kernelINS0_11FillFunctorIhEESt5arrayIPcLm1EELi4E23TrivialOffsetCalculatorILi0EjES7_ILi1EjENS0_6memory12LoadWithCastILi0EEENSA_13StoreWithCastILi1EEEEEviT_T0_T2_T3_T4_T5_)
        /*0124*/ 	.short	0x0210
        /*0126*/ 	.short	0x0024


	//----- nvinfo : EIATTR_SW_WAR
	.align		4
.L_3900:
        /*0128*/ 	.byte	0x04, 0x36
        /*012a*/ 	.short	(.L_3902 - .L_3901)
.L_3901:
        /*012c*/ 	.word	0x00000008
.L_3902:


//--------------------- .nv.info._ZN2at6native18elementwise_kernelILi128ELi4EZNS0_22gpu_kernel_impl_nocastINS0_11FillFunctorIhEEEEvRNS_18TensorIteratorBaseERKT_EUliE_EEviT1_ --------------------------
	.section	.nv.info._ZN2at6native18elementwise_kernelILi128ELi4EZNS0_22gpu_kernel_impl_nocastINS0_11FillFunctorIhEEEEvRNS_18TensorIteratorBaseERKT_EUliE_EEviT1_,"",@"SHT_CUDA_INFO"
	.sectionflags	@""
	.align	4


	//----- nvinfo : EIATTR_CUDA_API_VERSION
	.align		4
        /*0000*/ 	.byte	0x04, 0x37
        /*0002*/ 	.short	(.L_3904 - .L_3903)
.L_3903:
        /*0004*/ 	.word	0x00000082


	//----- nvinfo : EIATTR_KPARAM_INFO
	.align		4
.L_3904:
        /*0008*/ 	.byte	0x04, 0x17
        /*000a*/ 	.short	(.L_3906 - .L_3905)
.L_3905:
        /*000c*/ 	.word	0x00000000
        /*0010*/ 	.short	0x0001
        /*0012*/ 	.short	0x0008
        /*0014*/ 	.byte	0x00, 0xf0, 0xc1, 0x06


	//----- nvinfo : EIATTR_KPARAM_INFO
	.align		4
.L_3906:
        /*0018*/ 	.byte	0x04, 0x17
        /*001a*/ 	.short	(.L_3908 - .L_3907)
.L_3907:
        /*001c*/ 	.word	0x00000000
        /*0020*/ 	.short	0x0000
        /*0022*/ 	.short	0x0000
        /*0024*/ 	.byte	0x00, 0xf0, 0x11, 0x00


	//----- nvinfo : EIATTR_SPARSE_MMA_MASK
	.align		4
.L_3908:
        /*0028*/ 	.byte	0x03, 0x50
        /*002a*/ 	.short	0x0000


	//----- nvinfo : EIATTR_MAXREG_COUNT
	.align		4
        /*002c*/ 	.byte	0x03, 0x1b
        /*002e*/ 	.short	0x0080


	//----- nvinfo : EIATTR_MERCURY_ISA_VERSION
	.align		4
        /*0030*/ 	.byte	0x03, 0x5f
        /*0032*/ 	.short	0x0101


	//----- nvinfo : EIATTR_EXIT_INSTR_OFFSETS
	.align		4
        /*0034*/ 	.byte	0x04, 0x1c
        /*0036*/ 	.short	(.L_3910 - .L_3909)


	//   ....[0]....
.L_3909:
        /*0038*/ 	.word	0x000035d0


	//   ....[1]....
        /*003c*/ 	.word	0x00004740


	//   ....[2]....
        /*0040*/ 	.word	0x00004810


	//   ....[3]....
        /*0044*/ 	.word	0x00004840


	//----- nvinfo : EIATTR_MAX_THREADS
	.align		4
.L_3910:
        /*0048*/ 	.byte	0x04, 0x05
        /*004a*/ 	.short	(.L_3912 - .L_3911)
.L_3911:
        /*004c*/ 	.word	0x00000080
        /*0050*/ 	.word	0x00000001
        /*0054*/ 	.word	0x00000001


	//----- nvinfo : EIATTR_CRS_STACK_SIZE
	.align		4
.L_3912:
        /*0058*/ 	.byte	0x04, 0x1e
        /*005a*/ 	.short	(.L_3914 - .L_3913)
.L_3913:
        /*005c*/ 	.word	0x00000000


	//----- nvinfo : EIATTR_CBANK_PARAM_SIZE
	.align		4
.L_3914:
        /*0060*/ 	.byte	0x03, 0x19
        /*0062*/ 	.short	0x01b8


	//----- nvinfo : EIATTR_PARAM_CBANK
	.align		4
        /*0064*/ 	.byte	0x04, 0x0a
        /*0066*/ 	.short	(.L_3916 - .L_3915)
	.align		4
.L_3915:
        /*0068*/ 	.word	index@(.nv.constant0._ZN2at6native18elementwise_kernelILi128ELi4EZNS0_22gpu_kernel_impl_nocastINS0_11FillFunctorIhEEEEvRNS_18TensorIteratorBaseERKT_EUliE_EEviT1_)
        /*006c*/ 	.short	0x0210
        /*006e*/ 	.short	0x01b8


	//----- nvinfo : EIATTR_SW_WAR
	.align		4
.L_3916:
        /*0070*/ 	.byte	0x04, 0x36
        /*0072*/ 	.short	(.L_3918 - .L_3917)
.L_3917:
        /*0074*/ 	.word	0x00000008
.L_3918:


//--------------------- .nv.info._ZN2at6native27unrolled_elementwise_kernelINS0_11FillFunctorIhEESt5arrayIPcLm1EELi4E23TrivialOffsetCalculatorILi0EjES7_ILi1EjENS0_6memory15LoadWithoutCastENSA_16StoreWithoutCastEEEviT_T0_T2_T3_T4_T5_ --------------------------
	.section	.nv.info._ZN2at6native27unrolled_elementwise_kernelINS0_11FillFunctorIhEESt5arrayIPcLm1EELi4E23TrivialOffsetCalculatorILi0EjES7_ILi1EjENS0_6memory15LoadWithoutCastENSA_16StoreWithoutCastEEEviT_T0_T2_T3_T4_T5_,"",@"SHT_CUDA_INFO"
	.sectionflags	@""
	.align	4


	//----- nvinfo : EIATTR_CUDA_API_VERSION
	.align		4
        /*0000*/ 	.byte	0x04, 0x37
        /*0002*/ 	.short	(.L_3920 - .L_3919)
.L_3919:
        /*0004*/ 	.word	0x00000082


	//----- nvinfo : EIATTR_KPARAM_INFO
	.align		4
.L_3920:
        /*0008*/ 	.byte	0x04, 0x17
        /*000a*/ 	.short	(.L_3922 - .L_3921)
.L_3921:
        /*000c*/ 	.word	0x00000000
        /*0010*/ 	.short	0x0006
        /*0012*/ 	.short	0x0013
        /*0014*/ 	.byte	0x00, 0xf0, 0x05, 0x00


	//----- nvinfo : EIATTR_KPARAM_INFO
	.align		4
.L_3922:
        /*0018*/ 	.byte	0x04, 0x17
        /*001a*/ 	.short	(.L_3924 - .L_3923)
.L_3923:
        /*001c*/ 	.word	0x00000000
        /*0020*/ 	.short	0x0005
        /*0022*/ 	.short	0x0012
        /*0024*/ 	.byte	0x00, 0xf0, 0x05, 0x00


	//----- nvinfo : EIATTR_KPARAM_INFO
	.align		4
.L_3924:
        /*0028*/ 	.byte	0x04, 0x17
        /*002a*/ 	.short	(.L_3926 - .L_3925)
.L_3925:
        /*002c*/ 	.word	0x00000000
        /*0030*/ 	.short	0x0004
        /*0032*/ 	.short	0x0011
        /*0034*/ 	.byte	0x00, 0xf0, 0x05, 0x00


	//----- nvinfo : EIATTR_KPARAM_INFO
	.align		4
.L_3926:
        /*0038*/ 	.byte	0x04, 0x17
        /*003a*/ 	.short	(.L_3928 - .L_3927)
.L_3927:
        /*003c*/ 	.word	0x00000000
        /*0040*/ 	.short	0x0003
        /*0042*/ 	.short	0x0010
        /*0044*/ 	.byte	0x00, 0xf0, 0x05, 0x00


	//----- nvinfo : EIATTR_KPARAM_INFO
	.align		4
.L_3928:
        /*0048*/ 	.byte	0x04, 0x17
        /*004a*/ 	.short	(.L_3930 - .L_3929)
.L_3929:
        /*004c*/ 	.word	0x00000000
        /*0050*/ 	.short	0x0002
        /*0052*/ 	.short	0x0008
        /*0054*/ 	.byte	0x00, 0xf0, 0x21, 0x00


	//----- nvinfo : EIATTR_KPARAM_INFO
	.align		4
.L_3930:
        /*0058*/ 	.byte	0x04, 0x17
        /*005a*/ 	.short	(.L_3932 - .L_3931)
.L_3931:
        /*005c*/ 	.word	0x00000000
        /*0060*/ 	.short	0x0001
        /*0062*/ 	.short	0x0004
        /*0064*/ 	.byte	0x00, 0xf0, 0x05, 0x00


	//----- nvinfo : EIATTR_KPARAM_INFO
	.align		4
.L_3932:
        /*0068*/ 	.byte	0x04, 0x17
        /*006a*/ 	.short	(.L_3934 - .L_3933)
.L_3933:
        /*006c*/ 	.word	0x00000000
        /*0070*/ 	.short	0x0000
        /*0072*/ 	.short	0x0000
        /*0074*/ 	.byte	0x00, 0xf0, 0x11, 0x00


	//----- nvinfo : EIATTR_SPARSE_MMA_MASK
	.align		4
.L_3934:
        /*0078*/ 	.byte	0x03, 0x50
        /*007a*/ 	.short	0x0000


	//----- nvinfo : EIATTR_MAXREG_COUNT
	.align		4
        /*007c*/ 	.byte	0x03, 0x1b
        /*007e*/ 	.short	0x00ff


	//----- nvinfo : EIATTR_MERCURY_ISA_VERSION
	.align		4
        /*0080*/ 	.byte	0x03, 0x5f
        /*0082*/ 	.short	0x0101


	//----- nvinfo : EIATTR_EXIT_INSTR_OFFSETS
	.align		4
        /*0084*/ 	.byte	0x04, 0x1c
        /*0086*/ 	.short	(.L_3936 - .L_3935)


	//   ....[0]....
.L_3935:
        /*0088*/ 	.word	0x000001f0


	//   ....[1]....
        /*008c*/ 	.word	0x00000250


	//----- nvinfo : EIATTR_MAX_THREADS
	.align		4
.L_3936:
        /*0090*/ 	.byte	0x04, 0x05
        /*0092*/ 	.short	(.L_3938 - .L_3937)
.L_3937:
        /*0094*/ 	.word	0x00000080
        /*0098*/ 	.word	0x00000001
        /*009c*/ 	.word	0x00000001


	//----- nvinfo : EIATTR_CRS_STACK_SIZE
	.align		4
.L_3938:
        /*00a0*/ 	.byte	0x04, 0x1e
        /*00a2*/ 	.short	(.L_3940 - .L_3939)
.L_3939:
        /*00a4*/ 	.word	0x00000000


	//----- nvinfo : EIATTR_CBANK_PARAM_SIZE
	.align		4
.L_3940:
        /*00a8*/ 	.byte	0x03, 0x19
        /*00aa*/ 	.short	0x0014


	//----- nvinfo : EIATTR_PARAM_CBANK
	.align		4
        /*00ac*/ 	.byte	0x04, 0x0a
        /*00ae*/ 	.short	(.L_3942 - .L_3941)
	.align		4
.L_3941:
        /*00b0*/ 	.word	index@(.nv.constant0._ZN2at6native27unrolled_elementwise_kernelINS0_11FillFunctorIhEESt5arrayIPcLm1EELi4E23TrivialOffsetCalculatorILi0EjES7_ILi1EjENS0_6memory15LoadWithoutCastENSA_16StoreWithoutCastEEEviT_T0_T2_T3_T4_T5_)
        /*00b4*/ 	.short	0x0210
        /*00b6*/ 	.short	0x0014


	//----- nvinfo : EIATTR_SW_WAR
	.align		4
.L_3942:
        /*00b8*/ 	.byte	0x04, 0x36
        /*00ba*/ 	.short	(.L_3944 - .L_3943)
.L_3943:
        /*00bc*/ 	.word	0x00000008
.L_3944:


//--------------------- .nv.info._ZN2at6native29vectorized_elementwise_kernelILi2ENS0_11FillFunctorIhEESt5arrayIPcLm1EEEEviT0_T1_ --------------------------
	.section	.nv.info._ZN2at6native29vectorized_elementwise_kernelILi2ENS0_11FillFunctorIhEESt5arrayIPcLm1EEEEviT0_T1_,"",@"SHT_CUDA_INFO"
	.sectionflags	@""
	.align	4


	//----- nvinfo : EIATTR_CUDA_API_VERSION
	.align		4
        /*0000*/ 	.byte	0x04, 0x37
        /*0002*/ 	.short	(.L_3946 - .L_3945)
.L_3945:
        /*0004*/ 	.word	0x00000082


	//----- nvinfo : EIATTR_KPARAM_INFO
	.align		4
.L_3946:
        /*0008*/ 	.byte	0x04, 0x17
        /*000a*/ 	.short	(.L_3948 - .L_3947)
.L_3947:
        /*000c*/ 	.word	0x00000000
        /*0010*/ 	.short	0x0002
        /*0012*/ 	.short	0x0008
        /*0014*/ 	.byte	0x00, 0xf0, 0x21, 0x00


	//----- nvinfo : EIATTR_KPARAM_INFO
	.align		4
.L_3948:
        /*0018*/ 	.byte	0x04, 0x17
        /*001a*/ 	.short	(.L_3950 - .L_3949)
.L_3949:
        /*001c*/ 	.word	0x00000000
        /*0020*/ 	.short	0x0001
        /*0022*/ 	.short	0x0004
        /*0024*/ 	.byte	0x00, 0xf0, 0x05, 0x00


	//----- nvinfo : EIATTR_KPARAM_INFO
	.align		4
.L_3950:
        /*0028*/ 	.byte	0x04, 0x17
        /*002a*/ 	.short	(.L_3952 - .L_3951)
.L_3951:
        /*002c*/ 	.word	0x00000000
        /*0030*/ 	.short	0x0000
        /*0032*/ 	.short	0x0000
        /*0034*/ 	.byte	0x00, 0xf0, 0x11, 0x00


	//----- nvinfo : EIATTR_SPARSE_MMA_MASK
	.align		4
.L_3952:
        /*0038*/ 	.byte	0x03, 0x50
        /*003a*/ 	.short	0x0000


	//----- nvinfo : EIATTR_MAXREG_COUNT
	.align		4
        /*003c*/ 	.byte	0x03, 0x1b
        /*003e*/ 	.short	0x00ff


	//----- nvinfo : EIATTR_MERCURY_ISA_VERSION
	.align		4
        /*0040*/ 	.byte	0x03, 0x5f
        /*0042*/ 	.short	0x0101


	//----- nvinfo : EIATTR_EXIT_INSTR_OFFSETS
	.align		4
        /*0044*/ 	.byte	0x04, 0x1c
        /*0046*/ 	.short	(.L_3954 - .L_3953)


	//   ....[0]....
.L_3953:
        /*0048*/ 	.word	0x00000190


	//   ....[1]....
        /*004c*/ 	.word	0x00000980


	//   ....[2]....
        /*0050*/ 	.word	0x000009e0


	//----- nvinfo : EIATTR_MAX_THREADS
	.align		4
.L_3954:
        /*0054*/ 	.byte	0x04, 0x05
        /*0056*/ 	.short	(.L_3956 - .L_3955)
.L_3955:
        /*0058*/ 	.word	0x00000080
        /*005c*/ 	.word	0x00000001
        /*0060*/ 	.word	0x00000001


	//----- nvinfo : EIATTR_CRS_STACK_SIZE
	.align		4
.L_3956:
        /*0064*/ 	.byte	0x04, 0x1e
        /*0066*/ 	.short	(.L_3958 - .L_3957)
.L_3957:
        /*0068*/ 	.word	0x00000000


	//----- nvinfo : EIATTR_CBANK_PARAM_SIZE
	.align		4
.L_3958:
        /*006c*/ 	.byte	0x03, 0x19
        /*006e*/ 	.short	0x0010


	//----- nvinfo : EIATTR_PARAM_CBANK
	.align		4
        /*0070*/ 	.byte	0x04, 0x0a
        /*0072*/ 	.short	(.L_3960 - .L_3959)
	.align		4
.L_3959:
        /*0074*/ 	.word	index@(.nv.constant0._ZN2at6native29vectorized_elementwise_kernelILi2ENS0_11FillFunctorIhEESt5arrayIPcLm1EEEEviT0_T1_)
        /*0078*/ 	.short	0x0210
        /*007a*/ 	.short	0x0010


	//----- nvinfo : EIATTR_SW_WAR
	.align		4
.L_3960:
        /*007c*/ 	.byte	0x04, 0x36
        /*007e*/ 	.short	(.L_3962 - .L_3961)
.L_3961:
        /*0080*/ 	.word	0x00000008
.L_3962:


//--------------------- .nv.info._ZN2at6native29vectorized_elementwise_kernelILi4ENS0_11FillFunctorIhEESt5arrayIPcLm1EEEEviT0_T1_ --------------------------
	.section	.nv.info._ZN2at6native29vectorized_elementwise_kernelILi4ENS0_11FillFunctorIhEESt5arrayIPcLm1EEEEviT0_T1_,"",@"SHT_CUDA_INFO"
	.sectionflags	@""
	.align	4


	//----- nvinfo : EIATTR_CUDA_API_VERSION
	.align		4
        /*0000*/ 	.byte	0x04, 0x37
        /*0002*/ 	.short	(.L_3964 - .L_3963)
.L_3963:
        /*0004*/ 	.word	0x00000082


	//----- nvinfo : EIATTR_KPARAM_INFO
	.align		4
.L_3964:
        /*0008*/ 	.byte	0x04, 0x17
        /*000a*/ 	.short	(.L_3966 - .L_3965)
.L_3965:
        /*000c*/ 	.word	0x00000000
        /*0010*/ 	.short	0x0002
        /*0012*/ 	.short	0x0008
        /*0014*/ 	.byte	0x00, 0xf0, 0x21, 0x00


	//----- nvinfo : EIATTR_KPARAM_INFO
	.align		4
.L_3966:
        /*0018*/ 	.byte	0x04, 0x17
        /*001a*/ 	.short	(.L_3968 - .L_3967)
.L_3967:
        /*001c*/ 	.word	0x00000000
        /*0020*/ 	.short	0x0001
        /*0022*/ 	.short	0x0004
        /*0024*/ 	.byte	0x00, 0xf0, 0x05, 0x00


	//----- nvinfo : EIATTR_KPARAM_INFO
	.align		4
.L_3968:
        /*0028*/ 	.byte	0x04, 0x17
        /*002a*/ 	.short	(.L_3970 - .L_3969)
.L_3969:
        /*002c*/ 	.word	0x00000000
        /*0030*/ 	.short	0x0000
        /*0032*/ 	.short	0x0000
        /*0034*/ 	.byte	0x00, 0xf0, 0x11, 0x00


	//----- nvinfo : EIATTR_SPARSE_MMA_MASK
	.align		4
.L_3970:
        /*0038*/ 	.byte	0x03, 0x50
        /*003a*/ 	.short	0x0000


	//----- nvinfo : EIATTR_MAXREG_COUNT
	.align		4
        /*003c*/ 	.byte	0x03, 0x1b
        /*003e*/ 	.short	0x00ff


	//----- nvinfo : EIATTR_MERCURY_ISA_VERSION
	.align		4
        /*0040*/ 	.byte	0x03, 0x5f
        /*0042*/ 	.short	0x0101


	//----- nvinfo : EIATTR_EXIT_INSTR_OFFSETS
	.align		4
        /*0044*/ 	.byte	0x04, 0x1c
        /*0046*/ 	.short	(.L_3972 - .L_3971)


	//   ....[0]....
.L_3971:
        /*0048*/ 	.word	0x00000170


	//   ....[1]....
        /*004c*/ 	.word	0x00000960


	//   ....[2]....
        /*0050*/ 	.word	0x000009c0


	//----- nvinfo : EIATTR_MAX_THREADS
	.align		4
.L_3972:
        /*0054*/ 	.byte	0x04, 0x05
        /*0056*/ 	.short	(.L_3974 - .L_3973)
.L_3973:
        /*0058*/ 	.word	0x00000080
        /*005c*/ 	.word	0x00000001
        /*0060*/ 	.word	0x00000001


	//----- nvinfo : EIATTR_CRS_STACK_SIZE
	.align		4
.L_3974:
        /*0064*/ 	.byte	0x04, 0x1e
        /*0066*/ 	.short	(.L_3976 - .L_3975)
.L_3975:
        /*0068*/ 	.word	0x00000000


	//----- nvinfo : EIATTR_CBANK_PARAM_SIZE
	.align		4
.L_3976:
        /*006c*/ 	.byte	0x03, 0x19
        /*006e*/ 	.short	0x0010


	//----- nvinfo : EIATTR_PARAM_CBANK
	.align		4
        /*0070*/ 	.byte	0x04, 0x0a
        /*0072*/ 	.short	(.L_3978 - .L_3977)
	.align		4
.L_3977:
        /*0074*/ 	.word	index@(.nv.constant0._ZN2at6native29vectorized_elementwise_kernelILi4ENS0_11FillFunctorIhEESt5arrayIPcLm1EEEEviT0_T1_)
        /*0078*/ 	.short	0x0210
        /*007a*/ 	.short	0x0010


	//----- nvinfo : EIATTR_SW_WAR
	.align		4
.L_3978:
        /*007c*/ 	.byte	0x04, 0x36
        /*007e*/ 	.short	(.L_3980 - .L_3979)
.L_3979:
        /*0080*/ 	.word	0x00000008
.L_3980:


//--------------------- .nv.info._ZN2at6native29vectorized_elementwise_kernelILi8ENS0_11FillFunctorIhEESt5arrayIPcLm1EEEEviT0_T1_ --------------------------
	.section	.nv.info._ZN2at6native29vectorized_elementwise_kernelILi8ENS0_11FillFunctorIhEESt5arrayIPcLm1EEEEviT0_T1_,"",@"SHT_CUDA_INFO"
	.sectionflags	@""
	.align	4


	//----- nvinfo : EIATTR_CUDA_API_VERSION
	.align		4
        /*0000*/ 	.byte	0x04, 0x37
        /*0002*/ 	.short	(.L_3982 - .L_3981)
.L_3981:
        /*0004*/ 	.word	0x00000082


	//----- nvinfo : EIATTR_KPARAM_INFO
	.align		4
.L_3982:
        /*0008*/ 	.byte	0x04, 0x17
        /*000a*/ 	.short	(.L_3984 - .L_3983)
.L_3983:
        /*000c*/ 	.word	0x00000000
        /*0010*/ 	.short	0x0002
        /*0012*/ 	.short	0x0008
        /*0014*/ 	.byte	0x00, 0xf0, 0x21, 0x00


	//----- nvinfo : EIATTR_KPARAM_INFO
	.align		4
.L_3984:
        /*0018*/ 	.byte	0x04, 0x17
        /*001a*/ 	.short	(.L_3986 - .L_3985)
.L_3985:
        /*001c*/ 	.word	0x00000000
        /*0020*/ 	.short	0x0001
        /*0022*/ 	.short	0x0004
        /*0024*/ 	.byte	0x00, 0xf0, 0x05, 0x00


	//----- nvinfo : EIATTR_KPARAM_INFO
	.align		4
.L_3986:
        /*0028*/ 	.byte	0x04, 0x17
        /*002a*/ 	.short	(.L_3988 - .L_3987)
.L_3987:
        /*002c*/ 	.word	0x00000000
        /*0030*/ 	.short	0x0000
        /*0032*/ 	.short	0x0000
        /*0034*/ 	.byte	0x00, 0xf0, 0x11, 0x00


	//----- nvinfo : EIATTR_SPARSE_MMA_MASK
	.align		4
.L_3988:
        /*0038*/ 	.byte	0x03, 0x50
        /*003a*/ 	.short	0x0000


	//----- nvinfo : EIATTR_MAXREG_COUNT
	.align		4
        /*003c*/ 	.byte	0x03, 0x1b
        /*003e*/ 	.short	0x00ff


	//----- nvinfo : EIATTR_MERCURY_ISA_VERSION
	.align		4
        /*0040*/ 	.byte	0x03, 0x5f
        /*0042*/ 	.short	0x0101


	//----- nvinfo : EIATTR_EXIT_INSTR_OFFSETS
	.align		4
        /*0044*/ 	.byte	0x04, 0x1c
        /*0046*/ 	.short	(.L_3990 - .L_3989)


	//   ....[0]....
.L_3989:
        /*0048*/ 	.word	0x00000170


	//   ....[1]....
        /*004c*/ 	.word	0x00000960


	//   ....[2]....
        /*0050*/ 	.word	0x000009c0


	//----- nvinfo : EIATTR_MAX_THREADS
	.align		4
.L_3990:
        /*0054*/ 	.byte	0x04, 0x05
        /*0056*/ 	.short	(.L_3992 - .L_3991)
.L_3991:
        /*0058*/ 	.word	0x00000080
        /*005c*/ 	.word	0x00000001
        /*0060*/ 	.word	0x00000001


	//----- nvinfo : EIATTR_CRS_STACK_SIZE
	.align		4
.L_3992:
        /*0064*/ 	.byte	0x04, 0x1e
        /*0066*/ 	.short	(.L_3994 - .L_3993)
.L_3993:
        /*0068*/ 	.word	0x00000000


	//----- nvinfo : EIATTR_CBANK_PARAM_SIZE
	.align		4
.L_3994:
        /*006c*/ 	.byte	0x03, 0x19
        /*006e*/ 	.short	0x0010


	//----- nvinfo : EIATTR_PARAM_CBANK
	.align		4
        /*0070*/ 	.byte	0x04, 0x0a
        /*0072*/ 	.short	(.L_3996 - .L_3995)
	.align		4
.L_3995:
        /*0074*/ 	.word	index@(.nv.constant0._ZN2at6native29vectorized_elementwise_kernelILi8ENS0_11FillFunctorIhEESt5arrayIPcLm1EEEEviT0_T1_)
        /*0078*/ 	.short	0x0210
        /*007a*/ 	.short	0x0010


	//----- nvinfo : EIATTR_SW_WAR
	.align		4
.L_3996:
        /*007c*/ 	.byte	0x04, 0x36
        /*007e*/ 	.short	(.L_3998 - .L_3997)
.L_3997:
        /*0080*/ 	.word	0x00000008
.L_3998:


//--------------------- .nv.callgraph             --------------------------
	.section	.nv.callgraph,"",@"SHT_CUDA_CALLGRAPH"
	.align	4
	.sectionentsize	8
	.align		4
        /*0000*/ 	.word	0x00000000
	.align		4
        /*0004*/ 	.word	0xffffffff
	.align		4
        /*0008*/ 	.word	index@(_ZN2at6native18elementwise_kernelILi128ELi4EZNS0_15gpu_kernel_implINS0_11FillFunctorImEEEEvRNS_18TensorIteratorBaseERKT_EUliE_EEviT1_)
	.align		4
        /*000c*/ 	.word	index@(__assertfail)
	.align		4
        /*0010*/ 	.word	index@(_ZN2at6native27unrolled_elementwise_kernelINS0_11FillFunctorImEESt5arrayIPcLm1EELi4E23TrivialOffsetCalculatorILi0EjES7_ILi1EjENS0_6memory12LoadWithCastILi0EEENSA_13StoreWithCastILi1EEEEEviT_T0_T2_T3_T4_T5_)
	.align		4
        /*0014*/ 	.word	index@(__assertfail)
	.align		4
        /*0018*/ 	.word	index@(_ZN2at6native18elementwise_kernelILi128ELi4EZNS0_15gpu_kernel_implINS0_11FillFunctorIjEEEEvRNS_18TensorIteratorBaseERKT_EUliE_EEviT1_)
	.align		4
        /*001c*/ 	.word	index@(__assertfail)
	.align		4
        /*0020*/ 	.word	index@(_ZN2at6native27unrolled_elementwise_kernelINS0_11FillFunctorIjEESt5arrayIPcLm1EELi4E23TrivialOffsetCalculatorILi0EjES7_ILi1EjENS0_6memory12LoadWithCastILi0EEENSA_13StoreWithCastILi1EEEEEviT_T0_T2_T3_T4_T5_)
	.align		4
        /*0024*/ 	.word	index@(__assertfail)
	.align		4
        /*0028*/ 	.word	index@(_ZN2at6native18elementwise_kernelILi128ELi4EZNS0_15gpu_kernel_implINS0_11FillFunctorItEEEEvRNS_18TensorIteratorBaseERKT_EUliE_EEviT1_)
	.align		4
        /*002c*/ 	.word	index@(__assertfail)
	.align		4
        /*0030*/ 	.word	index@(_ZN2at6native27unrolled_elementwise_kernelINS0_11FillFunctorItEESt5arrayIPcLm1EELi4E23TrivialOffsetCalculatorILi0EjES7_ILi1EjENS0_6memory12LoadWithCastILi0EEENSA_13StoreWithCastILi1EEEEEviT_T0_T2_T3_T4_T5_)
	.align		4
        /*0034*/ 	.word	index@(__assertfail)
	.align		4
        /*0038*/ 	.word	index@(_ZN2at6native18elementwise_kernelILi128ELi4EZNS0_15gpu_kernel_implINS0_11FillFunctorIN3c1014Float8_e8m0fnuEEEEEvRNS_18TensorIteratorBaseERKT_EUliE_EEviT1_)
	.align		4
        /*003c*/ 	.word	index@(__assertfail)
	.align		4
        /*0040*/ 	.word	index@(_ZN2at6native27unrolled_elementwise_kernelINS0_11FillFunctorIN3c1014Float8_e8m0fnuEEESt5arrayIPcLm1EELi4E23TrivialOffsetCalculatorILi0EjES9_ILi1EjENS0_6memory12LoadWithCastILi0EEENSC_13StoreWithCastILi1EEEEEviT_T0_T2_T3_T4_T5_)
	.align		4
        /*0044*/ 	.word	index@(__assertfail)
	.align		4
        /*0048*/ 	.word	index@(_ZN2at6native18elementwise_kernelILi128ELi4EZNS0_15gpu_kernel_implINS0_11FillFunctorIN3c1015Float8_e4m3fnuzEEEEEvRNS_18TensorIteratorBaseERKT_EUliE_EEviT1_)
	.align		4
        /*004c*/ 	.word	index@(__assertfail)
	.align		4
        /*0050*/ 	.word	index@(_ZN2at6native27unrolled_elementwise_kernelINS0_11FillFunctorIN3c1015Float8_e4m3fnuzEEESt5arrayIPcLm1EELi4E23TrivialOffsetCalculatorILi0EjES9_ILi1EjENS0_6memory12LoadWithCastILi0EEENSC_13StoreWithCastILi1EEEEEviT_T0_T2_T3_T4_T5_)
	.align		4
        /*0054*/ 	.word	index@(__assertfail)
	.align		4
        /*0058*/ 	.word	index@(_ZN2at6native18elementwise_kernelILi128ELi4EZNS0_15gpu_kernel_implINS0_11FillFunctorIN3c1013Float8_e4m3fnEEEEEvRNS_18TensorIteratorBaseERKT_EUliE_EEviT1_)
	.align		4
        /*005c*/ 	.word	index@(__assertfail)
	.align		4
        /*0060*/ 	.word	index@(_ZN2at6native27unrolled_elementwise_kernelINS0_11FillFunctorIN3c1013Float8_e4m3fnEEESt5arrayIPcLm1EELi4E23TrivialOffsetCalculatorILi0EjES9_ILi1EjENS0_6memory12LoadWithCastILi0EEENSC_13StoreWithCastILi1EEEEEviT_T0_T2_T3_T4_T5_)
	.align		4
        /*0064*/ 	.word	index@(__assertfail)
	.align		4
        /*0068*/ 	.word	index@(_ZN2at6native18elementwise_kernelILi128ELi4EZNS0_15gpu_kernel_implINS0_11FillFunctorIN3c1015Float8_e5m2fnuzEEEEEvRNS_18TensorIteratorBaseERKT_EUliE_EEviT1_)
	.align		4
        /*006c*/ 	.word	index@(__assertfail)
	.align		4
        /*0070*/ 	.word	index@(_ZN2at6native27unrolled_elementwise_kernelINS0_11FillFunctorIN3c1015Float8_e5m2fnuzEEESt5arrayIPcLm1EELi4E23TrivialOffsetCalculatorILi0EjES9_ILi1EjENS0_6memory12LoadWithCastILi0EEENSC_13StoreWithCastILi1EEEEEviT_T0_T2_T3_T4_T5_)
	.align		4
        /*0074*/ 	.word	index@(__assertfail)
	.align		4
        /*0078*/ 	.word	index@(_ZN2at6native18elementwise_kernelILi128ELi4EZNS0_15gpu_kernel_implINS0_11FillFunctorIN3c1011Float8_e5m2EEEEEvRNS_18TensorIteratorBaseERKT_EUliE_EEviT1_)
	.align		4
        /*007c*/ 	.word	index@(__assertfail)
	.align		4
        /*0080*/ 	.word	index@(_ZN2at6native27unrolled_elementwise_kernelINS0_11FillFunctorIN3c1011Float8_e5m2EEESt5arrayIPcLm1EELi4E23TrivialOffsetCalculatorILi0EjES9_ILi1EjENS0_6memory12LoadWithCastILi0EEENSC_13StoreWithCastILi1EEEEEviT_T0_T2_T3_T4_T5_)
	.align		4
        /*0084*/ 	.word	index@(__assertfail)
	.align		4
        /*0088*/ 	.word	index@(_ZN2at6native18elementwise_kernelILi128ELi4EZNS0_15gpu_kernel_implINS0_11FillFunctorIN3c108BFloat16EEEEEvRNS_18TensorIteratorBaseERKT_EUliE_EEviT1_)
	.align		4
        /*008c*/ 	.word	index@(__assertfail)
	.align		4
        /*0090*/ 	.word	index@(_ZN2at6native27unrolled_elementwise_kernelINS0_11FillFunctorIN3c108BFloat16EEESt5arrayIPcLm1EELi4E23TrivialOffsetCalculatorILi0EjES9_ILi1EjENS0_6memory12LoadWithCastILi0EEENSC_13StoreWithCastILi1EEEEEviT_T0_T2_T3_T4_T5_)
	.align		4
        /*0094*/ 	.word	index@(__assertfail)
	.align		4
        /*0098*/ 	.word	index@(_ZN2at6native18elementwise_kernelILi128ELi4EZNS0_15gpu_kernel_implINS0_11FillFunctorIN3c104HalfEEEEEvRNS_18TensorIteratorBaseERKT_EUliE_EEviT1_)
	.align		4
        /*009c*/ 	.word	index@(__assertfail)
	.align		4
        /*00a0*/ 	.word	index@(_ZN2at6native27unrolled_elementwise_kernelINS0_11FillFunctorIN3c104HalfEEESt5arrayIPcLm1EELi4E23TrivialOffsetCalculatorILi0EjES9_ILi1EjENS0_6memory12LoadWithCastILi0EEENSC_13StoreWithCastILi1EEEEEviT_T0_T2_T3_T4_T5_)
	.align		4
        /*00a4*/ 	.word	index@(__assertfail)
	.align		4
        /*00a8*/ 	.word	index@(_ZN2at6native18elementwise_kernelILi128ELi4EZNS0_15gpu_kernel_implINS0_11FillFunctorIbEEEEvRNS_18TensorIteratorBaseERKT_EUliE_EEviT1_)
	.align		4
        /*00ac*/ 	.word	index@(__assertfail)
	.align		4
        /*00b0*/ 	.word	index@(_ZN2at6native27unrolled_elementwise_kernelINS0_11FillFunctorIbEESt5arrayIPcLm1EELi4E23TrivialOffsetCalculatorILi0EjES7_ILi1EjENS0_6memory12LoadWithCastILi0EEENSA_13StoreWithCastILi1EEEEEviT_T0_T2_T3_T4_T5_)
	.align		4
        /*00b4*/ 	.word	index@(__assertfail)
	.align		4
        /*00b8*/ 	.word	index@(_ZN2at6native18elementwise_kernelILi128ELi4EZNS0_15gpu_kernel_implINS0_11FillFunctorIN3c107complexINS4_4HalfEEEEEEEvRNS_18TensorIteratorBaseERKT_EUliE_EEviT1_)
	.align		4
        /*00bc*/ 	.word	index@(__assertfail)
	.align		4
        /*00c0*/ 	.word	index@(_ZN2at6native27unrolled_elementwise_kernelINS0_11FillFunctorIN3c107complexINS3_4HalfEEEEESt5arrayIPcLm1EELi4E23TrivialOffsetCalculatorILi0EjESB_ILi1EjENS0_6memory12LoadWithCastILi0EEENSE_13StoreWithCastILi1EEEEEviT_T0_T2_T3_T4_T5_)
	.align		4
        /*00c4*/ 	.word	index@(__assertfail)
	.align		4
        /*00c8*/ 	.word	index@(_ZN2at6native18elementwise_kernelILi128ELi4EZNS0_15gpu_kernel_implINS0_11FillFunctorIN3c107complexIfEEEEEEvRNS_18TensorIteratorBaseERKT_EUliE_EEviT1_)
	.align		4
        /*00cc*/ 	.word	index@(__assertfail)
	.align		4
        /*00d0*/ 	.word	index@(_ZN2at6native27unrolled_elementwise_kernelINS0_11FillFunctorIN3c107complexIfEEEESt5arrayIPcLm1EELi4E23TrivialOffsetCalculatorILi0EjESA_ILi1EjENS0_6memory12LoadWithCastILi0EEENSD_13StoreWithCastILi1EEEEEviT_T0_T2_T3_T4_T5_)
	.align		4
        /*00d4*/ 	.word	index@(__assertfail)
	.align		4
        /*00d8*/ 	.word	index@(_ZN2at6native18elementwise_kernelILi128ELi4EZNS0_15gpu_kernel_implINS0_11FillFunctorIN3c107complexIdEEEEEEvRNS_18TensorIteratorBaseERKT_EUliE_EEviT1_)
	.align		4
        /*00dc*/ 	.word	index@(__assertfail)
	.align		4
        /*00e0*/ 	.word	index@(_ZN2at6native27unrolled_elementwise_kernelINS0_11FillFunctorIN3c107complexIdEEEESt5arrayIPcLm1EELi4E23TrivialOffsetCalculatorILi0EjESA_ILi1EjENS0_6memory12LoadWithCastILi0EEENSD_13StoreWithCastILi1EEEEEviT_T0_T2_T3_T4_T5_)
	.align		4
        /*00e4*/ 	.word	index@(__assertfail)
	.align		4
        /*00e8*/ 	.word	index@(_ZN2at6native18elementwise_kernelILi128ELi4EZNS0_15gpu_kernel_implINS0_11FillFunctorIfEEEEvRNS_18TensorIteratorBaseERKT_EUliE_EEviT1_)
	.align		4
        /*00ec*/ 	.word	index@(__assertfail)
	.align		4
        /*00f0*/ 	.word	index@(_ZN2at6native27unrolled_elementwise_kernelINS0_11FillFunctorIfEESt5arrayIPcLm1EELi4E23TrivialOffsetCalculatorILi0EjES7_ILi1EjENS0_6memory12LoadWithCastILi0EEENSA_13StoreWithCastILi1EEEEEviT_T0_T2_T3_T4_T5_)
	.align		4
        /*00f4*/ 	.word	index@(__assertfail)
	.align		4
        /*00f8*/ 	.word	index@(_ZN2at6native18elementwise_kernelILi128ELi4EZNS0_15gpu_kernel_implINS0_11FillFunctorIdEEEEvRNS_18TensorIteratorBaseERKT_EUliE_EEviT1_)
	.align		4
        /*00fc*/ 	.word	index@(__assertfail)
	.align		4
        /*0100*/ 	.word	index@(_ZN2at6native27unrolled_elementwise_kernelINS0_11FillFunctorIdEESt5arrayIPcLm1EELi4E23TrivialOffsetCalculatorILi0EjES7_ILi1EjENS0_6memory12LoadWithCastILi0EEENSA_13StoreWithCastILi1EEEEEviT_T0_T2_T3_T4_T5_)
	.align		4
        /*0104*/ 	.word	index@(__assertfail)
	.align		4
        /*0108*/ 	.word	index@(_ZN2at6native18elementwise_kernelILi128ELi4EZNS0_15gpu_kernel_implINS0_11FillFunctorIsEEEEvRNS_18TensorIteratorBaseERKT_EUliE_EEviT1_)
	.align		4
        /*010c*/ 	.word	index@(__assertfail)
	.align		4
        /*0110*/ 	.word	index@(_ZN2at6native27unrolled_elementwise_kernelINS0_11FillFunctorIsEESt5arrayIPcLm1EELi4E23TrivialOffsetCalculatorILi0EjES7_ILi1EjENS0_6memory12LoadWithCastILi0EEENSA_13StoreWithCastILi1EEEEEviT_T0_T2_T3_T4_T5_)
	.align		4
        /*0114*/ 	.word	index@(__assertfail)
	.align		4
        /*0118*/ 	.word	index@(_ZN2at6native18elementwise_kernelILi128ELi4EZNS0_15gpu_kernel_implINS0_11FillFunctorIlEEEEvRNS_18TensorIteratorBaseERKT_EUliE_EEviT1_)
	.align		4
        /*011c*/ 	.word	index@(__assertfail)
	.align		4
        /*0120*/ 	.word	index@(_ZN2at6native27unrolled_elementwise_kernelINS0_11FillFunctorIlEESt5arrayIPcLm1EELi4E23TrivialOffsetCalculatorILi0EjES7_ILi1EjENS0_6memory12LoadWithCastILi0EEENSA_13StoreWithCastILi1EEEEEviT_T0_T2_T3_T4_T5_)
	.align		4
        /*0124*/ 	.word	index@(__assertfail)
	.align		4
        /*0128*/ 	.word	index@(_ZN2at6native18elementwise_kernelILi128ELi4EZNS0_15gpu_kernel_implINS0_11FillFunctorIiEEEEvRNS_18TensorIteratorBaseERKT_EUliE_EEviT1_)
	.align		4
        /*012c*/ 	.word	index@(__assertfail)
	.align		4
        /*0130*/ 	.word	index@(_ZN2at6native27unrolled_elementwise_kernelINS0_11FillFunctorIiEESt5arrayIPcLm1EELi4E23TrivialOffsetCalculatorILi0EjES7_ILi1EjENS0_6memory12LoadWithCastILi0EEENSA_13StoreWithCastILi1EEEEEviT_T0_T2_T3_T4_T5_)
	.align		4
        /*0134*/ 	.word	index@(__assertfail)
	.align		4
        /*0138*/ 	.word	index@(_ZN2at6native18elementwise_kernelILi128ELi4EZNS0_15gpu_kernel_implINS0_11FillFunctorIaEEEEvRNS_18TensorIteratorBaseERKT_EUliE_EEviT1_)
	.align		4
        /*013c*/ 	.word	index@(__assertfail)
	.align		4
        /*0140*/ 	.word	index@(_ZN2at6native27unrolled_elementwise_kernelINS0_11FillFunctorIaEESt5arrayIPcLm1EELi4E23TrivialOffsetCalculatorILi0EjES7_ILi1EjENS0_6memory12LoadWithCastILi0EEENSA_13StoreWithCastILi1EEEEEviT_T0_T2_T3_T4_T5_)
	.align		4
        /*0144*/ 	.word	index@(__assertfail)
	.align		4
        /*0148*/ 	.word	index@(_ZN2at6native18elementwise_kernelILi128ELi4EZNS0_15gpu_kernel_implINS0_11FillFunctorIhEEEEvRNS_18TensorIteratorBaseERKT_EUliE_EEviT1_)
	.align		4
        /*014c*/ 	.word	index@(__assertfail)
	.align		4
        /*0150*/ 	.word	index@(_ZN2at6native27unrolled_elementwise_kernelINS0_11FillFunctorIhEESt5arrayIPcLm1EELi4E23TrivialOffsetCalculatorILi0EjES7_ILi1EjENS0_6memory12LoadWithCastILi0EEENSA_13StoreWithCastILi1EEEEEviT_T0_T2_T3_T4_T5_)
	.align		4
        /*0154*/ 	.word	index@(__assertfail)
	.align		4
        /*0158*/ 	.word	0x00000000
	.align		4
        /*015c*/ 	.word	0xfffffffe
	.align		4
        /*0160*/ 	.word	0x00000000
	.align		4
        /*0164*/ 	.word	0xfffffffd
	.align		4
        /*0168*/ 	.word	0x00000000
	.align		4
        /*016c*/ 	.word	0xfffffffc


//--------------------- .nv.constant4             --------------------------
	.section	.nv.constant4,"a",@progbits
	.align	8
	.align		8
.nv.constant4:
        /*0000*/ 	.dword	__assertfail
	.align		8
        /*0008*/ 	.dword	__unnamed_1
	.align		8
        /*0010*/ 	.dword	__unnamed_2
	.align		8
        /*0018*/ 	.dword	__unnamed_3
	.align		8
        /*0020*/ 	.dword	__unnamed_4
	.align		8
        /*0028*/ 	.dword	__unnamed_5
	.align		8
        /*0030*/ 	.dword	__unnamed_6
	.align		8
        /*0038*/ 	.dword	__unnamed_7
	.align		8
        /*0040*/ 	.dword	__unnamed_8
	.align		8
        /*0048*/ 	.dword	__unnamed_9
	.align		8
        /*0050*/ 	.dword	__unnamed_10
	.align		8
        /*0058*/ 	.dword	__unnamed_11
	.align		8
        /*0060*/ 	.dword	__unnamed_12
	.align		8
        /*0068*/ 	.dword	__unnamed_13
	.align		8
        /*0070*/ 	.dword	__unnamed_14
	.align		8
        /*0078*/ 	.dword	__unnamed_15
	.align		8
        /*0080*/ 	.dword	__unnamed_16
	.align		8
        /*0088*/ 	.dword	__unnamed_17
	.align		8
        /*0090*/ 	.dword	__unnamed_18
	.align		8
        /*0098*/ 	.dword	__unnamed_19
	.align		8
        /*00a0*/ 	.dword	__unnamed_20
	.align		8
        /*00a8*/ 	.dword	__unnamed_21
	.align		8
        /*00b0*/ 	.dword	_ZN44_INTERNAL_db5239c5_13_FillKernel_cu_e561d9724cuda3std3__45__cpo5beginE
	.align		8
        /*00b8*/ 	.dword	_ZN44_INTERNAL_db5239c5_13_FillKernel_cu_e561d9724cuda3std3__45__cpo3endE
	.align		8
        /*00c0*/ 	.dword	_ZN44_INTERNAL_db5239c5_13_FillKernel_cu_e561d9724cuda3std3__45__cpo6cbeginE
	.align		8
        /*00c8*/ 	.dword	_ZN44_INTERNAL_db5239c5_13_FillKernel_cu_e561d9724cuda3std3__45__cpo4cendE
	.align		8
        /*00d0*/ 	.dword	_ZN44_INTERNAL_db5239c5_13_FillKernel_cu_e561d9724cuda3std3__45__cpo6rbeginE
	.align		8
        /*00d8*/ 	.dword	_ZN44_INTERNAL_db5239c5_13_FillKernel_cu_e561d9724cuda3std3__45__cpo4rendE
	.align		8
        /*00e0*/ 	.dword	_ZN44_INTERNAL_db5239c5_13_FillKernel_cu_e561d9724cuda3std3__45__cpo7crbeginE
	.align		8
        /*00e8*/ 	.dword	_ZN44_INTERNAL_db5239c5_13_FillKernel_cu_e561d9724cuda3std3__45__cpo5crendE
	.align		8
        /*00f0*/ 	.dword	_ZN44_INTERNAL_db5239c5_13_FillKernel_cu_e561d9724cuda3std3__446_GLOBAL__N__db5239c5_13_FillKernel_cu_e561d9726ignoreE
	.align		8
        /*00f8*/ 	.dword	_ZN44_INTERNAL_db5239c5_13_FillKernel_cu_e561d9724cuda3std3__419piecewise_constructE
	.align		8
        /*0100*/ 	.dword	_ZN44_INTERNAL_db5239c5_13_FillKernel_cu_e561d9724cuda3std3__48in_placeE
	.align		8
        /*0108*/ 	.dword	_ZN44_INTERNAL_db5239c5_13_FillKernel_cu_e561d9724cuda3std3__420unreachable_sentinelE
	.align		8
        /*0110*/ 	.dword	_ZN44_INTERNAL_db5239c5_13_FillKernel_cu_e561d9724cuda3std6ranges3__45__cpo4swapE
	.align		8
        /*0118*/ 	.dword	_ZN44_INTERNAL_db5239c5_13_FillKernel_cu_e561d9724cuda3std6ranges3__45__cpo9iter_moveE
	.align		8
        /*0120*/ 	.dword	_ZN44_INTERNAL_db5239c5_13_FillKernel_cu_e561d9724cuda3std6ranges3__45__cpo5beginE
	.align		8
        /*0128*/ 	.dword	_ZN44_INTERNAL_db5239c5_13_FillKernel_cu_e561d9724cuda3std6ranges3__45__cpo3endE
	.align		8
        /*0130*/ 	.dword	_ZN44_INTERNAL_db5239c5_13_FillKernel_cu_e561d9724cuda3std6ranges3__45__cpo6cbeginE
	.align		8
        /*0138*/ 	.dword	_ZN44_INTERNAL_db5239c5_13_FillKernel_cu_e561d9724cuda3std6ranges3__45__cpo4cendE
	.align		8
        /*0140*/ 	.dword	_ZN44_INTERNAL_db5239c5_13_FillKernel_cu_e561d9724cuda3std6ranges3__45__cpo7advanceE
	.align		8
        /*0148*/ 	.dword	_ZN44_INTERNAL_db5239c5_13_FillKernel_cu_e561d9724cuda3std6ranges3__45__cpo9iter_swapE
	.align		8
        /*0150*/ 	.dword	_ZN44_INTERNAL_db5239c5_13_FillKernel_cu_e561d9724cuda3std6ranges3__45__cpo4nextE
	.align		8
        /*0158*/ 	.dword	_ZN44_INTERNAL_db5239c5_13_FillKernel_cu_e561d9724cuda3std6ranges3__45__cpo4prevE
	.align		8
        /*0160*/ 	.dword	_ZN44_INTERNAL_db5239c5_13_FillKernel_cu_e561d9724cuda3std6ranges3__45__cpo4dataE
	.align		8
        /*0168*/ 	.dword	_ZN44_INTERNAL_db5239c5_13_FillKernel_cu_e561d9724cuda3std6ranges3__45__cpo5cdataE
	.align		8
        /*0170*/ 	.dword	_ZN44_INTERNAL_db5239c5_13_FillKernel_cu_e561d9724cuda3std6ranges3__45__cpo4sizeE
	.align		8
        /*0178*/ 	.dword	_ZN44_INTERNAL_db5239c5_13_FillKernel_cu_e561d9724cuda3std6ranges3__45__cpo5ssizeE
	.align		8
        /*0180*/ 	.dword	_ZN44_INTERNAL_db5239c5_13_FillKernel_cu_e561d9724cuda3std6ranges3__45__cpo8distanceE
	.align		8
        /*0188*/ 	.dword	_ZN44_INTERNAL_db5239c5_13_FillKernel_cu_e561d9726thrust23THRUST_300001_SM_900_NS6system6detail10sequential3seqE
	.align		8
        /*0190*/ 	.dword	$str$5
	.align		8
        /*0198*/ 	.dword	$str$6


//--------------------- .text._ZN2at6native18elementwise_kernelILi128ELi4EZNS0_15gpu_kernel_implINS0_11FillFunctorImEEEEvRNS_18TensorIteratorBaseERKT_EUliE_EEviT1_ --------------------------
	.section	.text._ZN2at6native18elementwise_kernelILi128ELi4EZNS0_15gpu_kernel_implINS0_11FillFunctorImEEEEvRNS_18TensorIteratorBaseERKT_EUliE_EEviT1_,"ax",@progbits
	.align	128
        .global         _ZN2at6native18elementwise_kernelILi128ELi4EZNS0_15gpu_kernel_implINS0_11FillFunctorImEEEEvRNS_18TensorIteratorBaseERKT_EUliE_EEviT1_
        .type           _ZN2at6native18elementwise_kernelILi128ELi4EZNS0_15gpu_kernel_implINS0_11FillFunctorImEEEEvRNS_18TensorIteratorBaseERKT_EUliE_EEviT1_,@function
        .size           _ZN2at6native18elementwise_kernelILi128ELi4EZNS0_15gpu_kernel_implINS0_11FillFunctorImEEEEvRNS_18TensorIteratorBaseERKT_EUliE_EEviT1_,(.L_x_7262 - _ZN2at6native18elementwise_kernelILi128ELi4EZNS0_15gpu_kernel_implINS0_11FillFunctorImEEEEvRNS_18TensorIteratorBaseERKT_EUliE_EEviT1_)
        .other          _ZN2at6native18elementwise_kernelILi128ELi4EZNS0_15gpu_kernel_implINS0_11FillFunctorImEEEEvRNS_18TensorIteratorBaseERKT_EUliE_EEviT1_,@"STO_CUDA_ENTRY STV_DEFAULT"
_ZN2at6native18elementwise_kernelILi128ELi4EZNS0_15gpu_kernel_implINS0_11FillFunctorImEEEEvRNS_18TensorIteratorBaseERKT_EUliE_EEviT1_:
.text._ZN2at6native18elementwise_kernelILi128ELi4EZNS0_15gpu_kernel_implINS0_11FillFunctorImEEEEvRNS_18TensorIteratorBaseERKT_EUliE_EEviT1_:
[----:B------:R-:W0:Y:S01]  /*0000*/  LDC R1, c[0x0][0x28] ;  /* 0x00000a00ff017b82 */ /* 0x000e220000000800 */
[----:B------:R-:W1:Y:S01]  /*0010*/  S2R R16, SR_CTAID.X ;  /* 0x0000000000107919 */ /* 0x000e620000002500 */
[----:B------:R-:W-:Y:S01]  /*0020*/  ULDC UR4, c[0x0][0x210] ;  /* 0x0000840000047ab9 */ /* 0x000fe20000000800 */
[----:B------:R-:W-:Y:S01]  /*0030*/  ULDC.64 UR36, c[0x0][0x208] ;  /* 0x0000820000247ab9 */ /* 0x000fe20000000a00 */
[----:B------:R-:W-:Y:S01]  /*0040*/  BSSY B6, `(.L_x_0) ;  /* 0x000020e000067945 */ /* 0x000fe20003800000 */
[----:B------:R-:W1:Y:S02]  /*0050*/  S2R R19, SR_TID.X ;  /* 0x0000000000137919 */ /* 0x000e640000002100 */
[----:B-1----:R-:W-:-:S05]  /*0060*/  IMAD R17, R16, 0x200, R19 ;  /* 0x0000020010117824 */ /* 0x002fca00078e0213 */
[----:B------:R-:W-:-:S13]  /*0070*/  ISETP.GE.AND P0, PT, R17, UR4, PT ;  /* 0x0000000411007c0c */ /* 0x000fda000bf06270 */
[----:B0-----:R-:W-:Y:S05]  /*0080*/  @P0 BRA `(.L_x_1) ;  /* 0x0000002000240947 */ /* 0x001fea0003800000 */
[----:B------:R-:W0:Y:S01]  /*0090*/  LDC R6, c[0x0][0x218] ;  /* 0x00008600ff067b82 */ /* 0x000e220000000800 */
[----:B------:R-:W-:Y:S01]  /*00a0*/  IMAD.MOV.U32 R0, RZ, RZ, RZ ;  /* 0x000000ffff007224 */ /* 0x000fe200078e00ff */
[----:B0-----:R-:W-:-:S13]  /*00b0*/  ISETP.NE.AND P0, PT, R6, RZ, PT ;  /* 0x000000ff0600720c */ /* 0x001fda0003f05270 */
[----:B------:R-:W-:Y:S05]  /*00c0*/  @!P0 BRA `(.L_x_2) ;  /* 0x0000001000488947 */ /* 0x000fea0003800000 */
[----:B------:R-:W-:Y:S01]  /*00d0*/  IMAD.MOV.U32 R2, RZ, RZ, RZ ;  /* 0x000000ffff027224 */ /* 0x000fe200078e00ff */
[----:B------:R-:W-:Y:S01]  /*00e0*/  ULDC.64 UR4, c[0x0][0x220] ;  /* 0x0000880000047ab9 */ /* 0x000fe20000000a00 */
[----:B------:R-:W-:Y:S01]  /*00f0*/  IMAD.MOV.U32 R3, RZ, RZ, R17 ;  /* 0x000000ffff037224 */ /* 0x000fe200078e0011 */
[----:B------:R-:W-:Y:S01]  /*0100*/  ISETP.NE.AND P0, PT, R6, 0x1, PT ;  /* 0x000000010600780c */ /* 0x000fe20003f05270 */
[----:B------:R-:W-:Y:S01]  /*0110*/  IMAD.HI.U32 R2, R17, UR4, R2 ;  /* 0x0000000411027c27 */ /* 0x000fe2000f8e0002 */
[----:B------:R-:W-:-:S04]  /*0120*/  ULDC UR4, c[0x0][0x21c] ;  /* 0x0000870000047ab9 */ /* 0x000fc80000000800 */
[----:B------:R-:W-:-:S05]  /*0130*/  SHF.R.U32.HI R3, RZ, UR5, R2 ;  /* 0x00000005ff037c19 */ /* 0x000fca0008011602 */
[----:B------:R-:W-:-:S04]  /*0140*/  IMAD.MOV R0, RZ, RZ, -R3 ;  /* 0x000000ffff007224 */ /* 0x000fc800078e0a03 */
[----:B------:R-:W-:Y:S01]  /*0150*/  IMAD R0, R0, UR4, R17 ;  /* 0x0000000400007c24 */ /* 0x000fe2000f8e0211 */
[----:B------:R-:W-:-:S03]  /*0160*/  ULDC UR4, c[0x0][0x348] ;  /* 0x0000d20000047ab9 */ /* 0x000fc60000000800 */
[----:B------:R-:W-:Y:S01]  /*0170*/  IMAD R0, R0, UR4, RZ ;  /* 0x0000000400007c24 */ /* 0x000fe2000f8e02ff */
[----:B------:R-:W-:Y:S06]  /*0180*/  @!P0 BRA `(.L_x_2) ;  /* 0x0000001000188947 */ /* 0x000fec0003800000 */
[----:B------:R-:W-:Y:S01]  /*0190*/  IMAD.MOV.U32 R2, RZ, RZ, RZ ;  /* 0x000000ffff027224 */ /* 0x000fe200078e00ff */
[----:B------:R-:W-:Y:S01]  /*01a0*/  ULDC.64 UR6, c[0x0][0x228] ;  /* 0x00008a0000067ab9 */ /* 0x000fe20000000a00 */
[----:B------:R-:W-:Y:S01]  /*01b0*/  ULDC UR4, c[0x0][0x230] ;  /* 0x00008c0000047ab9 */ /* 0x000fe20000000800 */
[----:B------:R-:W-:Y:S01]  /*01c0*/  ISETP.NE.AND P0, PT, R6, 0x2, PT ;  /* 0x000000020600780c */ /* 0x000fe20003f05270 */
[----:B------:R-:W-:-:S05]  /*01d0*/  IMAD.HI.U32 R4, R3, UR7, R2 ;  /* 0x0000000703047c27 */ /* 0x000fca000f8e0002 */
[----:B------:R-:W-:Y:S01]  /*01e0*/  SHF.R.U32.HI R5, RZ, UR4, R4 ;  /* 0x00000004ff057c19 */ /* 0x000fe20008011604 */
[----:B------:R-:W-:-:S04]  /*01f0*/  ULDC UR4, c[0x0][0x34c] ;  /* 0x0000d30000047ab9 */ /* 0x000fc80000000800 */
[----:B------:R-:W-:-:S04]  /*0200*/  IMAD.MOV R2, RZ, RZ, -R5 ;  /* 0x000000ffff027224 */ /* 0x000fc800078e0a05 */
[----:B------:R-:W-:-:S04]  /*0210*/  IMAD R3, R2, UR6, R3 ;  /* 0x0000000602037c24 */ /* 0x000fc8000f8e0203 */
[----:B------:R-:W-:Y:S01]  /*0220*/  IMAD R0, R3, UR4, R0 ;  /* 0x0000000403007c24 */ /* 0x000fe2000f8e0200 */
[----:B------:R-:W-:Y:S06]  /*0230*/  @!P0 BRA `(.L_x_2) ;  /* 0x0000000c00ec8947 */ /* 0x000fec0003800000 */
[----:B------:R-:W-:Y:S01]  /*0240*/  IMAD.MOV.U32 R4, RZ, RZ, RZ ;  /* 0x000000ffff047224 */ /* 0x000fe200078e00ff */
[----:B------:R-:W-:Y:S01]  /*0250*/  ULDC.64 UR4, c[0x0][0x238] ;  /* 0x00008e0000047ab9 */ /* 0x000fe20000000a00 */
[----:B------:R-:W-:Y:S02]  /*0260*/  ISETP.NE.AND P0, PT, R6, 0x3, PT ;  /* 0x000000030600780c */ /* 0x000fe40003f05270 */
[----:B------:R-:W-:Y:S01]  /*0270*/  IMAD.HI.U32 R2, R5, UR4, R4 ;  /* 0x0000000405027c27 */ /* 0x000fe2000f8e0004 */
[----:B------:R-:W-:-:S04]  /*0280*/  ULDC UR4, c[0x0][0x234] ;  /* 0x00008d0000047ab9 */ /* 0x000fc80000000800 */
[----:B------:R-:W-:-:S05]  /*0290*/  SHF.R.U32.HI R3, RZ, UR5, R2 ;  /* 0x00000005ff037c19 */ /* 0x000fca0008011602 */
[----:B------:R-:W-:-:S04]  /*02a0*/  IMAD.MOV R4, RZ, RZ, -R3 ;  /* 0x000000ffff047224 */ /* 0x000fc800078e0a03 */
[----:B------:R-:W-:Y:S01]  /*02b0*/  IMAD R5, R4, UR4, R5 ;  /* 0x0000000404057c24 */ /* 0x000fe2000f8e0205 */
[----:B------:R-:W-:-:S03]  /*02c0*/  ULDC UR4, c[0x0][0x350] ;  /* 0x0000d40000047ab9 */ /* 0x000fc60000000800 */
[----:B------:R-:W-:Y:S01]  /*02d0*/  IMAD R0, R5, UR4, R0 ;  /* 0x0000000405007c24 */ /* 0x000fe2000f8e0200 */
        /* <DEDUP_REMOVED lines=67> */
[----:B------:R-:W-:Y:S01]  /*0710*/  HFMA2.MMA R2, -RZ, RZ, 0, 0 ;  /* 0x00000000ff027435 */ /* 0x000fe200000001ff */
[----:B------:R-:W-:Y:S01]  /*0720*/  ULDC.64 UR6, c[0x0][0x288] ;  /* 0x0000a20000067ab9 */ /* 0x000fe20000000a00 */
[----:B------:R-:W-:Y:S01]  /*0730*/  ULDC UR4, c[0x0][0x290] ;  /* 0x0000a40000047ab9 */ /* 0x000fe20000000800 */
[----:B------:R-:W-:-:S07]  /*0740*/  ISETP.NE.AND P0, PT, R6, 0xa, PT ;  /* 0x0000000a0600780c */ /* 0x000fce0003f05270 */
        /* <DEDUP_REMOVED lines=106> */
[----:B------:R-:W-:Y:S01]  /*0df0*/  MOV R2, RZ ;  /* 0x000000ff00027202 */ /* 0x000fe20000000f00 */
[----:B------:R-:W-:Y:S01]  /*0e00*/  ULDC.64 UR6, c[0x0][0x300] ;  /* 0x0000c00000067ab9 */ /* 0x000fe20000000a00 */
[----:B------:R-:W-:Y:S01]  /*0e10*/  ULDC UR4, c[0x0][0x308] ;  /* 0x0000c20000047ab9 */ /* 0x000fe20000000800 */
[----:B------:R-:W-:Y:S02]  /*0e20*/  ISETP.NE.AND P0, PT, R6, 0x14, PT ;  /* 0x000000140600780c */ /* 0x000fe40003f05270 */
        /* <DEDUP_REMOVED lines=52> */
[----:B------:R-:W-:-:S03]  /*1170*/  ULDC.64 UR4, c[0x0][0x340] ;  /* 0x0000d00000047ab9 */ /* 0x000fc60000000a00 */
[----:B------:R-:W-:Y:S01]  /*1180*/  IMAD.HI.U32 R2, R5, UR4, R4 ;  /* 0x0000000405027c27 */ /* 0x000fe2000f8e0004 */
[----:B------:R-:W-:-:S04]  /*1190*/  ULDC UR4, c[0x0][0x33c] ;  /* 0x0000cf0000047ab9 */ /* 0x000fc80000000800 */
[----:B------:R-:W-:-:S05]  /*11a0*/  SHF.R.U32.HI R2, RZ, UR5, R2 ;  /* 0x00000005ff027c19 */ /* 0x000fca0008011602 */
[----:B------:R-:W-:-:S04]  /*11b0*/  IMAD.MOV R3, RZ, RZ, -R2 ;  /* 0x000000ffff037224 */ /* 0x000fc800078e0a02 */
[----:B------:R-:W-:Y:S01]  /*11c0*/  IMAD R5, R3, UR4, R5 ;  /* 0x0000000403057c24 */ /* 0x000fe2000f8e0205 */
[----:B------:R-:W-:-:S03]  /*11d0*/  ULDC UR4, c[0x0][0x3a8] ;  /* 0x0000ea0000047ab9 */ /* 0x000fc60000000800 */
[----:B------:R-:W-:-:S07]  /*11e0*/  IMAD R0, R5, UR4, R0 ;  /* 0x0000000405007c24 */ /* 0x000fce000f8e0200 */
.L_x_2:
[----:B------:R-:W0:Y:S01]  /*11f0*/  LDC.U8 R5, c[0x0][0x3c0] ;  /* 0x0000f000ff057b82 */ /* 0x000e220000000000 */
[----:B------:R-:W-:Y:S02]  /*1200*/  ULDC.64 UR4, c[0x0][0x3b0] ;  /* 0x0000ec0000047ab9 */ /* 0x000fe40000000a00 */
[----:B------:R-:W-:-:S05]  /*1210*/  IADD3 R2, P1, R0, UR4, RZ ;  /* 0x0000000400027c10 */ /* 0x000fca000ff3e0ff */
[----:B------:R-:W-:Y:S01]  /*1220*/  IMAD.X R3, RZ, RZ, UR5, P1 ;  /* 0x00000005ff037e24 */ /* 0x000fe200088e06ff */
[----:B0-----:R-:W-:-:S04]  /*1230*/  PRMT R4, R5, 0x9910, RZ ;  /* 0x0000991005047816 */ /* 0x001fc800000000ff */
[----:B------:R-:W-:-:S13]  /*1240*/  ISETP.GT.AND P0, PT, R4, 0x9, PT ;  /* 0x000000090400780c */ /* 0x000fda0003f04270 */
[----:B------:R-:W-:Y:S05]  /*1250*/  @P0 BRA `(.L_x_3) ;  /* 0x0000000400040947 */ /* 0x000fea0003800000 */
[----:B------:R-:W-:-:S13]  /*1260*/  ISETP.GT.AND P0, PT, R4, 0x4, PT ;  /* 0x000000040400780c */ /* 0x000fda0003f04270 */
[----:B------:R-:W-:Y:S05]  /*1270*/  @P0 BRA `(.L_x_4) ;  /* 0x00000000006c0947 */ /* 0x000fea0003800000 */
[----:B------:R-:W-:-:S13]  /*1280*/  ISETP.GT.AND P0, PT, R4, 0x1, PT ;  /* 0x000000010400780c */ /* 0x000fda0003f04270 */
[----:B------:R-:W-:Y:S05]  /*1290*/  @P0 BRA `(.L_x_5) ;  /* 0x0000000000280947 */ /* 0x000fea0003800000 */
[----:B------:R-:W-:-:S13]  /*12a0*/  ISETP.NE.AND P0, PT, R5, RZ, PT ;  /* 0x000000ff0500720c */ /* 0x000fda0003f05270 */
[----:B------:R-:W-:Y:S05]  /*12b0*/  @!P0 BRA `(.L_x_6) ;  /* 0x0000000000148947 */ /* 0x000fea0003800000 */
[----:B------:R-:W-:-:S13]  /*12c0*/  ISETP.NE.AND P0, PT, R4, 0x1, PT ;  /* 0x000000010400780c */ /* 0x000fda0003f05270 */
[----:B------:R-:W-:Y:S05]  /*12d0*/  @P0 BRA `(.L_x_7) ;  /* 0x0000000c00300947 */ /* 0x000fea0003800000 */
[----:B------:R-:W0:Y:S02]  /*12e0*/  LDC.U8 R5, c[0x0][0x3b8] ;  /* 0x0000ee00ff057b82 */ /* 0x000e240000000000 */
[----:B0-----:R0:W-:Y:S01]  /*12f0*/  STG.E.U8 desc[UR36][R2.64], R5 ;  /* 0x0000000502007986 */ /* 0x0011e2000c101124 */
[----:B------:R-:W-:Y:S05]  /*1300*/  BRA `(.L_x_8) ;  /* 0x0000000c007c7947 */ /* 0x000fea0003800000 */
.L_x_6:
[----:B------:R-:W0:Y:S02]  /*1310*/  LDC.U8 R5, c[0x0][0x3b8] ;  /* 0x0000ee00ff057b82 */ /* 0x000e240000000000 */
[----:B0-----:R0:W-:Y:S01]  /*1320*/  STG.E.U8 desc[UR36][R2.64], R5 ;  /* 0x0000000502007986 */ /* 0x0011e2000c101124 */
[----:B------:R-:W-:Y:S05]  /*1330*/  BRA `(.L_x_8) ;  /* 0x0000000c00707947 */ /* 0x000fea0003800000 */
.L_x_5:
[----:B------:R-:W-:-:S13]  /*1340*/  ISETP.NE.AND P0, PT, R4, 0x2, PT ;  /* 0x000000020400780c */ /* 0x000fda0003f05270 */
[----:B------:R-:W-:Y:S05]  /*1350*/  @!P0 BRA `(.L_x_9) ;  /* 0x0000000000288947 */ /* 0x000fea0003800000 */
[----:B------:R-:W-:-:S13]  /*1360*/  ISETP.NE.AND P0, PT, R4, 0x3, PT ;  /* 0x000000030400780c */ /* 0x000fda0003f05270 */
[----:B------:R-:W-:Y:S05]  /*1370*/  @!P0 BRA `(.L_x_10) ;  /* 0x0000000000148947 */ /* 0x000fea0003800000 */
[----:B------:R-:W-:-:S13]  /*1380*/  ISETP.NE.AND P0, PT, R4, 0x4, PT ;  /* 0x000000040400780c */ /* 0x000fda0003f05270 */
[----:B------:R-:W-:Y:S05]  /*1390*/  @P0 BRA `(.L_x_7) ;  /* 0x0000000c00000947 */ /* 0x000fea0003800000 */
[----:B------:R-:W0:Y:S02]  /*13a0*/  LDC.64 R4, c[0x0][0x3b8] ;  /* 0x0000ee00ff047b82 */ /* 0x000e240000000a00 */
[----:B0-----:R0:W-:Y:S01]  /*13b0*/  STG.E.64 desc[UR36][R2.64], R4 ;  /* 0x0000000402007986 */ /* 0x0011e2000c101b24 */
[----:B------:R-:W-:Y:S05]  /*13c0*/  BRA `(.L_x_8) ;  /* 0x0000000c004c7947 */ /* 0x000fea0003800000 */
.L_x_10:
[----:B------:R-:W0:Y:S02]  /*13d0*/  LDC R5, c[0x0][0x3b8] ;  /* 0x0000ee00ff057b82 */ /* 0x000e240000000800 */
[----:B0-----:R0:W-:Y:S01]  /*13e0*/  STG.E desc[UR36][R2.64], R5 ;  /* 0x0000000502007986 */ /* 0x0011e2000c101924 */
[----:B------:R-:W-:Y:S05]  /*13f0*/  BRA `(.L_x_8) ;  /* 0x0000000c00407947 */ /* 0x000fea0003800000 */
.L_x_9:
[----:B------:R-:W0:Y:S02]  /*1400*/  LDC.U16 R5, c[0x0][0x3b8] ;  /* 0x0000ee00ff057b82 */ /* 0x000e240000000400 */
[----:B0-----:R0:W-:Y:S01]  /*1410*/  STG.E.U16 desc[UR36][R2.64], R5 ;  /* 0x0000000502007986 */ /* 0x0011e2000c101524 */
[----:B------:R-:W-:Y:S05]  /*1420*/  BRA `(.L_x_8) ;  /* 0x0000000c00347947 */ /* 0x000fea0003800000 */
.L_x_4:
[----:B------:R-:W-:-:S13]  /*1430*/  ISETP.GT.AND P0, PT, R4, 0x6, PT ;  /* 0x000000060400780c */ /* 0x000fda0003f04270 */
[----:B------:R-:W-:Y:S05]  /*1440*/  @P0 BRA `(.L_x_11) ;  /* 0x0000000000340947 */ /* 0x000fea0003800000 */
[----:B------:R-:W-:-:S13]  /*1450*/  ISETP.NE.AND P0, PT, R4, 0x5, PT ;  /* 0x000000050400780c */ /* 0x000fda0003f05270 */
[----:B------:R-:W-:Y:S05]  /*1460*/  @!P0 BRA `(.L_x_12) ;  /* 0x0000000000188947 */ /* 0x000fea0003800000 */
[----:B------:R-:W-:-:S13]  /*1470*/  ISETP.NE.AND P0, PT, R4, 0x6, PT ;  /* 0x000000060400780c */ /* 0x000fda0003f05270 */
[----:B------:R-:W-:Y:S05]  /*1480*/  @P0 BRA `(.L_x_7) ;  /* 0x0000000800c40947 */ /* 0x000fea0003800000 */
[----:B------:R-:W-:Y:S02]  /*1490*/  ULDC.64 UR4, c[0x0][0x3b8] ;  /* 0x0000ee0000047ab9 */ /* 0x000fe40000000a00 */
[----:B------:R-:W0:Y:S02]  /*14a0*/  I2F.U64 R5, UR4 ;  /* 0x0000000400057d12 */ /* 0x000e240008301000 */
[----:B0-----:R0:W-:Y:S01]  /*14b0*/  STG.E desc[UR36][R2.64], R5 ;  /* 0x0000000502007986 */ /* 0x0011e2000c101924 */
[----:B------:R-:W-:Y:S05]  /*14c0*/  BRA `(.L_x_8) ;  /* 0x0000000c000c7947 */ /* 0x000fea0003800000 */
.L_x_12:
[----:B------:R-:W-:Y:S02]  /*14d0*/  ULDC.64 UR4, c[0x0][0x3b8] ;  /* 0x0000ee0000047ab9 */ /* 0x000fe40000000a00 */
[----:B------:R-:W0:Y:S02]  /*14e0*/  I2F.U64 R0, UR4 ;  /* 0x0000000400007d12 */ /* 0x000e240008301000 */
[----:B0-----:R-:W-:-:S05]  /*14f0*/  F2FP.F16.F32.PACK_AB R0, RZ, R0 ;  /* 0x00000000ff00723e */ /* 0x001fca00000000ff */
[----:B------:R0:W-:Y:S01]  /*1500*/  STG.E.U16 desc[UR36][R2.64], R0 ;  /* 0x0000000002007986 */ /* 0x0001e2000c101524 */
[----:B------:R-:W-:Y:S05]  /*1510*/  BRA `(.L_x_8) ;  /* 0x0000000800f87947 */ /* 0x000fea0003800000 */
.L_x_11:
[----:B------:R-:W-:-:S13]  /*1520*/  ISETP.NE.AND P0, PT, R4, 0x7, PT ;  /* 0x000000070400780c */ /* 0x000fda0003f05270 */
[----:B------:R-:W-:Y:S05]  /*1530*/  @!P0 BRA `(.L_x_13) ;  /* 0x00000000003c8947 */ /* 0x000fea0003800000 */
[----:B------:R-:W-:-:S13]  /*1540*/  ISETP.NE.AND P0, PT, R4, 0x8, PT ;  /* 0x000000080400780c */ /* 0x000fda0003f05270 */
[----:B------:R-:W-:Y:S05]  /*1550*/  @!P0 BRA `(.L_x_14) ;  /* 0x00000000001c8947 */ /* 0x000fea0003800000 */
[----:B------:R-:W-:-:S13]  /*1560*/  ISETP.NE.AND P0, PT, R4, 0x9, PT ;  /* 0x000000090400780c */ /* 0x000fda0003f05270 */
[----:B------:R-:W-:Y:S05]  /*1570*/  @P0 BRA `(.L_x_7) ;  /* 0x0000000800880947 */ /* 0x000fea0003800000 */
[----:B------:R-:W-:Y:S01]  /*1580*/  ULDC.64 UR4, c[0x0][0x3b8] ;  /* 0x0000ee0000047ab9 */ /* 0x000fe20000000a00 */
[----:B------:R-:W-:Y:S01]  /*1590*/  IMAD.MOV.U32 R5, RZ, RZ, RZ ;  /* 0x000000ffff057224 */ /* 0x000fe200078e00ff */
[----:B------:R-:W0:Y:S04]  /*15a0*/  I2F.U64 R4, UR4 ;  /* 0x0000000400047d12 */ /* 0x000e280008301000 */
[----:B0-----:R0:W-:Y:S01]  /*15b0*/  STG.E.64 desc[UR36][R2.64], R4 ;  /* 0x0000000402007986 */ /* 0x0011e2000c101b24 */
[----:B------:R-:W-:Y:S05]  /*15c0*/  BRA `(.L_x_8) ;  /* 0x0000000800cc7947 */ /* 0x000fea0003800000 */
.L_x_14:
[----:B------:R-:W-:Y:S02]  /*15d0*/  ULDC.64 UR4, c[0x0][0x3b8] ;  /* 0x0000ee0000047ab9 */ /* 0x000fe40000000a00 */
[----:B------:R-:W0:Y:S02]  /*15e0*/  I2F.U64 R0, UR4 ;  /* 0x0000000400007d12 */ /* 0x000e240008301000 */
[----:B0-----:R-:W-:-:S04]  /*15f0*/  F2FP.F16.F32.PACK_AB R5, RZ, R0 ;  /* 0x00000000ff05723e */ /* 0x001fc800000000ff */
[----:B------:R-:W-:-:S05]  /*1600*/  PRMT R5, R5, 0x5410, RZ ;  /* 0x0000541005057816 */ /* 0x000fca00000000ff */
[----:B------:R0:W-:Y:S01]  /*1610*/  STG.E desc[UR36][R2.64], R5 ;  /* 0x0000000502007986 */ /* 0x0001e2000c101924 */
[----:B------:R-:W-:Y:S05]  /*1620*/  BRA `(.L_x_8) ;  /* 0x0000000800b47947 */ /* 0x000fea0003800000 */
.L_x_13:
[----:B------:R-:W-:Y:S02]  /*1630*/  ULDC.64 UR4, c[0x0][0x3b8] ;  /* 0x0000ee0000047ab9 */ /* 0x000fe40000000a00 */
[----:B------:R-:W0:Y:S02]  /*1640*/  I2F.F64.U64 R4, UR4 ;  /* 0x0000000400047d12 */ /* 0x000e240008301800 */
[----:B0-----:R0:W-:Y:S01]  /*1650*/  STG.E.64 desc[UR36][R2.64], R4 ;  /* 0x0000000402007986 */ /* 0x0011e2000c101b24 */
[----:B------:R-:W-:Y:S05]  /*1660*/  BRA `(.L_x_8) ;  /* 0x0000000800a47947 */ /* 0x000fea0003800000 */
.L_x_3:
[----:B------:R-:W-:-:S13]  /*1670*/  ISETP.GT.AND P0, PT, R4, 0x18, PT ;  /* 0x000000180400780c */ /* 0x000fda0003f04270 */
[----:B------:R-:W-:Y:S05]  /*1680*/  @P0 BRA `(.L_x_15) ;  /* 0x00000004000c0947 */ /* 0x000fea0003800000 */
[----:B------:R-:W-:-:S13]  /*1690*/  ISETP.GT.AND P0, PT, R4, 0xe, PT ;  /* 0x0000000e0400780c */ /* 0x000fda0003f04270 */
[----:B------:R-:W-:Y:S05]  /*16a0*/  @P0 BRA `(.L_x_16) ;  /* 0x00000000003c0947 */ /* 0x000fea0003800000 */
[----:B------:R-:W-:-:S13]  /*16b0*/  ISETP.NE.AND P0, PT, R4, 0xa, PT ;  /* 0x0000000a0400780c */ /* 0x000fda0003f05270 */
[----:B------:R-:W-:Y:S05]  /*16c0*/  @!P0 BRA `(.L_x_17) ;  /* 0x0000000000208947 */ /* 0x000fea0003800000 */
[----:B------:R-:W-:-:S13]  /*16d0*/  ISETP.NE.AND P0, PT, R4, 0xb, PT ;  /* 0x0000000b0400780c */ /* 0x000fda0003f05270 */
[----:B------:R-:W-:Y:S05]  /*16e0*/  @P0 BRA `(.L_x_7) ;  /* 0x00000008002c0947 */ /* 0x000fea0003800000 */
[----:B------:R-:W-:Y:S02]  /*16f0*/  ULDC.64 UR4, c[0x0][0x3b8] ;  /* 0x0000ee0000047ab9 */ /* 0x000fe40000000a00 */
[----:B------:R-:W-:-:S04]  /*1700*/  ISETP.NE.U32.AND P0, PT, RZ, UR4, PT ;  /* 0x00000004ff007c0c */ /* 0x000fc8000bf05070 */
[----:B------:R-:W-:-:S04]  /*1710*/  ISETP.NE.AND.EX P0, PT, RZ, UR5, PT, P0 ;  /* 0x00000005ff007c0c */ /* 0x000fc8000bf05300 */
[----:B------:R-:W-:-:S05]  /*1720*/  SEL R5, RZ, 0x1, !P0 ;  /* 0x00000001ff057807 */ /* 0x000fca0004000000 */
[----:B------:R0:W-:Y:S01]  /*1730*/  STG.E.U8 desc[UR36][R2.64], R5 ;  /* 0x0000000502007986 */ /* 0x0001e2000c101124 */
[----:B------:R-:W-:Y:S05]  /*1740*/  BRA `(.L_x_8) ;  /* 0x00000008006c7947 */ /* 0x000fea0003800000 */
.L_x_17:
[----:B------:R-:W-:Y:S01]  /*1750*/  ULDC.64 UR4, c[0x0][0x3b8] ;  /* 0x0000ee0000047ab9 */ /* 0x000fe20000000a00 */
[----:B------:R-:W-:Y:S01]  /*1760*/  CS2R R6, SRZ ;  /* 0x0000000000067805 */ /* 0x000fe2000001ff00 */
[----:B------:R-:W0:Y:S04]  /*1770*/  I2F.F64.U64 R4, UR4 ;  /* 0x0000000400047d12 */ /* 0x000e280008301800 */
[----:B0-----:R0:W-:Y:S01]  /*1780*/  STG.E.128 desc[UR36][R2.64], R4 ;  /* 0x0000000402007986 */ /* 0x0011e2000c101d24 */
[----:B------:R-:W-:Y:S05]  /*1790*/  BRA `(.L_x_8) ;  /* 0x0000000800587947 */ /* 0x000fea0003800000 */
.L_x_16:
[----:B------:R-:W-:-:S13]  /*17a0*/  ISETP.NE.AND P0, PT, R4, 0xf, PT ;  /* 0x0000000f0400780c */ /* 0x000fda0003f05270 */
[----:B------:R-:W-:Y:S05]  /*17b0*/  @!P0 BRA `(.L_x_18) ;  /* 0x0000000000ac8947 */ /* 0x000fea0003800000 */
[----:B------:R-:W-:-:S13]  /*17c0*/  ISETP.NE.AND P0, PT, R4, 0x17, PT ;  /* 0x000000170400780c */ /* 0x000fda0003f05270 */
[----:B------:R-:W-:Y:S05]  /*17d0*/  @!P0 BRA `(.L_x_19) ;  /* 0x0000000000508947 */ /* 0x000fea0003800000 */
[----:B------:R-:W-:-:S13]  /*17e0*/  ISETP.NE.AND P0, PT, R4, 0x18, PT ;  /* 0x000000180400780c */ /* 0x000fda0003f05270 */
[----:B------:R-:W-:Y:S05]  /*17f0*/  @P0 BRA `(.L_x_7) ;  /* 0x0000000400e80947 */ /* 0x000fea0003800000 */
[----:B------:R-:W-:Y:S02]  /*1800*/  ULDC.64 UR4, c[0x0][0x3b8] ;  /* 0x0000ee0000047ab9 */ /* 0x000fe40000000a00 */
[----:B------:R-:W0:Y:S02]  /*1810*/  I2F.U64 R7, UR4 ;  /* 0x0000000400077d12 */ /* 0x000e240008301000 */
[C---:B0-----:R-:W-:Y:S02]  /*1820*/  LOP3.LUT R0, R7.reuse, 0x7fffffff, RZ, 0xc0, !PT ;  /* 0x7fffffff07007812 */ /* 0x041fe400078ec0ff */
[----:B------:R-:W-:Y:S02]  /*1830*/  LOP3.LUT R4, R7, 0x80000000, RZ, 0xc0, !PT ;  /* 0x8000000007047812 */ /* 0x000fe400078ec0ff */
[----:B------:R-:W-:Y:S02]  /*1840*/  ISETP.GT.U32.AND P0, PT, R0, 0x43efffff, PT ;  /* 0x43efffff0000780c */ /* 0x000fe40003f04070 */
[----:B------:R-:W-:Y:S01]  /*1850*/  SHF.R.U32.HI R5, RZ, 0x18, R4 ;  /* 0x00000018ff057819 */ /* 0x000fe20000011604 */
[----:B------:R-:W-:-:S10]  /*1860*/  IMAD.MOV.U32 R4, RZ, RZ, 0x7f ;  /* 0x0000007fff047424 */ /* 0x000fd400078e00ff */
[----:B------:R-:W-:Y:S05]  /*1870*/  @P0 BRA `(.L_x_20) ;  /* 0x00000000001c0947 */ /* 0x000fea0003800000 */
[----:B------:R-:W-:-:S13]  /*1880*/  ISETP.GE.U32.AND P0, PT, R0, 0x3c800000, PT ;  /* 0x3c8000000000780c */ /* 0x000fda0003f06070 */
[----:B------:R-:W-:Y:S01]  /*1890*/  @P0 SHF.R.U32.HI R4, RZ, 0x14, R7 ;  /* 0x00000014ff040819 */ /* 0x000fe20000011607 */
[----:B------:R-:W-:-:S03]  /*18a0*/  @!P0 FADD.FTZ R0, R0, 16384 ;  /* 0x4680000000008421 */ /* 0x000fc60000010000 */
[----:B------:R-:W-:-:S04]  /*18b0*/  @P0 LOP3.LUT R4, R4, 0x1, RZ, 0xc0, !PT ;  /* 0x0000000104040812 */ /* 0x000fc800078ec0ff */
[----:B------:R-:W-:-:S04]  /*18c0*/  @P0 IADD3 R4, R7, 0x407ffff, R4 ;  /* 0x0407ffff07040810 */ /* 0x000fc80007ffe004 */
[----:B------:R-:W-:Y:S01]  /*18d0*/  @P0 SHF.R.U32.HI R4, RZ, 0x14, R4 ;  /* 0x00000014ff040819 */ /* 0x000fe20000011604 */
[----:B------:R-:W-:-:S07]  /*18e0*/  @!P0 VIADD R4, R0, 0xb9800000 ;  /* 0xb980000000048836 */ /* 0x000fce0000000000 */
.L_x_20:
[----:B------:R-:W-:-:S05]  /*18f0*/  LOP3.LUT R5, R4, R5, RZ, 0xfc, !PT ;  /* 0x0000000504057212 */ /* 0x000fca00078efcff */
[----:B------:R0:W-:Y:S01]  /*1900*/  STG.E.U8 desc[UR36][R2.64], R5 ;  /* 0x0000000502007986 */ /* 0x0001e2000c101124 */
[----:B------:R-:W-:Y:S05]  /*1910*/  BRA `(.L_x_8) ;  /* 0x0000000400f87947 */ /* 0x000fea0003800000 */
.L_x_19:
[----:B------:R-:W-:Y:S02]  /*1920*/  ULDC.64 UR4, c[0x0][0x3b8] ;  /* 0x0000ee0000047ab9 */ /* 0x000fe40000000a00 */
[----:B------:R-:W0:Y:S02]  /*1930*/  I2F.U64 R5, UR4 ;  /* 0x0000000400057d12 */ /* 0x000e240008301000 */
[----:B0-----:R-:W-:-:S04]  /*1940*/  LOP3.LUT R4, R5, 0x7fffffff, RZ, 0xc0, !PT ;  /* 0x7fffffff05047812 */ /* 0x001fc800078ec0ff */
[----:B------:R-:W-:-:S13]  /*1950*/  ISETP.GT.U32.AND P0, PT, R4, 0x477fffff, PT ;  /* 0x477fffff0400780c */ /* 0x000fda0003f04070 */
[----:B------:R-:W-:Y:S05]  /*1960*/  @P0 BRA `(.L_x_21) ;  /* 0x0000000000200947 */ /* 0x000fea0003800000 */
[----:B------:R-:W-:-:S13]  /*1970*/  ISETP.GE.U32.AND P0, PT, R4, 0x38800000, PT ;  /* 0x388000000400780c */ /* 0x000fda0003f06070 */
[----:B------:R-:W-:Y:S01]  /*1980*/  @P0 SHF.R.U32.HI R0, RZ, 0x15, R5 ;  /* 0x00000015ff000819 */ /* 0x000fe20000011605 */
[----:B------:R-:W-:-:S03]  /*1990*/  @!P0 FADD.FTZ R4, R4, 128 ;  /* 0x4300000004048421 */ /* 0x000fc60000010000 */
[----:B------:R-:W-:-:S04]  /*19a0*/  @P0 LOP3.LUT R0, R0, 0x1, RZ, 0xc0, !PT ;  /* 0x0000000100000812 */ /* 0x000fc800078ec0ff */
[----:B------:R-:W-:-:S04]  /*19b0*/  @P0 IADD3 R0, R5, 0x80fffff, R0 ;  /* 0x080fffff05000810 */ /* 0x000fc80007ffe000 */
[----:B------:R-:W-:Y:S01]  /*19c0*/  @P0 SHF.R.U32.HI R0, RZ, 0x15, R0 ;  /* 0x00000015ff000819 */ /* 0x000fe20000011600 */
[----:B------:R-:W-:Y:S01]  /*19d0*/  @!P0 VIADD R0, R4, 0xbd000000 ;  /* 0xbd00000004008836 */ /* 0x000fe20000000000 */
[----:B------:R-:W-:Y:S06]  /*19e0*/  BRA `(.L_x_22) ;  /* 0x00000000000c7947 */ /* 0x000fec0003800000 */
.L_x_21:
[----:B------:R-:W-:Y:S01]  /*19f0*/  IMAD.MOV.U32 R0, RZ, RZ, 0x7f ;  /* 0x0000007fff007424 */ /* 0x000fe200078e00ff */
[----:B------:R-:W-:-:S04]  /*1a00*/  ISETP.GT.U32.AND P0, PT, R4, 0x7f800000, PT ;  /* 0x7f8000000400780c */ /* 0x000fc80003f04070 */
[----:B------:R-:W-:-:S09]  /*1a10*/  SEL R0, R0, 0x7c, P0 ;  /* 0x0000007c00007807 */ /* 0x000fd20000000000 */
.L_x_22:
[----:B------:R-:W-:-:S04]  /*1a20*/  LOP3.LUT R5, R5, 0x80000000, RZ, 0xc0, !PT ;  /* 0x8000000005057812 */ /* 0x000fc800078ec0ff */
[----:B------:R-:W-:-:S04]  /*1a30*/  SHF.R.U32.HI R5, RZ, 0x18, R5 ;  /* 0x00000018ff057819 */ /* 0x000fc80000011605 */
[----:B------:R-:W-:-:S05]  /*1a40*/  LOP3.LUT R5, R0, R5, RZ, 0xfc, !PT ;  /* 0x0000000500057212 */ /* 0x000fca00078efcff */
[----:B------:R0:W-:Y:S01]  /*1a50*/  STG.E.U8 desc[UR36][R2.64], R5 ;  /* 0x0000000502007986 */ /* 0x0001e2000c101124 */
[----:B------:R-:W-:Y:S05]  /*1a60*/  BRA `(.L_x_8) ;  /* 0x0000000400a47947 */ /* 0x000fea0003800000 */
.L_x_18:
[----:B------:R-:W-:Y:S02]  /*1a70*/  ULDC.64 UR4, c[0x0][0x3b8] ;  /* 0x0000ee0000047ab9 */ /* 0x000fe40000000a00 */
[----:B------:R-:W0:Y:S02]  /*1a80*/  I2F.U64 R0, UR4 ;  /* 0x0000000400007d12 */ /* 0x000e240008301000 */
[----:B0-----:R-:W-:-:S05]  /*1a90*/  F2FP.BF16.F32.PACK_AB R0, RZ, R0 ;  /* 0x00000000ff00723e */ /* 0x001fca00000010ff */
[----:B------:R0:W-:Y:S01]  /*1aa0*/  STG.E.U16 desc[UR36][R2.64], R0 ;  /* 0x0000000002007986 */ /* 0x0001e2000c101524 */
[----:B------:R-:W-:Y:S05]  /*1ab0*/  BRA `(.L_x_8) ;  /* 0x0000000400907947 */ /* 0x000fea0003800000 */
.L_x_15:
[----:B------:R-:W-:-:S13]  /*1ac0*/  ISETP.GT.AND P0, PT, R4, 0x1b, PT ;  /* 0x0000001b0400780c */ /* 0x000fda0003f04270 */
[----:B------:R-:W-:Y:S05]  /*1ad0*/  @P0 BRA `(.L_x_23) ;  /* 0x0000000000dc0947 */ /* 0x000fea0003800000 */
[----:B------:R-:W-:-:S13]  /*1ae0*/  ISETP.NE.AND P0, PT, R4, 0x19, PT ;  /* 0x000000190400780c */ /* 0x000fda0003f05270 */
[----:B------:R-:W-:Y:S05]  /*1af0*/  @!P0 BRA `(.L_x_24) ;  /* 0x0000000000788947 */ /* 0x000fea0003800000 */
[----:B------:R-:W-:-:S13]  /*1b00*/  ISETP.NE.AND P0, PT, R4, 0x1a, PT ;  /* 0x0000001a0400780c */ /* 0x000fda0003f05270 */
[----:B------:R-:W-:Y:S05]  /*1b10*/  @!P0 BRA `(.L_x_25) ;  /* 0x0000000000148947 */ /* 0x000fea0003800000 */
[----:B------:R-:W-:-:S13]  /*1b20*/  ISETP.NE.AND P0, PT, R4, 0x1b, PT ;  /* 0x0000001b0400780c */ /* 0x000fda0003f05270 */
[----:B------:R-:W-:Y:S05]  /*1b30*/  @P0 BRA `(.L_x_7) ;  /* 0x0000000400180947 */ /* 0x000fea0003800000 */
[----:B------:R-:W0:Y:S02]  /*1b40*/  LDC.U16 R5, c[0x0][0x3b8] ;  /* 0x0000ee00ff057b82 */ /* 0x000e240000000400 */
[----:B0-----:R5:W-:Y:S01]  /*1b50*/  STG.E.U16 desc[UR36][R2.64], R5 ;  /* 0x0000000502007986 */ /* 0x001be2000c101524 */
[----:B------:R-:W-:Y:S05]  /*1b60*/  BRA `(.L_x_8) ;  /* 0x0000000400647947 */ /* 0x000fea0003800000 */
.L_x_25:
[----:B------:R-:W-:Y:S01]  /*1b70*/  ULDC.64 UR4, c[0x0][0x3b8] ;  /* 0x0000ee0000047ab9 */ /* 0x000fe20000000a00 */
[----:B------:R-:W-:Y:S01]  /*1b80*/  IMAD.MOV.U32 R0, RZ, RZ, 0x80 ;  /* 0x00000080ff007424 */ /* 0x000fe200078e00ff */
[----:B------:R-:W0:Y:S02]  /*1b90*/  I2F.U64 R5, UR4 ;  /* 0x0000000400057d12 */ /* 0x000e240008301000 */
[----:B0-----:R-:W-:-:S04]  /*1ba0*/  LOP3.LUT R6, R5, 0x7fffffff, RZ, 0xc0, !PT ;  /* 0x7fffffff05067812 */ /* 0x001fc800078ec0ff */
[----:B------:R-:W-:-:S13]  /*1bb0*/  ISETP.GT.U32.AND P0, PT, R6, 0x437fffff, PT ;  /* 0x437fffff0600780c */ /* 0x000fda0003f04070 */
[----:B------:R-:W-:Y:S05]  /*1bc0*/  @P0 BRA `(.L_x_26) ;  /* 0x00000000003c0947 */ /* 0x000fea0003800000 */
[----:B------:R-:W-:-:S13]  /*1bd0*/  ISETP.GE.U32.AND P0, PT, R6, 0x3c000000, PT ;  /* 0x3c0000000600780c */ /* 0x000fda0003f06070 */
[----:B------:R-:W-:-:S04]  /*1be0*/  @P0 SHF.R.U32.HI R0, RZ, 0x14, R5 ;  /* 0x00000014ff000819 */ /* 0x000fc80000011605 */
[----:B------:R-:W-:-:S04]  /*1bf0*/  @P0 LOP3.LUT R0, R0, 0x1, RZ, 0xc0, !PT ;  /* 0x0000000100000812 */ /* 0x000fc800078ec0ff */
[----:B------:R-:W-:-:S04]  /*1c00*/  @P0 IADD3 R0, R5, 0x487ffff, R0 ;  /* 0x0487ffff05000810 */ /* 0x000fc80007ffe000 */
[----:B------:R-:W-:-:S04]  /*1c10*/  @P0 SHF.R.U32.HI R0, RZ, 0x14, R0 ;  /* 0x00000014ff000819 */ /* 0x000fc80000011600 */
[----:B------:R-:W-:Y:S01]  /*1c20*/  @P0 LOP3.LUT R4, R0, 0xff, RZ, 0xc0, !PT ;  /* 0x000000ff00040812 */ /* 0x000fe200078ec0ff */
[----:B------:R-:W-:Y:S06]  /*1c30*/  @P0 BRA `(.L_x_27) ;  /* 0x0000000000100947 */ /* 0x000fec0003800000 */
[----:B------:R-:W-:-:S05]  /*1c40*/  FADD.FTZ R0, R6, 8192 ;  /* 0x4600000006007421 */ /* 0x000fca0000010000 */
[----:B------:R-:W-:Y:S02]  /*1c50*/  LOP3.LUT P0, R4, R0, 0xff, RZ, 0xc0, !PT ;  /* 0x000000ff00047812 */ /* 0x000fe4000780c0ff */
[----:B------:R-:W-:-:S11]  /*1c60*/  PRMT R0, RZ, 0x7610, R0 ;  /* 0x00007610ff007816 */ /* 0x000fd60000000000 */
[----:B------:R-:W-:Y:S05]  /*1c70*/  @!P0 BRA `(.L_x_26) ;  /* 0x0000000000108947 */ /* 0x000fea0003800000 */
.L_x_27:
[----:B------:R-:W-:-:S04]  /*1c80*/  LOP3.LUT R5, R5, 0x80000000, RZ, 0xc0, !PT ;  /* 0x8000000005057812 */ /* 0x000fc800078ec0ff */
[----:B------:R-:W-:-:S04]  /*1c90*/  SHF.R.U32.HI R5, RZ, 0x18, R5 ;  /* 0x00000018ff057819 */ /* 0x000fc80000011605 */
[----:B------:R-:W-:-:S04]  /*1ca0*/  LOP3.LUT R4, R4, R5, RZ, 0xfc, !PT ;  /* 0x0000000504047212 */ /* 0x000fc800078efcff */
[----:B------:R-:W-:-:S07]  /*1cb0*/  PRMT R0, R4, 0x7610, R0 ;  /* 0x0000761004007816 */ /* 0x000fce0000000000 */
.L_x_26:
[----:B------:R4:W-:Y:S01]  /*1cc0*/  STG.E.U8 desc[UR36][R2.64], R0 ;  /* 0x0000000002007986 */ /* 0x0009e2000c101124 */
[----:B------:R-:W-:Y:S05]  /*1cd0*/  BRA `(.L_x_8) ;  /* 0x0000000400087947 */ /* 0x000fea0003800000 */
.L_x_24:
        /* <DEDUP_REMOVED lines=17> */
.L_x_29:
[----:B------:R-:W-:-:S04]  /*1df0*/  LOP3.LUT R5, R5, 0x80000000, RZ, 0xc0, !PT ;  /* 0x8000000005057812 */ /* 0x000fc800078ec0ff */
[----:B------:R-:W-:-:S04]  /*1e00*/  SHF.R.U32.HI R5, RZ, 0x18, R5 ;  /* 0x00000018ff057819 */ /* 0x000fc80000011605 */
[----:B------:R-:W-:-:S04]  /*1e10*/  LOP3.LUT R4, R4, R5, RZ, 0xfc, !PT ;  /* 0x0000000504047212 */ /* 0x000fc800078efcff */
[----:B------:R-:W-:-:S07]  /*1e20*/  PRMT R0, R4, 0x7610, R0 ;  /* 0x0000761004007816 */ /* 0x000fce0000000000 */
.L_x_28:
[----:B------:R3:W-:Y:S01]  /*1e30*/  STG.E.U8 desc[UR36][R2.64], R0 ;  /* 0x0000000002007986 */ /* 0x0007e2000c101124 */
[----:B------:R-:W-:Y:S05]  /*1e40*/  BRA `(.L_x_8) ;  /* 0x0000000000ac7947 */ /* 0x000fea0003800000 */
.L_x_23:
[----:B------:R-:W-:-:S13]  /*1e50*/  ISETP.NE.AND P0, PT, R4, 0x1c, PT ;  /* 0x0000001c0400780c */ /* 0x000fda0003f05270 */
[----:B------:R-:W-:Y:S05]  /*1e60*/  @!P0 BRA `(.L_x_30) ;  /* 0x00000000009c8947 */ /* 0x000fea0003800000 */
[----:B------:R-:W-:-:S13]  /*1e70*/  ISETP.NE.AND P0, PT, R4, 0x1d, PT ;  /* 0x0000001d0400780c */ /* 0x000fda0003f05270 */
[----:B------:R-:W-:Y:S05]  /*1e80*/  @!P0 BRA `(.L_x_31) ;  /* 0x0000000000888947 */ /* 0x000fea0003800000 */
[----:B------:R-:W-:-:S13]  /*1e90*/  ISETP.NE.AND P0, PT, R4, 0x2c, PT ;  /* 0x0000002c0400780c */ /* 0x000fda0003f05270 */
[----:B------:R-:W-:Y:S05]  /*1ea0*/  @P0 BRA `(.L_x_7) ;  /* 0x00000000003c0947 */ /* 0x000fea0003800000 */
[----:B------:R-:W-:Y:S01]  /*1eb0*/  ULDC.64 UR4, c[0x0][0x3b8] ;  /* 0x0000ee0000047ab9 */ /* 0x000fe20000000a00 */
[----:B------:R-:W-:Y:S01]  /*1ec0*/  HFMA2.MMA R4, -RZ, RZ, 0, 1.5199184417724609375e-05 ;  /* 0x000000ffff047435 */ /* 0x000fe200000001ff */
[----:B------:R-:W0:Y:S02]  /*1ed0*/  I2F.U64 R5, UR4 ;  /* 0x0000000400057d12 */ /* 0x000e240008301000 */
[----:B0-----:R-:W-:-:S04]  /*1ee0*/  SHF.R.U32.HI R6, RZ, 0x17, R5 ;  /* 0x00000017ff067819 */ /* 0x001fc80000011605 */
[----:B------:R-:W-:-:S04]  /*1ef0*/  LOP3.LUT R0, R6, 0xff, RZ, 0xc0, !PT ;  /* 0x000000ff06007812 */ /* 0x000fc800078ec0ff */
[----:B------:R-:W-:-:S13]  /*1f00*/  ISETP.NE.AND P0, PT, R0, 0xff, PT ;  /* 0x000000ff0000780c */ /* 0x000fda0003f05270 */
[----:B------:R-:W-:Y:S05]  /*1f10*/  @!P0 BRA `(.L_x_32) ;  /* 0x0000000000188947 */ /* 0x000fea0003800000 */
[--C-:B------:R-:W-:Y:S02]  /*1f20*/  SHF.R.U32.HI R4, RZ, 0x16, R5.reuse ;  /* 0x00000016ff047819 */ /* 0x100fe40000011605 */
[----:B------:R-:W-:Y:S02]  /*1f30*/  LOP3.LUT P0, RZ, R0, 0x3fffff, R5, 0xf8, !PT ;  /* 0x003fffff00ff7812 */ /* 0x000fe4000780f805 */
[----:B------:R-:W-:-:S04]  /*1f40*/  LOP3.LUT R4, R4, 0x1, RZ, 0xc0, !PT ;  /* 0x0000000104047812 */ /* 0x000fc800078ec0ff */
[----:B------:R-:W-:Y:S01]  /*1f50*/  ISETP.EQ.U32.AND P0, PT, R4, 0x1, P0 ;  /* 0x000000010400780c */ /* 0x000fe20000702070 */
[----:B------:R-:W-:-:S12]  /*1f60*/  VIADD R4, R6, 0x1 ;  /* 0x0000000106047836 */ /* 0x000fd80000000000 */
[----:B------:R-:W-:-:S07]  /*1f70*/  @!P0 IMAD.MOV R4, RZ, RZ, R6 ;  /* 0x000000ffff048224 */ /* 0x000fce00078e0206 */
.L_x_32:
[----:B------:R2:W-:Y:S01]  /*1f80*/  STG.E.U8 desc[UR36][R2.64], R4 ;  /* 0x0000000402007986 */ /* 0x0005e2000c101124 */
[----:B------:R-:W-:Y:S05]  /*1f90*/  BRA `(.L_x_8) ;  /* 0x0000000000587947 */ /* 0x000fea0003800000 */
.L_x_7:
[----:B------:R-:W-:Y:S01]  /*1fa0*/  MOV R2, 0x0 ;  /* 0x0000000000027802 */ /* 0x000fe20000000f00 */
[----:B------:R-:W-:Y:S01]  /*1fb0*/  ULDC.64 UR4, c[0x4][0x190] ;  /* 0x0100640000047ab9 */ /* 0x000fe20000000a00 */
[----:B------:R-:W-:Y:S01]  /*1fc0*/  ULDC.64 UR6, c[0x4][0xa8] ;  /* 0x01002a0000067ab9 */ /* 0x000fe20000000a00 */
[----:B------:R-:W-:Y:S02]  /*1fd0*/  IMAD.U32 R4, RZ, RZ, UR4 ;  /* 0x00000004ff047e24 */ /* 0x000fe4000f8e00ff */
[----:B------:R-:W-:Y:S01]  /*1fe0*/  IMAD.U32 R5, RZ, RZ, UR5 ;  /* 0x00000005ff057e24 */ /* 0x000fe2000f8e00ff */
[----:B------:R-:W0:Y:S01]  /*1ff0*/  LDC.64 R2, c[0x4][R2] ;  /* 0x0100000002027b82 */ /* 0x000e220000000a00 */
[----:B------:R-:W-:Y:S01]  /*2000*/  ULDC.64 UR4, c[0x4][0x198] ;  /* 0x0100660000047ab9 */ /* 0x000fe20000000a00 */
[----:B------:R-:W-:Y:S02]  /*2010*/  IMAD.U32 R10, RZ, RZ, UR6 ;  /* 0x00000006ff0a7e24 */ /* 0x000fe4000f8e00ff */
[----:B------:R-:W-:-:S02]  /*2020*/  IMAD.U32 R6, RZ, RZ, UR4 ;  /* 0x00000004ff067e24 */ /* 0x000fc4000f8e00ff */
[----:B------:R-:W-:Y:S02]  /*2030*/  IMAD.U32 R7, RZ, RZ, UR5 ;  /* 0x00000005ff077e24 */ /* 0x000fe4000f8e00ff */
[----:B------:R-:W-:Y:S02]  /*2040*/  IMAD.U32 R11, RZ, RZ, UR7 ;  /* 0x00000007ff0b7e24 */ /* 0x000fe4000f8e00ff */
[----:B------:R-:W-:Y:S02]  /*2050*/  IMAD.MOV.U32 R8, RZ, RZ, 0x65 ;  /* 0x00000065ff087424 */ /* 0x000fe400078e00ff */
[----:B------:R-:W-:Y:S02]  /*2060*/  IMAD.MOV.U32 R12, RZ, RZ, 0x1 ;  /* 0x00000001ff0c7424 */ /* 0x000fe400078e00ff */
[----:B------:R-:W-:-:S07]  /*2070*/  IMAD.MOV.U32 R13, RZ, RZ, RZ ;  /* 0x000000ffff0d7224 */ /* 0x000fce00078e00ff */
[----:B------:R-:W-:-:S07]  /*2080*/  LEPC R20, `(.L_x_33) ;  /* 0x000000001014794e */ /* 0x000fce0000000000 */
[----:B0-----:R-:W-:Y:S05]  /*2090*/  CALL.ABS.NOINC R2 ;  /* 0x0000000002007343 */ /* 0x001fea0003c00000 */
.L_x_33:
[----:B------:R-:W-:Y:S05]  /*20a0*/  BRA `(.L_x_8) ;  /* 0x0000000000147947 */ /* 0x000fea0003800000 */
.L_x_31:
[----:B------:R-:W0:Y:S02]  /*20b0*/  LDC.64 R4, c[0x0][0x3b8] ;  /* 0x0000ee00ff047b82 */ /* 0x000e240000000a00 */
[----:B0-----:R1:W-:Y:S01]  /*20c0*/  STG.E.64 desc[UR36][R2.64], R4 ;  /* 0x0000000402007986 */ /* 0x0013e2000c101b24 */
[----:B------:R-:W-:Y:S05]  /*20d0*/  BRA `(.L_x_8) ;  /* 0x0000000000087947 */ /* 0x000fea0003800000 */
.L_x_30:
[----:B------:R-:W0:Y:S02]  /*20e0*/  LDC R5, c[0x0][0x3b8] ;  /* 0x0000ee00ff057b82 */ /* 0x000e240000000800 */
[----:B0-----:R0:W-:Y:S02]  /*20f0*/  STG.E desc[UR36][R2.64], R5 ;  /* 0x0000000502007986 */ /* 0x0011e4000c101924 */
.L_x_8:
[----:B------:R-:W-:-:S04]  /*2100*/  IMAD R16, R16, 0x200, R19 ;  /* 0x0000020010107824 */ /* 0x000fc800078e0213 */
[----:B------:R-:W-:-:S07]  /*2110*/  VIADD R17, R16, 0x80 ;  /* 0x0000008010117836 */ /* 0x000fce0000000000 */
.L_x_1:
[----:B------:R-:W-:Y:S05]  /*2120*/  BSYNC B6 ;  /* 0x0000000000067941 */ /* 0x000fea0003800000 */
.L_x_0:
[----:B------:R-:W-:Y:S01]  /*2130*/  ULDC UR4, c[0x0][0x210] ;  /* 0x0000840000047ab9 */ /* 0x000fe20000000800 */
[----:B------:R-:W-:Y:S01]  /*2140*/  BSSY B6, `(.L_x_34) ;  /* 0x000020a000067945 */ /* 0x000fe20003800000 */
[----:B------:R-:W-:-:S13]  /*2150*/  ISETP.GE.AND P0, PT, R17, UR4, PT ;  /* 0x0000000411007c0c */ /* 0x000fda000bf06270 */
[----:B------:R-:W-:Y:S05]  /*2160*/  @P0 BRA `(.L_x_35) ;  /* 0x00000020001c0947 */ /* 0x000fea0003800000 */
[----:B0-----:R-:W0:Y:S01]  /*2170*/  LDC R6, c[0x0][0x218] ;  /* 0x00008600ff067b82 */ /* 0x001e220000000800 */
[----:B---34-:R-:W-:Y:S01]  /*2180*/  IMAD.MOV.U32 R0, RZ, RZ, RZ ;  /* 0x000000ffff007224 */ /* 0x018fe200078e00ff */
[----:B0-----:R-:W-:-:S13]  /*2190*/  ISETP.NE.AND P0, PT, R6, RZ, PT ;  /* 0x000000ff0600720c */ /* 0x001fda0003f05270 */
[----:B------:R-:W-:Y:S05]  /*21a0*/  @!P0 BRA `(.L_x_36) ;  /* 0x0000001000448947 */ /* 0x000fea0003800000 */
[----:B------:R-:W-:Y:S01]  /*21b0*/  IMAD.MOV.U32 R16, RZ, RZ, RZ ;  /* 0x000000ffff107224 */ /* 0x000fe200078e00ff */
[----:B------:R-:W-:Y:S01]  /*21c0*/  ULDC.64 UR4, c[0x0][0x220] ;  /* 0x0000880000047ab9 */ /* 0x000fe20000000a00 */
[----:B------:R-:W-:Y:S02]  /*21d0*/  ISETP.NE.AND P0, PT, R6, 0x1, PT ;  /* 0x000000010600780c */ /* 0x000fe40003f05270 */
[----:B-12--5:R-:W-:Y:S01]  /*21e0*/  IMAD.HI.U32 R2, R17, UR4, R16 ;  /* 0x0000000411027c27 */ /* 0x026fe2000f8e0010 */
        /* <DEDUP_REMOVED lines=23> */
[----:B------:R-:W-:-:S04]  /*2360*/  SHF.R.U32.HI R3, RZ, UR5, R2 ;  /* 0x00000005ff037c19 */ /* 0x000fc80008011602 */
[----:B------:R-:W-:-:S05]  /*2370*/  IADD3 R4, -R3, RZ, RZ ;  /* 0x000000ff03047210 */ /* 0x000fca0007ffe1ff */
        /* <DEDUP_REMOVED lines=244> */
.L_x_36:
[----:B-1---5:R-:W0:Y:S01]  /*32c0*/  LDC.U8 R5, c[0x0][0x3c0] ;  /* 0x0000f000ff057b82 */ /* 0x022e220000000000 */
[----:B------:R-:W-:Y:S02]  /*32d0*/  ULDC.64 UR4, c[0x0][0x3b0] ;  /* 0x0000ec0000047ab9 */ /* 0x000fe40000000a00 */
[----:B--2---:R-:W-:-:S05]  /*32e0*/  IADD3 R2, P0, R0, UR4, RZ ;  /* 0x0000000400027c10 */ /* 0x004fca000ff1e0ff */
        /* <DEDUP_REMOVED lines=15> */
.L_x_40:
[----:B------:R-:W0:Y:S02]  /*33e0*/  LDC.U8 R5, c[0x0][0x3b8] ;  /* 0x0000ee00ff057b82 */ /* 0x000e240000000000 */
[----:B0-----:R0:W-:Y:S01]  /*33f0*/  STG.E.U8 desc[UR36][R2.64], R5 ;  /* 0x0000000502007986 */ /* 0x0011e2000c101124 */
[----:B------:R-:W-:Y:S05]  /*3400*/  BRA `(.L_x_42) ;  /* 0x0000000c00707947 */ /* 0x000fea0003800000 */
.L_x_39:
        /* <DEDUP_REMOVED lines=9> */
.L_x_44:
[----:B------:R-:W0:Y:S02]  /*34a0*/  LDC R5, c[0x0][0x3b8] ;  /* 0x0000ee00ff057b82 */ /* 0x000e240000000800 */
[----:B0-----:R0:W-:Y:S01]  /*34b0*/  STG.E desc[UR36][R2.64], R5 ;  /* 0x0000000502007986 */ /* 0x0011e2000c101924 */
[----:B------:R-:W-:Y:S05]  /*34c0*/  BRA `(.L_x_42) ;  /* 0x0000000c00407947 */ /* 0x000fea0003800000 */
.L_x_43:
[----:B------:R-:W0:Y:S02]  /*34d0*/  LDC.U16 R5, c[0x0][0x3b8] ;  /* 0x0000ee00ff057b82 */ /* 0x000e240000000400 */
[----:B0-----:R0:W-:Y:S01]  /*34e0*/  STG.E.U16 desc[UR36][R2.64], R5 ;  /* 0x0000000502007986 */ /* 0x0011e2000c101524 */
[----:B------:R-:W-:Y:S05]  /*34f0*/  BRA `(.L_x_42) ;  /* 0x0000000c00347947 */ /* 0x000fea0003800000 */
.L_x_38:
        /* <DEDUP_REMOVED lines=10> */
.L_x_46:
[----:B------:R-:W-:Y:S02]  /*35a0*/  ULDC.64 UR4, c[0x0][0x3b8] ;  /* 0x0000ee0000047ab9 */ /* 0x000fe40000000a00 */
[----:B------:R-:W0:Y:S02]  /*35b0*/  I2F.U64 R0, UR4 ;  /* 0x0000000400007d12 */ /* 0x000e240008301000 */
[----:B0-----:R-:W-:-:S05]  /*35c0*/  F2FP.F16.F32.PACK_AB R0, RZ, R0 ;  /* 0x00000000ff00723e */ /* 0x001fca00000000ff */
[----:B------:R0:W-:Y:S01]  /*35d0*/  STG.E.U16 desc[UR36][R2.64], R0 ;  /* 0x0000000002007986 */ /* 0x0001e2000c101524 */
[----:B------:R-:W-:Y:S05]  /*35e0*/  BRA `(.L_x_42) ;  /* 0x0000000800f87947 */ /* 0x000fea0003800000 */
.L_x_45:
        /* <DEDUP_REMOVED lines=11> */
.L_x_48:
[----:B------:R-:W-:Y:S02]  /*36a0*/  ULDC.64 UR4, c[0x0][0x3b8] ;  /* 0x0000ee0000047ab9 */ /* 0x000fe40000000a00 */
[----:B------:R-:W0:Y:S02]  /*36b0*/  I2F.U64 R0, UR4 ;  /* 0x0000000400007d12 */ /* 0x000e240008301000 */
[----:B0-----:R-:W-:-:S04]  /*36c0*/  F2FP.F16.F32.PACK_AB R0, RZ, R0 ;  /* 0x00000000ff00723e */ /* 0x001fc800000000ff */
[----:B------:R-:W-:-:S05]  /*36d0*/  PRMT R0, R0, 0x5410, RZ ;  /* 0x0000541000007816 */ /* 0x000fca00000000ff */
[----:B------:R0:W-:Y:S01]  /*36e0*/  STG.E desc[UR36][R2.64], R0 ;  /* 0x0000000002007986 */ /* 0x0001e2000c101924 */
[----:B------:R-:W-:Y:S05]  /*36f0*/  BRA `(.L_x_42) ;  /* 0x0000000800b47947 */ /* 0x000fea0003800000 */
.L_x_47:
[----:B------:R-:W-:Y:S02]  /*3700*/  ULDC.64 UR4, c[0x0][0x3b8] ;  /* 0x0000ee0000047ab9 */ /* 0x000fe40000000a00 */
[----:B------:R-:W0:Y:S02]  /*3710*/  I2F.F64.U64 R4, UR4 ;  /* 0x0000000400047d12 */ /* 0x000e240008301800 */
[----:B0-----:R0:W-:Y:S01]  /*3720*/  STG.E.64 desc[UR36][R2.64], R4 ;  /* 0x0000000402007986 */ /* 0x0011e2000c101b24 */
[----:B------:R-:W-:Y:S05]  /*3730*/  BRA `(.L_x_42) ;  /* 0x0000000800a47947 */ /* 0x000fea0003800000 */
.L_x_37:
        /* <DEDUP_REMOVED lines=14> */
.L_x_51:
[----:B------:R-:W-:Y:S01]  /*3820*/  ULDC.64 UR4, c[0x0][0x3b8] ;  /* 0x0000ee0000047ab9 */ /* 0x000fe20000000a00 */
[----:B------:R-:W-:Y:S01]  /*3830*/  CS2R R6, SRZ ;  /* 0x0000000000067805 */ /* 0x000fe2000001ff00 */
[----:B------:R-:W0:Y:S04]  /*3840*/  I2F.F64.U64 R4, UR4 ;  /* 0x0000000400047d12 */ /* 0x000e280008301800 */
[----:B0-----:R0:W-:Y:S01]  /*3850*/  STG.E.128 desc[UR36][R2.64], R4 ;  /* 0x0000000402007986 */ /* 0x0011e2000c101d24 */
[----:B------:R-:W-:Y:S05]  /*3860*/  BRA `(.L_x_42) ;  /* 0x0000000800587947 */ /* 0x000fea0003800000 */
.L_x_50:
        /* <DEDUP_REMOVED lines=21> */
.L_x_54:
[----:B------:R-:W-:-:S05]  /*39c0*/  LOP3.LUT R5, R0, R9, RZ, 0xfc, !PT ;  /* 0x0000000900057212 */ /* 0x000fca00078efcff */
[----:B------:R0:W-:Y:S01]  /*39d0*/  STG.E.U8 desc[UR36][R2.64], R5 ;  /* 0x0000000502007986 */ /* 0x0001e2000c101124 */
[----:B------:R-:W-:Y:S05]  /*39e0*/  BRA `(.L_x_42) ;  /* 0x0000000400f87947 */ /* 0x000fea0003800000 */
.L_x_53:
        /* <DEDUP_REMOVED lines=13> */
.L_x_55:
[----:B------:R-:W-:Y:S01]  /*3ac0*/  ISETP.GT.U32.AND P0, PT, R0, 0x7f800000, PT ;  /* 0x7f8000000000780c */ /* 0x000fe20003f04070 */
[----:B------:R-:W-:-:S05]  /*3ad0*/  IMAD.MOV.U32 R0, RZ, RZ, 0x7f ;  /* 0x0000007fff007424 */ /* 0x000fca00078e00ff */
[----:B------:R-:W-:-:S07]  /*3ae0*/  SEL R0, R0, 0x7c, P0 ;  /* 0x0000007c00007807 */ /* 0x000fce0000000000 */
.L_x_56:
[----:B------:R-:W-:-:S04]  /*3af0*/  LOP3.LUT R4, R4, 0x80000000, RZ, 0xc0, !PT ;  /* 0x8000000004047812 */ /* 0x000fc800078ec0ff */
[----:B------:R-:W-:-:S04]  /*3b00*/  SHF.R.U32.HI R5, RZ, 0x18, R4 ;  /* 0x00000018ff057819 */ /* 0x000fc80000011604 */
[----:B------:R-:W-:-:S05]  /*3b10*/  LOP3.LUT R5, R0, R5, RZ, 0xfc, !PT ;  /* 0x0000000500057212 */ /* 0x000fca00078efcff */
[----:B------:R0:W-:Y:S01]  /*3b20*/  STG.E.U8 desc[UR36][R2.64], R5 ;  /* 0x0000000502007986 */ /* 0x0001e2000c101124 */
[----:B------:R-:W-:Y:S05]  /*3b30*/  BRA `(.L_x_42) ;  /* 0x0000000400a47947 */ /* 0x000fea0003800000 */
.L_x_52:
[----:B------:R-:W-:Y:S02]  /*3b40*/  ULDC.64 UR4, c[0x0][0x3b8] ;  /* 0x0000ee0000047ab9 */ /* 0x000fe40000000a00 */
[----:B------:R-:W0:Y:S02]  /*3b50*/  I2F.U64 R0, UR4 ;  /* 0x0000000400007d12 */ /* 0x000e240008301000 */
[----:B0-----:R-:W-:-:S05]  /*3b60*/  F2FP.BF16.F32.PACK_AB R0, RZ, R0 ;  /* 0x00000000ff00723e */ /* 0x001fca00000010ff */
[----:B------:R0:W-:Y:S01]  /*3b70*/  STG.E.U16 desc[UR36][R2.64], R0 ;  /* 0x0000000002007986 */ /* 0x0001e2000c101524 */
[----:B------:R-:W-:Y:S05]  /*3b80*/  BRA `(.L_x_42) ;  /* 0x0000000400907947 */ /* 0x000fea0003800000 */
.L_x_49:
        /* <DEDUP_REMOVED lines=11> */
.L_x_59:
        /* <DEDUP_REMOVED lines=13> */
[----:B------:R-:W-:Y:S01]  /*3d10*/  FADD.FTZ R5, R5, 8192 ;  /* 0x4600000005057421 */ /* 0x000fe20000010000 */
[----:B------:R-:W-:-:S04]  /*3d20*/  PRMT R0, RZ, 0x7610, R0 ;  /* 0x00007610ff007816 */ /* 0x000fc80000000000 */
[----:B------:R-:W-:-:S13]  /*3d30*/  LOP3.LUT P0, R5, R5, 0xff, RZ, 0xc0, !PT ;  /* 0x000000ff05057812 */ /* 0x000fda000780c0ff */
[----:B------:R-:W-:Y:S05]  /*3d40*/  @!P0 BRA `(.L_x_60) ;  /* 0x0000000000108947 */ /* 0x000fea0003800000 */
[----:B------:R-:W-:-:S07]  /*3d50*/  IMAD.MOV.U32 R0, RZ, RZ, R5 ;  /* 0x000000ffff007224 */ /* 0x000fce00078e0005 */
.L_x_61:
[----:B------:R-:W-:-:S04]  /*3d60*/  LOP3.LUT R4, R4, 0x80000000, RZ, 0xc0, !PT ;  /* 0x8000000004047812 */ /* 0x000fc800078ec0ff */
[----:B------:R-:W-:-:S04]  /*3d70*/  SHF.R.U32.HI R5, RZ, 0x18, R4 ;  /* 0x00000018ff057819 */ /* 0x000fc80000011604 */
[----:B------:R-:W-:-:S07]  /*3d80*/  LOP3.LUT R0, R0, R5, RZ, 0xfc, !PT ;  /* 0x0000000500007212 */ /* 0x000fce00078efcff */
.L_x_60:
[----:B------:R4:W-:Y:S01]  /*3d90*/  STG.E.U8 desc[UR36][R2.64], R0 ;  /* 0x0000000002007986 */ /* 0x0009e2000c101124 */
[----:B------:R-:W-:Y:S05]  /*3da0*/  BRA `(.L_x_42) ;  /* 0x0000000400087947 */ /* 0x000fea0003800000 */
.L_x_58:
        /* <DEDUP_REMOVED lines=18> */
.L_x_63:
[----:B------:R-:W-:-:S04]  /*3ed0*/  LOP3.LUT R4, R4, 0x80000000, RZ, 0xc0, !PT ;  /* 0x8000000004047812 */ /* 0x000fc800078ec0ff */
[----:B------:R-:W-:-:S04]  /*3ee0*/  SHF.R.U32.HI R5, RZ, 0x18, R4 ;  /* 0x00000018ff057819 */ /* 0x000fc80000011604 */
[----:B------:R-:W-:-:S07]  /*3ef0*/  LOP3.LUT R0, R0, R5, RZ, 0xfc, !PT ;  /* 0x0000000500007212 */ /* 0x000fce00078efcff */
.L_x_62:
[----:B------:R3:W-:Y:S01]  /*3f00*/  STG.E.U8 desc[UR36][R2.64], R0 ;  /* 0x0000000002007986 */ /* 0x0007e2000c101124 */
[----:B------:R-:W-:Y:S05]  /*3f10*/  BRA `(.L_x_42) ;  /* 0x0000000000ac7947 */ /* 0x000fea0003800000 */
.L_x_57:
[----:B------:R-:W-:-:S13]  /*3f20*/  ISETP.NE.AND P0, PT, R4, 0x1c, PT ;  /* 0x0000001c0400780c */ /* 0x000fda0003f05270 */
[----:B------:R-:W-:Y:S05]  /*3f30*/  @!P0 BRA `(.L_x_64) ;  /* 0x00000000009c8947 */ /* 0x000fea0003800000 */
[----:B------:R-:W-:-:S13]  /*3f40*/  ISETP.NE.AND P0, PT, R4, 0x1d, PT ;  /* 0x0000001d0400780c */ /* 0x000fda0003f05270 */
[----:B------:R-:W-:Y:S05]  /*3f50*/  @!P0 BRA `(.L_x_65) ;  /* 0x0000000000888947 */ /* 0x000fea0003800000 */
[----:B------:R-:W-:-:S13]  /*3f60*/  ISETP.NE.AND P0, PT, R4, 0x2c, PT ;  /* 0x0000002c0400780c */ /* 0x000fda0003f05270 */
[----:B------:R-:W-:Y:S05]  /*3f70*/  @P0 BRA `(.L_x_41) ;  /* 0x00000000003c0947 */ /* 0x000fea0003800000 */
[----:B------:R-:W-:Y:S01]  /*3f80*/  ULDC.64 UR4, c[0x0][0x3b8] ;  /* 0x0000ee0000047ab9 */ /* 0x000fe20000000a00 */
[----:B------:R-:W-:Y:S01]  /*3f90*/  IMAD.MOV.U32 R0, RZ, RZ, 0xff ;  /* 0x000000ffff007424 */ /* 0x000fe200078e00ff */
        /* <DEDUP_REMOVED lines=11> */
.L_x_66:
[----:B------:R2:W-:Y:S01]  /*4050*/  STG.E.U8 desc[UR36][R2.64], R0 ;  /* 0x0000000002007986 */ /* 0x0005e2000c101124 */
[----:B------:R-:W-:Y:S05]  /*4060*/  BRA `(.L_x_42) ;  /* 0x0000000000587947 */ /* 0x000fea0003800000 */
.L_x_41:
[----:B------:R-:W-:Y:S01]  /*4070*/  MOV R0, 0x0 ;  /* 0x0000000000007802 */ /* 0x000fe20000000f00 */
[----:B------:R-:W-:Y:S01]  /*4080*/  ULDC.64 UR4, c[0x4][0x190] ;  /* 0x0100640000047ab9 */ /* 0x000fe20000000a00 */
[----:B------:R-:W-:Y:S01]  /*4090*/  ULDC.64 UR6, c[0x4][0xa8] ;  /* 0x01002a0000067ab9 */ /* 0x000fe20000000a00 */
[----:B------:R-:W-:Y:S01]  /*40a0*/  IMAD.U32 R4, RZ, RZ, UR4 ;  /* 0x00000004ff047e24 */ /* 0x000fe2000f8e00ff */
[----:B------:R0:W1:Y:S01]  /*40b0*/  LDC.64 R2, c[0x4][R0] ;  /* 0x0100000000027b82 */ /* 0x0000620000000a00 */
[----:B------:R-:W-:Y:S01]  /*40c0*/  IMAD.U32 R5, RZ, RZ, UR5 ;  /* 0x00000005ff057e24 */ /* 0x000fe2000f8e00ff */
[----:B------:R-:W-:Y:S01]  /*40d0*/  ULDC.64 UR4, c[0x4][0x198] ;  /* 0x0100660000047ab9 */ /* 0x000fe20000000a00 */
[----:B------:R-:W-:Y:S01]  /*40e0*/  IMAD.U32 R10, RZ, RZ, UR6 ;  /* 0x00000006ff0a7e24 */ /* 0x000fe2000f8e00ff */
[----:B------:R-:W-:Y:S01]  /*40f0*/  MOV R6, UR4 ;  /* 0x0000000400067c02 */ /* 0x000fe20008000f00 */
[----:B------:R-:W-:Y:S02]  /*4100*/  IMAD.U32 R7, RZ, RZ, UR5 ;  /* 0x00000005ff077e24 */ /* 0x000fe4000f8e00ff */
[----:B------:R-:W-:-:S02]  /*4110*/  IMAD.U32 R11, RZ, RZ, UR7 ;  /* 0x00000007ff0b7e24 */ /* 0x000fc4000f8e00ff */
[----:B------:R-:W-:Y:S02]  /*4120*/  IMAD.MOV.U32 R8, RZ, RZ, 0x65 ;  /* 0x00000065ff087424 */ /* 0x000fe400078e00ff */
[----:B------:R-:W-:Y:S02]  /*4130*/  IMAD.MOV.U32 R12, RZ, RZ, 0x1 ;  /* 0x00000001ff0c7424 */ /* 0x000fe400078e00ff */
[----:B0-----:R-:W-:-:S07]  /*4140*/  IMAD.MOV.U32 R13, RZ, RZ, RZ ;  /* 0x000000ffff0d7224 */ /* 0x001fce00078e00ff */
[----:B------:R-:W-:-:S07]  /*4150*/  LEPC R20, `(.L_x_67) ;  /* 0x000000001014794e */ /* 0x000fce0000000000 */
[----:B-1----:R-:W-:Y:S05]  /*4160*/  CALL.ABS.NOINC R2 ;  /* 0x0000000002007343 */ /* 0x002fea0003c00000 */
.L_x_67:
[----:B------:R-:W-:Y:S05]  /*4170*/  BRA `(.L_x_42) ;  /* 0x0000000000147947 */ /* 0x000fea0003800000 */
.L_x_65:
[----:B------:R-:W0:Y:S02]  /*4180*/  LDC.64 R4, c[0x0][0x3b8] ;  /* 0x0000ee00ff047b82 */ /* 0x000e240000000a00 */
[----:B0-----:R1:W-:Y:S01]  /*4190*/  STG.E.64 desc[UR36][R2.64], R4 ;  /* 0x0000000402007986 */ /* 0x0013e2000c101b24 */
[----:B------:R-:W-:Y:S05]  /*41a0*/  BRA `(.L_x_42) ;  /* 0x0000000000087947 */ /* 0x000fea0003800000 */
.L_x_64:
[----:B------:R-:W0:Y:S02]  /*41b0*/  LDC R5, c[0x0][0x3b8] ;  /* 0x0000ee00ff057b82 */ /* 0x000e240000000800 */
[----:B0-----:R0:W-:Y:S02]  /*41c0*/  STG.E desc[UR36][R2.64], R5 ;  /* 0x0000000502007986 */ /* 0x0011e4000c101924 */
.L_x_42:
[----:B------:R-:W-:-:S07]  /*41d0*/  VIADD R17, R17, 0x80 ;  /* 0x0000008011117836 */ /* 0x000fce0000000000 */
.L_x_35:
[----:B------:R-:W-:Y:S05]  /*41e0*/  BSYNC B6 ;  /* 0x0000000000067941 */ /* 0x000fea0003800000 */
.L_x_34:
[----:B------:R-:W-:Y:S01]  /*41f0*/  ULDC UR4, c[0x0][0x210] ;  /* 0x0000840000047ab9 */ /* 0x000fe20000000800 */
[----:B------:R-:W-:Y:S01]  /*4200*/  BSSY B6, `(.L_x_68) ;  /* 0x000020a000067945 */ /* 0x000fe20003800000 */
[----:B------:R-:W-:-:S13]  /*4210*/  ISETP.GE.AND P0, PT, R17, UR4, PT ;  /* 0x0000000411007c0c */ /* 0x000fda000bf06270 */
[----:B------:R-:W-:Y:S05]  /*4220*/  @P0 BRA `(.L_x_69) ;  /* 0x00000020001c0947 */ /* 0x000fea0003800000 */
[----:B0-----:R-:W0:Y:S01]  /*4230*/  LDC R6, c[0x0][0x218] ;  /* 0x00008600ff067b82 */ /* 0x001e220000000800 */
[----:B--234-:R-:W-:Y:S01]  /*4240*/  IMAD.MOV.U32 R0, RZ, RZ, RZ ;  /* 0x000000ffff007224 */ /* 0x01cfe200078e00ff */
[----:B0-----:R-:W-:-:S13]  /*4250*/  ISETP.NE.AND P0, PT, R6, RZ, PT ;  /* 0x000000ff0600720c */ /* 0x001fda0003f05270 */
[----:B------:R-:W-:Y:S05]  /*4260*/  @!P0 BRA `(.L_x_70) ;  /* 0x0000001000448947 */ /* 0x000fea0003800000 */
[----:B------:R-:W-:Y:S01]  /*4270*/  IMAD.MOV.U32 R16, RZ, RZ, RZ ;  /* 0x000000ffff107224 */ /* 0x000fe200078e00ff */
[----:B------:R-:W-:Y:S01]  /*4280*/  ULDC.64 UR4, c[0x0][0x220] ;  /* 0x0000880000047ab9 */ /* 0x000fe20000000a00 */
[----:B------:R-:W-:Y:S02]  /*4290*/  ISETP.NE.AND P0, PT, R6, 0x1, PT ;  /* 0x000000010600780c */ /* 0x000fe40003f05270 */
[----:B-1---5:R-:W-:Y:S01]  /*42a0*/  IMAD.HI.U32 R2, R17, UR4, R16 ;  /* 0x0000000411027c27 */ /* 0x022fe2000f8e0010 */
        /* <DEDUP_REMOVED lines=57> */
[----:B------:R-:W-:-:S03]  /*4640*/  ULDC UR4, c[0x0][0x35c] ;  /* 0x0000d70000047ab9 */ /* 0x000fc60000000800 */
[----:B------:R-:W-:-:S05]  /*4650*/  IADD3 R2, -R5, RZ, RZ ;  /* 0x000000ff05027210 */ /* 0x000fca0007ffe1ff */
        /* <DEDUP_REMOVED lines=210> */
.L_x_70:
[----:B-1---5:R-:W0:Y:S01]  /*5380*/  LDC.U8 R5, c[0x0][0x3c0] ;  /* 0x0000f000ff057b82 */ /* 0x022e220000000000 */
        /* <DEDUP_REMOVED lines=17> */
.L_x_74:
[----:B------:R-:W0:Y:S02]  /*54a0*/  LDC.U8 R5, c[0x0][0x3b8] ;  /* 0x0000ee00ff057b82 */ /* 0x000e240000000000 */
[----:B0-----:R1:W-:Y:S01]  /*54b0*/  STG.E.U8 desc[UR36][R2.64], R5 ;  /* 0x0000000502007986 */ /* 0x0013e2000c101124 */
[----:B------:R-:W-:Y:S05]  /*54c0*/  BRA `(.L_x_76) ;  /* 0x0000000c00707947 */ /* 0x000fea0003800000 */
.L_x_73:
        /* <DEDUP_REMOVED lines=9> */
.L_x_78:
[----:B------:R-:W0:Y:S02]  /*5560*/  LDC R5, c[0x0][0x3b8] ;  /* 0x0000ee00ff057b82 */ /* 0x000e240000000800 */
[----:B0-----:R3:W-:Y:S01]  /*5570*/  STG.E desc[UR36][R2.64], R5 ;  /* 0x0000000502007986 */ /* 0x0017e2000c101924 */
[----:B------:R-:W-:Y:S05]  /*5580*/  BRA `(.L_x_76) ;  /* 0x0000000c00407947 */ /* 0x000fea0003800000 */
.L_x_77:
[----:B------:R-:W0:Y:S02]  /*5590*/  LDC.U16 R5, c[0x0][0x3b8] ;  /* 0x0000ee00ff057b82 */ /* 0x000e240000000400 */
[----:B0-----:R2:W-:Y:S01]  /*55a0*/  STG.E.U16 desc[UR36][R2.64], R5 ;  /* 0x0000000502007986 */ /* 0x0015e2000c101524 */
[----:B------:R-:W-:Y:S05]  /*55b0*/  BRA `(.L_x_76) ;  /* 0x0000000c00347947 */ /* 0x000fea0003800000 */
.L_x_72:
        /* <DEDUP_REMOVED lines=10> */
.L_x_80:
[----:B------:R-:W-:Y:S02]  /*5660*/  ULDC.64 UR4, c[0x0][0x3b8] ;  /* 0x0000ee0000047ab9 */ /* 0x000fe40000000a00 */
[----:B------:R-:W0:Y:S02]  /*5670*/  I2F.U64 R0, UR4 ;  /* 0x0000000400007d12 */ /* 0x000e240008301000 */
[----:B0-----:R-:W-:-:S05]  /*5680*/  F2FP.F16.F32.PACK_AB R0, RZ, R0 ;  /* 0x00000000ff00723e */ /* 0x001fca00000000ff */
[----:B------:R0:W-:Y:S01]  /*5690*/  STG.E.U16 desc[UR36][R2.64], R0 ;  /* 0x0000000002007986 */ /* 0x0001e2000c101524 */
[----:B------:R-:W-:Y:S05]  /*56a0*/  BRA `(.L_x_76) ;  /* 0x0000000800f87947 */ /* 0x000fea0003800000 */
.L_x_79:
[----:B------:R-:W-:-:S13]  /*56b0*/  ISETP.NE.AND P0, PT, R4, 0x7, PT ;  /* 0x000000070400780c */ /* 0x000fda0003f05270 */
[----:B------:R-:W-:Y:S05]  /*56c0*/  @!P0 BRA `(.L_x_81) ;  /* 0x00000000003c8947 */ /* 0x000fea0003800000 */
[----:B------:R-:W-:-:S13]  /*56d0*/  ISETP.NE.AND P0, PT, R4, 0x8, PT ;  /* 0x000000080400780c */ /* 0x000fda0003f05270 */
[----:B------:R-:W-:Y:S05]  /*56e0*/  @!P0 BRA `(.L_x_82) ;  /* 0x00000000001c8947 */ /* 0x000fea0003800000 */
[----:B------:R-:W-:-:S13]  /*56f0*/  ISETP.NE.AND P0, PT, R4, 0x9, PT ;  /* 0x000000090400780c */ /* 0x000fda0003f05270 */
[----:B------:R-:W-:Y:S05]  /*5700*/  @P0 BRA `(.L_x_75) ;  /* 0x0000000800880947 */ /* 0x000fea0003800000 */
[----:B------:R-:W-:Y:S01]  /*5710*/  ULDC.64 UR4, c[0x0][0x3b8] ;  /* 0x0000ee0000047ab9 */ /* 0x000fe20000000a00 */
[----:B------:R-:W-:Y:S01]  /*5720*/  HFMA2.MMA R5, -RZ, RZ, 0, 0 ;  /* 0x00000000ff057435 */ /* 0x000fe200000001ff */
[----:B------:R-:W0:Y:S06]  /*5730*/  I2F.U64 R4, UR4 ;  /* 0x0000000400047d12 */ /* 0x000e2c0008301000 */
[----:B0-----:R5:W-:Y:S01]  /*5740*/  STG.E.64 desc[UR36][R2.64], R4 ;  /* 0x0000000402007986 */ /* 0x001be2000c101b24 */
[----:B------:R-:W-:Y:S05]  /*5750*/  BRA `(.L_x_76) ;  /* 0x0000000800cc7947 */ /* 0x000fea0003800000 */
.L_x_82:
[----:B------:R-:W-:Y:S02]  /*5760*/  ULDC.64 UR4, c[0x0][0x3b8] ;  /* 0x0000ee0000047ab9 */ /* 0x000fe40000000a00 */
[----:B------:R-:W0:Y:S02]  /*5770*/  I2F.U64 R0, UR4 ;  /* 0x0000000400007d12 */ /* 0x000e240008301000 */
[----:B0-----:R-:W-:-:S04]  /*5780*/  F2FP.F16.F32.PACK_AB R0, RZ, R0 ;  /* 0x00000000ff00723e */ /* 0x001fc800000000ff */
[----:B------:R-:W-:-:S05]  /*5790*/  PRMT R0, R0, 0x5410, RZ ;  /* 0x0000541000007816 */ /* 0x000fca00000000ff */
[----:B------:R0:W-:Y:S01]  /*57a0*/  STG.E desc[UR36][R2.64], R0 ;  /* 0x0000000002007986 */ /* 0x0001e2000c101924 */
[----:B------:R-:W-:Y:S05]  /*57b0*/  BRA `(.L_x_76) ;  /* 0x0000000800b47947 */ /* 0x000fea0003800000 */
.L_x_81:
[----:B------:R-:W-:Y:S02]  /*57c0*/  ULDC.64 UR4, c[0x0][0x3b8] ;  /* 0x0000ee0000047ab9 */ /* 0x000fe40000000a00 */
[----:B------:R-:W0:Y:S02]  /*57d0*/  I2F.F64.U64 R4, UR4 ;  /* 0x0000000400047d12 */ /* 0x000e240008301800 */
[----:B0-----:R0:W-:Y:S01]  /*57e0*/  STG.E.64 desc[UR36][R2.64], R4 ;  /* 0x0000000402007986 */ /* 0x0011e2000c101b24 */
[----:B------:R-:W-:Y:S05]  /*57f0*/  BRA `(.L_x_76) ;  /* 0x0000000800a47947 */ /* 0x000fea0003800000 */
.L_x_71:
        /* <DEDUP_REMOVED lines=14> */
.L_x_85:
[----:B------:R-:W-:Y:S01]  /*58e0*/  ULDC.64 UR4, c[0x0][0x3b8] ;  /* 0x0000ee0000047ab9 */ /* 0x000fe20000000a00 */
[----:B------:R-:W-:Y:S01]  /*58f0*/  CS2R R6, SRZ ;  /* 0x0000000000067805 */ /* 0x000fe2000001ff00 */
[----:B------:R-:W0:Y:S04]  /*5900*/  I2F.F64.U64 R4, UR4 ;  /* 0x0000000400047d12 */ /* 0x000e280008301800 */
[----:B0-----:R0:W-:Y:S01]  /*5910*/  STG.E.128 desc[UR36][R2.64], R4 ;  /* 0x0000000402007986 */ /* 0x0011e2000c101d24 */
[----:B------:R-:W-:Y:S05]  /*5920*/  BRA `(.L_x_76) ;  /* 0x0000000800587947 */ /* 0x000fea0003800000 */
.L_x_84:
        /* <DEDUP_REMOVED lines=21> */
.L_x_88:
[----:B------:R-:W-:-:S05]  /*5a80*/  LOP3.LUT R5, R0, R9, RZ, 0xfc, !PT ;  /* 0x0000000900057212 */ /* 0x000fca00078efcff */
[----:B------:R0:W-:Y:S01]  /*5a90*/  STG.E.U8 desc[UR36][R2.64], R5 ;  /* 0x0000000502007986 */ /* 0x0001e2000c101124 */
[----:B------:R-:W-:Y:S05]  /*5aa0*/  BRA `(.L_x_76) ;  /* 0x0000000400f87947 */ /* 0x000fea0003800000 */
.L_x_87:
        /* <DEDUP_REMOVED lines=13> */
.L_x_89:
[----:B------:R-:W-:Y:S01]  /*5b80*/  ISETP.GT.U32.AND P0, PT, R0, 0x7f800000, PT ;  /* 0x7f8000000000780c */ /* 0x000fe20003f04070 */
[----:B------:R-:W-:-:S05]  /*5b90*/  IMAD.MOV.U32 R0, RZ, RZ, 0x7f ;  /* 0x0000007fff007424 */ /* 0x000fca00078e00ff */
[----:B------:R-:W-:-:S07]  /*5ba0*/  SEL R0, R0, 0x7c, P0 ;  /* 0x0000007c00007807 */ /* 0x000fce0000000000 */
.L_x_90:
[----:B------:R-:W-:-:S04]  /*5bb0*/  LOP3.LUT R4, R4, 0x80000000, RZ, 0xc0, !PT ;  /* 0x8000000004047812 */ /* 0x000fc800078ec0ff */
[----:B------:R-:W-:-:S04]  /*5bc0*/  SHF.R.U32.HI R5, RZ, 0x18, R4 ;  /* 0x00000018ff057819 */ /* 0x000fc80000011604 */
[----:B------:R-:W-:-:S05]  /*5bd0*/  LOP3.LUT R5, R0, R5, RZ, 0xfc, !PT ;  /* 0x0000000500057212 */ /* 0x000fca00078efcff */
[----:B------:R0:W-:Y:S01]  /*5be0*/  STG.E.U8 desc[UR36][R2.64], R5 ;  /* 0x0000000502007986 */ /* 0x0001e2000c101124 */
[----:B------:R-:W-:Y:S05]  /*5bf0*/  BRA `(.L_x_76) ;  /* 0x0000000400a47947 */ /* 0x000fea0003800000 */
.L_x_86:
[----:B------:R-:W-:Y:S02]  /*5c00*/  ULDC.64 UR4, c[0x0][0x3b8] ;  /* 0x0000ee0000047ab9 */ /* 0x000fe40000000a00 */
[----:B------:R-:W0:Y:S02]  /*5c10*/  I2F.U64 R0, UR4 ;  /* 0x0000000400007d12 */ /* 0x000e240008301000 */
[----:B0-----:R-:W-:-:S05]  /*5c20*/  F2FP.BF16.F32.PACK_AB R0, RZ, R0 ;  /* 0x00000000ff00723e */ /* 0x001fca00000010ff */
[----:B------:R0:W-:Y:S01]  /*5c30*/  STG.E.U16 desc[UR36][R2.64], R0 ;  /* 0x0000000002007986 */ /* 0x0001e2000c101524 */
[----:B------:R-:W-:Y:S05]  /*5c40*/  BRA `(.L_x_76) ;  /* 0x0000000400907947 */ /* 0x000fea0003800000 */
.L_x_83:
        /* <DEDUP_REMOVED lines=11> */
.L_x_93:
        /* <DEDUP_REMOVED lines=18> */
.L_x_95:
[----:B------:R-:W-:-:S04]  /*5e20*/  LOP3.LUT R4, R4, 0x80000000, RZ, 0xc0, !PT ;  /* 0x8000000004047812 */ /* 0x000fc800078ec0ff */
[----:B------:R-:W-:-:S04]  /*5e30*/  SHF.R.U32.HI R5, RZ, 0x18, R4 ;  /* 0x00000018ff057819 */ /* 0x000fc80000011604 */
[----:B------:R-:W-:-:S07]  /*5e40*/  LOP3.LUT R0, R0, R5, RZ, 0xfc, !PT ;  /* 0x0000000500007212 */ /* 0x000fce00078efcff */
.L_x_94:
[----:B------:R0:W-:Y:S01]  /*5e50*/  STG.E.U8 desc[UR36][R2.64], R0 ;  /* 0x0000000002007986 */ /* 0x0001e2000c101124 */
[----:B------:R-:W-:Y:S05]  /*5e60*/  BRA `(.L_x_76) ;  /* 0x0000000400087947 */ /* 0x000fea0003800000 */
.L_x_92:
        /* <DEDUP_REMOVED lines=18> */
.L_x_97:
[----:B------:R-:W-:-:S04]  /*5f90*/  LOP3.LUT R4, R4, 0x80000000, RZ, 0xc0, !PT ;  /* 0x8000000004047812 */ /* 0x000fc800078ec0ff */
[----:B------:R-:W-:-:S04]  /*5fa0*/  SHF.R.U32.HI R5, RZ, 0x18, R4 ;  /* 0x00000018ff057819 */ /* 0x000fc80000011604 */
[----:B------:R-:W-:-:S07]  /*5fb0*/  LOP3.LUT R0, R0, R5, RZ, 0xfc, !PT ;  /* 0x0000000500007212 */ /* 0x000fce00078efcff */
.L_x_96:
[----:B------:R0:W-:Y:S01]  /*5fc0*/  STG.E.U8 desc[UR36][R2.64], R0 ;  /* 0x0000000002007986 */ /* 0x0001e2000c101124 */
[----:B------:R-:W-:Y:S05]  /*5fd0*/  BRA `(.L_x_76) ;  /* 0x0000000000ac7947 */ /* 0x000fea0003800000 */
.L_x_91:
        /* <DEDUP_REMOVED lines=19> */
.L_x_100:
[----:B------:R0:W-:Y:S01]  /*6110*/  STG.E.U8 desc[UR36][R2.64], R0 ;  /* 0x0000000002007986 */ /* 0x0001e2000c101124 */
[----:B------:R-:W-:Y:S05]  /*6120*/  BRA `(.L_x_76) ;  /* 0x0000000000587947 */ /* 0x000fea0003800000 */
.L_x_75:
[----:B------:R-:W-:Y:S01]  /*6130*/  MOV R0, 0x0 ;  /* 0x0000000000007802 */ /* 0x000fe20000000f00 */
[----:B------:R-:W-:Y:S01]  /*6140*/  ULDC.64 UR4, c[0x4][0x190] ;  /* 0x0100640000047ab9 */ /* 0x000fe20000000a00 */
[----:B------:R-:W-:Y:S01]  /*6150*/  ULDC.64 UR6, c[0x4][0xa8] ;  /* 0x01002a0000067ab9 */ /* 0x000fe20000000a00 */
[----:B------:R-:W-:Y:S01]  /*6160*/  IMAD.U32 R4, RZ, RZ, UR4 ;  /* 0x00000004ff047e24 */ /* 0x000fe2000f8e00ff */
[----:B------:R0:W1:Y:S01]  /*6170*/  LDC.64 R2, c[0x4][R0] ;  /* 0x0100000000027b82 */ /* 0x0000620000000a00 */
[----:B------:R-:W-:Y:S01]  /*6180*/  IMAD.U32 R5, RZ, RZ, UR5 ;  /* 0x00000005ff057e24 */ /* 0x000fe2000f8e00ff */
[----:B------:R-:W-:Y:S01]  /*6190*/  ULDC.64 UR4, c[0x4][0x198] ;  /* 0x0100660000047ab9 */ /* 0x000fe20000000a00 */
[----:B------:R-:W-:Y:S01]  /*61a0*/  HFMA2.MMA R13, -RZ, RZ, 0, 0 ;  /* 0x00000000ff0d7435 */ /* 0x000fe200000001ff */
[----:B------:R-:W-:Y:S02]  /*61b0*/  IMAD.U32 R6, RZ, RZ, UR4 ;  /* 0x00000004ff067e24 */ /* 0x000fe4000f8e00ff */
[----:B------:R-:W-:-:S02]  /*61c0*/  IMAD.U32 R7, RZ, RZ, UR5 ;  /* 0x00000005ff077e24 */ /* 0x000fc4000f8e00ff */
[----:B------:R-:W-:Y:S02]  /*61d0*/  IMAD.U32 R10, RZ, RZ, UR6 ;  /* 0x00000006ff0a7e24 */ /* 0x000fe4000f8e00ff */
[----:B------:R-:W-:Y:S02]  /*61e0*/  IMAD.U32 R11, RZ, RZ, UR7 ;  /* 0x00000007ff0b7e24 */ /* 0x000fe4000f8e00ff */
[----:B------:R-:W-:Y:S02]  /*61f0*/  IMAD.MOV.U32 R8, RZ, RZ, 0x65 ;  /* 0x00000065ff087424 */ /* 0x000fe400078e00ff */
[----:B0-----:R-:W-:-:S07]  /*6200*/  IMAD.MOV.U32 R12, RZ, RZ, 0x1 ;  /* 0x00000001ff0c7424 */ /* 0x001fce00078e00ff */
[----:B------:R-:W-:-:S07]  /*6210*/  LEPC R20, `(.L_x_101) ;  /* 0x000000001014794e */ /* 0x000fce0000000000 */
[----:B-1----:R-:W-:Y:S05]  /*6220*/  CALL.ABS.NOINC R2 ;  /* 0x0000000002007343 */ /* 0x002fea0003c00000 */
.L_x_101:
[----:B------:R-:W-:Y:S05]  /*6230*/  BRA `(.L_x_76) ;  /* 0x0000000000147947 */ /* 0x000fea0003800000 */
.L_x_99:
[----:B------:R-:W0:Y:S02]  /*6240*/  LDC.64 R4, c[0x0][0x3b8] ;  /* 0x0000ee00ff047b82 */ /* 0x000e240000000a00 */
[----:B0-----:R0:W-:Y:S01]  /*6250*/  STG.E.64 desc[UR36][R2.64], R4 ;  /* 0x0000000402007986 */ /* 0x0011e2000c101b24 */
[----:B------:R-:W-:Y:S05]  /*6260*/  BRA `(.L_x_76) ;  /* 0x0000000000087947 */ /* 0x000fea0003800000 */
.L_x_98:
[----:B------:R-:W0:Y:S02]  /*6270*/  LDC R5, c[0x0][0x3b8] ;  /* 0x0000ee00ff057b82 */ /* 0x000e240000000800 */
[----:B0-----:R0:W-:Y:S02]  /*6280*/  STG.E desc[UR36][R2.64], R5 ;  /* 0x0000000502007986 */ /* 0x0011e4000c101924 */
.L_x_76:
[----:B------:R-:W-:-:S07]  /*6290*/  VIADD R17, R17, 0x80 ;  /* 0x0000008011117836 */ /* 0x000fce0000000000 */
.L_x_69:
[----:B------:R-:W-:Y:S05]  /*62a0*/  BSYNC B6 ;  /* 0x0000000000067941 */ /* 0x000fea0003800000 */
.L_x_68:
[----:B------:R-:W-:Y:S02]  /*62b0*/  ULDC UR4, c[0x0][0x210] ;  /* 0x0000840000047ab9 */ /* 0x000fe40000000800 */
[----:B------:R-:W-:-:S13]  /*62c0*/  ISETP.GE.AND P0, PT, R17, UR4, PT ;  /* 0x0000000411007c0c */ /* 0x000fda000bf06270 */
[----:B------:R-:W-:Y:S05]  /*62d0*/  @P0 EXIT ;  /* 0x000000000000094d */ /* 0x000fea0003800000 */
        /* <DEDUP_REMOVED lines=92> */
[----:B------:R-:W-:Y:S01]  /*68a0*/  MOV R4, RZ ;  /* 0x000000ff00047202 */ /* 0x000fe20000000f00 */
[----:B------:R-:W-:Y:S01]  /*68b0*/  ULDC.64 UR4, c[0x0][0x280] ;  /* 0x0000a00000047ab9 */ /* 0x000fe20000000a00 */
[----:B------:R-:W-:-:S03]  /*68c0*/  ISETP.NE.AND P0, PT, R6, 0x9, PT ;  /* 0x000000090600780c */ /* 0x000fc60003f05270 */
        /* <DEDUP_REMOVED lines=182> */
.L_x_102:
        /* <DEDUP_REMOVED lines=16> */
[----:B0-----:R-:W-:Y:S01]  /*7530*/  STG.E.U8 desc[UR36][R2.64], R5 ;  /* 0x0000000502007986 */ /* 0x001fe2000c101124 */
[----:B------:R-:W-:Y:S05]  /*7540*/  EXIT ;  /* 0x000000000000794d */ /* 0x000fea0003800000 */
.L_x_106:
[----:B------:R-:W0:Y:S02]  /*7550*/  LDC.U8 R5, c[0x0][0x3b8] ;  /* 0x0000ee00ff057b82 */ /* 0x000e240000000000 */
[----:B0-----:R-:W-:Y:S01]  /*7560*/  STG.E.U8 desc[UR36][R2.64], R5 ;  /* 0x0000000502007986 */ /* 0x001fe2000c101124 */
[----:B------:R-:W-:Y:S05]  /*7570*/  EXIT ;  /* 0x000000000000794d */ /* 0x000fea0003800000 */
.L_x_105:
[----:B------:R-:W-:-:S13]  /*7580*/  ISETP.NE.AND P0, PT, R4, 0x2, PT ;  /* 0x000000020400780c */ /* 0x000fda0003f05270 */
[----:B------:R-:W-:Y:S05]  /*7590*/  @!P0 BRA `(.L_x_108) ;  /* 0x0000000000288947 */ /* 0x000fea0003800000 */
[----:B------:R-:W-:-:S13]  /*75a0*/  ISETP.NE.AND P0, PT, R4, 0x3, PT ;  /* 0x000000030400780c */ /* 0x000fda0003f05270 */
[----:B------:R-:W-:Y:S05]  /*75b0*/  @!P0 BRA `(.L_x_109) ;  /* 0x0000000000148947 */ /* 0x000fea0003800000 */
[----:B------:R-:W-:-:S13]  /*75c0*/  ISETP.NE.AND P0, PT, R4, 0x4, PT ;  /* 0x000000040400780c */ /* 0x000fda0003f05270 */
[----:B------:R-:W-:Y:S05]  /*75d0*/  @P0 BRA `(.L_x_107) ;  /* 0x0000000c00000947 */ /* 0x000fea0003800000 */
[----:B------:R-:W0:Y:S02]  /*75e0*/  LDC.64 R4, c[0x0][0x3b8] ;  /* 0x0000ee00ff047b82 */ /* 0x000e240000000a00 */
[----:B0-----:R-:W-:Y:S01]  /*75f0*/  STG.E.64 desc[UR36][R2.64], R4 ;  /* 0x0000000402007986 */ /* 0x001fe2000c101b24 */
[----:B------:R-:W-:Y:S05]  /*7600*/  EXIT ;  /* 0x000000000000794d */ /* 0x000fea0003800000 */
.L_x_109:
[----:B------:R-:W0:Y:S02]  /*7610*/  LDC R5, c[0x0][0x3b8] ;  /* 0x0000ee00ff057b82 */ /* 0x000e240000000800 */
[----:B0-----:R-:W-:Y:S01]  /*7620*/  STG.E desc[UR36][R2.64], R5 ;  /* 0x0000000502007986 */ /* 0x001fe2000c101924 */
[----:B------:R-:W-:Y:S05]  /*7630*/  EXIT ;  /* 0x000000000000794d */ /* 0x000fea0003800000 */
.L_x_108:
[----:B------:R-:W0:Y:S02]  /*7640*/  LDC.U16 R5, c[0x0][0x3b8] ;  /* 0x0000ee00ff057b82 */ /* 0x000e240000000400 */
[----:B0-----:R-:W-:Y:S01]  /*7650*/  STG.E.U16 desc[UR36][R2.64], R5 ;  /* 0x0000000502007986 */ /* 0x001fe2000c101524 */
[----:B------:R-:W-:Y:S05]  /*7660*/  EXIT ;  /* 0x000000000000794d */ /* 0x000fea0003800000 */
.L_x_104:
        /* <DEDUP_REMOVED lines=8> */
[----:B0-----:R-:W-:Y:S01]  /*76f0*/  STG.E desc[UR36][R2.64], R5 ;  /* 0x0000000502007986 */ /* 0x001fe2000c101924 */
[----:B------:R-:W-:Y:S05]  /*7700*/  EXIT ;  /* 0x000000000000794d */ /* 0x000fea0003800000 */
.L_x_111:
[----:B------:R-:W-:Y:S02]  /*7710*/  ULDC.64 UR4, c[0x0][0x3b8] ;  /* 0x0000ee0000047ab9 */ /* 0x000fe40000000a00 */
[----:B------:R-:W0:Y:S02]  /*7720*/  I2F.U64 R0, UR4 ;  /* 0x0000000400007d12 */ /* 0x000e240008301000 */
[----:B0-----:R-:W-:-:S05]  /*7730*/  F2FP.F16.F32.PACK_AB R0, RZ, R0 ;  /* 0x00000000ff00723e */ /* 0x001fca00000000ff */
[----:B------:R-:W-:Y:S01]  /*7740*/  STG.E.U16 desc[UR36][R2.64], R0 ;  /* 0x0000000002007986 */ /* 0x000fe2000c101524 */
[----:B------:R-:W-:Y:S05]  /*7750*/  EXIT ;  /* 0x000000000000794d */ /* 0x000fea0003800000 */
.L_x_110:
        /* <DEDUP_REMOVED lines=9> */
[----:B0-----:R-:W-:Y:S01]  /*77f0*/  STG.E.64 desc[UR36][R2.64], R4 ;  /* 0x0000000402007986 */ /* 0x001fe2000c101b24 */
[----:B------:R-:W-:Y:S05]  /*7800*/  EXIT ;  /* 0x000000000000794d */ /* 0x000fea0003800000 */
.L_x_113:
[----:B------:R-:W-:Y:S02]  /*7810*/  ULDC.64 UR4, c[0x0][0x3b8] ;  /* 0x0000ee0000047ab9 */ /* 0x000fe40000000a00 */
[----:B------:R-:W0:Y:S02]  /*7820*/  I2F.U64 R0, UR4 ;  /* 0x0000000400007d12 */ /* 0x000e240008301000 */
[----:B0-----:R-:W-:-:S04]  /*7830*/  F2FP.F16.F32.PACK_AB R0, RZ, R0 ;  /* 0x00000000ff00723e */ /* 0x001fc800000000ff */
[----:B------:R-:W-:-:S05]  /*7840*/  PRMT R0, R0, 0x5410, RZ ;  /* 0x0000541000007816 */ /* 0x000fca00000000ff */
[----:B------:R-:W-:Y:S01]  /*7850*/  STG.E desc[UR36][R2.64], R0 ;  /* 0x0000000002007986 */ /* 0x000fe2000c101924 */
[----:B------:R-:W-:Y:S05]  /*7860*/  EXIT ;  /* 0x000000000000794d */ /* 0x000fea0003800000 */
.L_x_112:
[----:B------:R-:W-:Y:S02]  /*7870*/  ULDC.64 UR4, c[0x0][0x3b8] ;  /* 0x0000ee0000047ab9 */ /* 0x000fe40000000a00 */
[----:B------:R-:W0:Y:S02]  /*7880*/  I2F.F64.U64 R4, UR4 ;  /* 0x0000000400047d12 */ /* 0x000e240008301800 */
[----:B0-----:R-:W-:Y:S01]  /*7890*/  STG.E.64 desc[UR36][R2.64], R4 ;  /* 0x0000000402007986 */ /* 0x001fe2000c101b24 */
[----:B------:R-:W-:Y:S05]  /*78a0*/  EXIT ;  /* 0x000000000000794d */ /* 0x000fea0003800000 */
.L_x_103:
        /* <DEDUP_REMOVED lines=12> */
[----:B------:R-:W-:Y:S01]  /*7970*/  STG.E.U8 desc[UR36][R2.64], R5 ;  /* 0x0000000502007986 */ /* 0x000fe2000c101124 */
[----:B------:R-:W-:Y:S05]  /*7980*/  EXIT ;  /* 0x000000000000794d */ /* 0x000fea0003800000 */
.L_x_116:
[----:B------:R-:W-:Y:S01]  /*7990*/  ULDC.64 UR4, c[0x0][0x3b8] ;  /* 0x0000ee0000047ab9 */ /* 0x000fe20000000a00 */
[----:B------:R-:W-:Y:S01]  /*79a0*/  CS2R R6, SRZ ;  /* 0x0000000000067805 */ /* 0x000fe2000001ff00 */
[----:B------:R-:W0:Y:S04]  /*79b0*/  I2F.F64.U64 R4, UR4 ;  /* 0x0000000400047d12 */ /* 0x000e280008301800 */
[----:B0-----:R-:W-:Y:S01]  /*79c0*/  STG.E.128 desc[UR36][R2.64], R4 ;  /* 0x0000000402007986 */ /* 0x001fe2000c101d24 */
[----:B------:R-:W-:Y:S05]  /*79d0*/  EXIT ;  /* 0x000000000000794d */ /* 0x000fea0003800000 */
.L_x_115:
        /* <DEDUP_REMOVED lines=21> */
.L_x_119:
[----:B------:R-:W-:-:S05]  /*7b30*/  LOP3.LUT R5, R0, R9, RZ, 0xfc, !PT ;  /* 0x0000000900057212 */ /* 0x000fca00078efcff */
[----:B------:R-:W-:Y:S01]  /*7b40*/  STG.E.U8 desc[UR36][R2.64], R5 ;  /* 0x0000000502007986 */ /* 0x000fe2000c101124 */
[----:B------:R-:W-:Y:S05]  /*7b50*/  EXIT ;  /* 0x000000000000794d */ /* 0x000fea0003800000 */
.L_x_118:
        /* <DEDUP_REMOVED lines=10> */
[----:B------:R-:W-:Y:S02]  /*7c00*/  @P0 SHF.R.U32.HI R0, RZ, 0x15, R5 ;  /* 0x00000015ff000819 */ /* 0x000fe40000011605 */
[----:B------:R-:W-:Y:S01]  /*7c10*/  @!P0 IADD3 R0, R6, -0x43000000, RZ ;  /* 0xbd00000006008810 */ /* 0x000fe20007ffe0ff */
[----:B------:R-:W-:Y:S06]  /*7c20*/  BRA `(.L_x_121) ;  /* 0x00000000000c7947 */ /* 0x000fec0003800000 */
.L_x_120:
[----:B------:R-:W-:Y:S01]  /*7c30*/  ISETP.GT.U32.AND P0, PT, R0, 0x7f800000, PT ;  /* 0x7f8000000000780c */ /* 0x000fe20003f04070 */
[----:B------:R-:W-:-:S05]  /*7c40*/  IMAD.MOV.U32 R0, RZ, RZ, 0x7f ;  /* 0x0000007fff007424 */ /* 0x000fca00078e00ff */
[----:B------:R-:W-:-:S07]  /*7c50*/  SEL R0, R0, 0x7c, P0 ;  /* 0x0000007c00007807 */ /* 0x000fce0000000000 */
.L_x_121:
[----:B------:R-:W-:-:S04]  /*7c60*/  LOP3.LUT R4, R4, 0x80000000, RZ, 0xc0, !PT ;  /* 0x8000000004047812 */ /* 0x000fc800078ec0ff */
[----:B------:R-:W-:-:S04]  /*7c70*/  SHF.R.U32.HI R5, RZ, 0x18, R4 ;  /* 0x00000018ff057819 */ /* 0x000fc80000011604 */
[----:B------:R-:W-:-:S05]  /*7c80*/  LOP3.LUT R5, R0, R5, RZ, 0xfc, !PT ;  /* 0x0000000500057212 */ /* 0x000fca00078efcff */
[----:B------:R-:W-:Y:S01]  /*7c90*/  STG.E.U8 desc[UR36][R2.64], R5 ;  /* 0x0000000502007986 */ /* 0x000fe2000c101124 */
[----:B------:R-:W-:Y:S05]  /*7ca0*/  EXIT ;  /* 0x000000000000794d */ /* 0x000fea0003800000 */
.L_x_117:
[----:B------:R-:W-:Y:S02]  /*7cb0*/  ULDC.64 UR4, c[0x0][0x3b8] ;  /* 0x0000ee0000047ab9 */ /* 0x000fe40000000a00 */
[----:B------:R-:W0:Y:S02]  /*7cc0*/  I2F.U64 R0, UR4 ;  /* 0x0000000400007d12 */ /* 0x000e240008301000 */
[----:B0-----:R-:W-:-:S05]  /*7cd0*/  F2FP.BF16.F32.PACK_AB R0, RZ, R0 ;  /* 0x00000000ff00723e */ /* 0x001fca00000010ff */
[----:B------:R-:W-:Y:S01]  /*7ce0*/  STG.E.U16 desc[UR36][R2.64], R0 ;  /* 0x0000000002007986 */ /* 0x000fe2000c101524 */
[----:B------:R-:W-:Y:S05]  /*7cf0*/  EXIT ;  /* 0x000000000000794d */ /* 0x000fea0003800000 */
.L_x_114:
        /* <DEDUP_REMOVED lines=9> */
[----:B0-----:R-:W-:Y:S01]  /*7d90*/  STG.E.U16 desc[UR36][R2.64], R5 ;  /* 0x0000000502007986 */ /* 0x001fe2000c101524 */
[----:B------:R-:W-:Y:S05]  /*7da0*/  EXIT ;  /* 0x000000000000794d */ /* 0x000fea0003800000 */
.L_x_124:
        /* <DEDUP_REMOVED lines=18> */
.L_x_126:
[----:B------:R-:W-:-:S04]  /*7ed0*/  LOP3.LUT R4, R4, 0x80000000, RZ, 0xc0, !PT ;  /* 0x8000000004047812 */ /* 0x000fc800078ec0ff */
[----:B------:R-:W-:-:S04]  /*7ee0*/  SHF.R.U32.HI R5, RZ, 0x18, R4 ;  /* 0x00000018ff057819 */ /* 0x000fc80000011604 */
[----:B------:R-:W-:-:S07]  /*7ef0*/  LOP3.LUT R0, R0, R5, RZ, 0xfc, !PT ;  /* 0x0000000500007212 */ /* 0x000fce00078efcff */
.L_x_125:
[----:B------:R-:W-:Y:S01]  /*7f00*/  STG.E.U8 desc[UR36][R2.64], R0 ;  /* 0x0000000002007986 */ /* 0x000fe2000c101124 */
[----:B------:R-:W-:Y:S05]  /*7f10*/  EXIT ;  /* 0x000000000000794d */ /* 0x000fea0003800000 */
.L_x_123:
        /* <DEDUP_REMOVED lines=18> */
.L_x_128:
[----:B------:R-:W-:-:S04]  /*8040*/  LOP3.LUT R4, R4, 0x80000000, RZ, 0xc0, !PT ;  /* 0x8000000004047812 */ /* 0x000fc800078ec0ff */
[----:B------:R-:W-:-:S04]  /*8050*/  SHF.R.U32.HI R5, RZ, 0x18, R4 ;  /* 0x00000018ff057819 */ /* 0x000fc80000011604 */
[----:B------:R-:W-:-:S07]  /*8060*/  LOP3.LUT R0, R0, R5, RZ, 0xfc, !PT ;  /* 0x0000000500007212 */ /* 0x000fce00078efcff */
.L_x_127:
[----:B------:R-:W-:Y:S01]  /*8070*/  STG.E.U8 desc[UR36][R2.64], R0 ;  /* 0x0000000002007986 */ /* 0x000fe2000c101124 */
[----:B------:R-:W-:Y:S05]  /*8080*/  EXIT ;  /* 0x000000000000794d */ /* 0x000fea0003800000 */
.L_x_122:
        /* <DEDUP_REMOVED lines=19> */
.L_x_131:
[----:B------:R-:W-:Y:S01]  /*81c0*/  STG.E.U8 desc[UR36][R2.64], R0 ;  /* 0x0000000002007986 */ /* 0x000fe2000c101124 */
[----:B------:R-:W-:Y:S05]  /*81d0*/  EXIT ;  /* 0x000000000000794d */ /* 0x000fea0003800000 */
.L_x_107:
[----:B------:R-:W-:Y:S01]  /*81e0*/  MOV R0, 0x0 ;  /* 0x0000000000007802 */ /* 0x000fe20000000f00 */
[----:B------:R-:W-:Y:S01]  /*81f0*/  ULDC.64 UR4, c[0x4][0x190] ;  /* 0x0100640000047ab9 */ /* 0x000fe20000000a00 */
[----:B------:R-:W-:Y:S01]  /*8200*/  ULDC.64 UR6, c[0x4][0xa8] ;  /* 0x01002a0000067ab9 */ /* 0x000fe20000000a00 */
[----:B------:R-:W-:Y:S01]  /*8210*/  IMAD.U32 R4, RZ, RZ, UR4 ;  /* 0x00000004ff047e24 */ /* 0x000fe2000f8e00ff */
[----:B------:R0:W1:Y:S01]  /*8220*/  LDC.64 R2, c[0x4][R0] ;  /* 0x0100000000027b82 */ /* 0x0000620000000a00 */
[----:B------:R-:W-:Y:S01]  /*8230*/  IMAD.U32 R5, RZ, RZ, UR5 ;  /* 0x00000005ff057e24 */ /* 0x000fe2000f8e00ff */
[----:B------:R-:W-:Y:S01]  /*8240*/  ULDC.64 UR4, c[0x4][0x198] ;  /* 0x0100660000047ab9 */ /* 0x000fe20000000a00 */
[----:B------:R-:W-:Y:S02]  /*8250*/  IMAD.U32 R10, RZ, RZ, UR6 ;  /* 0x00000006ff0a7e24 */ /* 0x000fe4000f8e00ff */
[----:B------:R-:W-:Y:S02]  /*8260*/  IMAD.U32 R6, RZ, RZ, UR4 ;  /* 0x00000004ff067e24 */ /* 0x000fe4000f8e00ff */
[----:B------:R-:W-:-:S02]  /*8270*/  IMAD.U32 R7, RZ, RZ, UR5 ;  /* 0x00000005ff077e24 */ /* 0x000fc4000f8e00ff */
[----:B------:R-:W-:Y:S02]  /*8280*/  IMAD.U32 R11, RZ, RZ, UR7 ;  /* 0x00000007ff0b7e24 */ /* 0x000fe4000f8e00ff */
[----:B------:R-:W-:Y:S02]  /*8290*/  IMAD.MOV.U32 R8, RZ, RZ, 0x65 ;  /* 0x00000065ff087424 */ /* 0x000fe400078e00ff */
[----:B------:R-:W-:Y:S02]  /*82a0*/  IMAD.MOV.U32 R12, RZ, RZ, 0x1 ;  /* 0x00000001ff0c7424 */ /* 0x000fe400078e00ff */
[----:B0-----:R-:W-:-:S07]  /*82b0*/  IMAD.MOV.U32 R13, RZ, RZ, RZ ;  /* 0x000000ffff0d7224 */ /* 0x001fce00078e00ff */
[----:B------:R-:W-:-:S07]  /*82c0*/  LEPC R20, `(.L_x_132) ;  /* 0x000000001014794e */ /* 0x000fce0000000000 */
[----:B-1----:R-:W-:Y:S05]  /*82d0*/  CALL.ABS.NOINC R2 ;  /* 0x0000000002007343 */ /* 0x002fea0003c00000 */
.L_x_132:
[----:B------:R-:W-:Y:S05]  /*82e0*/  EXIT ;  /* 0x000000000000794d */ /* 0x000fea0003800000 */
.L_x_130:
[----:B------:R-:W0:Y:S02]  /*82f0*/  LDC.64 R4, c[0x0][0x3b8] ;  /* 0x0000ee00ff047b82 */ /* 0x000e240000000a00 */
[----:B0-----:R-:W-:Y:S01]  /*8300*/  STG.E.64 desc[UR36][R2.64], R4 ;  /* 0x0000000402007986 */ /* 0x001fe2000c101b24 */
[----:B------:R-:W-:Y:S05]  /*8310*/  EXIT ;  /* 0x000000000000794d */ /* 0x000fea0003800000 */
.L_x_129:
[----:B------:R-:W0:Y:S02]  /*8320*/  LDC R5, c[0x0][0x3b8] ;  /* 0x0000ee00ff057b82 */ /* 0x000e240000000800 */
[----:B0-----:R-:W-:Y:S01]  /*8330*/  STG.E desc[UR36][R2.64], R5 ;  /* 0x0000000502007986 */ /* 0x001fe2000c101924 */
[----:B------:R-:W-:Y:S05]  /*8340*/  EXIT ;  /* 0x000000000000794d */ /* 0x000fea0003800000 */
.L_x_133:
[----:B------:R-:W-:-:S00]  /*8350*/  BRA `(.L_x_133) ;  /* 0xfffffffc00fc7947 */ /* 0x000fc0000383ffff */
[----:B------:R-:W-:-:S00]  /*8360*/  NOP ;  /* 0x0000000000007918 */ /* 0x000fc00000000000 */
        /* <DEDUP_REMOVED lines=9> */
.L_x_7262:


//--------------------- .text._ZN2at6native27unrolled_elementwise_kernelINS0_11FillFunctorImEESt5arrayIPcLm1EELi4E23TrivialOffsetCalculatorILi0EjES7_ILi1EjENS0_6memory12LoadWithCastILi0EEENSA_13StoreWithCastILi1EEEEEviT_T0_T2_T3_T4_T5_ --------------------------
	.section	.text._ZN2at6native27unrolled_elementwise_kernelINS0_11FillFunctorImEESt5arrayIPcLm1EELi4E23TrivialOffsetCalculatorILi0EjES7_ILi1EjENS0_6memory12LoadWithCastILi0EEENSA_13StoreWithCastILi1EEEEEviT_T0_T2_T3_T4_T5_,"ax",@progbits
	.align	128
        .global         _ZN2at6native27unrolled_elementwise_kernelINS0_11FillFunctorImEESt5arrayIPcLm1EELi4E23TrivialOffsetCalculatorILi0EjES7_ILi1EjENS0_6memory12LoadWithCastILi0EEENSA_13StoreWithCastILi1EEEEEviT_T0_T2_T3_T4_T5_
        .type           _ZN2at6native27unrolled_elementwise_kernelINS0_11FillFunctorImEESt5arrayIPcLm1EELi4E23TrivialOffsetCalculatorILi0EjES7_ILi1EjENS0_6memory12LoadWithCastILi0EEENSA_13StoreWithCastILi1EEEEEviT_T0_T2_T3_T4_T5_,@function
        .size           _ZN2at6native27unrolled_elementwise_kernelINS0_11FillFunctorImEESt5arrayIPcLm1EELi4E23TrivialOffsetCalculatorILi0EjES7_ILi1EjENS0_6memory12LoadWithCastILi0EEENSA_13StoreWithCastILi1EEEEEviT_T0_T2_T3_T4_T5_,(.L_x_7263 - _ZN2at6native27unrolled_elementwise_kernelINS0_11FillFunctorImEESt5arrayIPcLm1EELi4E23TrivialOffsetCalculatorILi0EjES7_ILi1EjENS0_6memory12LoadWithCastILi0EEENSA_13StoreWithCastILi1EEEEEviT_T0_T2_T3_T4_T5_)
        .other          _ZN2at6native27unrolled_elementwise_kernelINS0_11FillFunctorImEESt5arrayIPcLm1EELi4E23TrivialOffsetCalculatorILi0EjES7_ILi1EjENS0_6memory12LoadWithCastILi0EEENSA_13StoreWithCastILi1EEEEEviT_T0_T2_T3_T4_T5_,@"STO_CUDA_ENTRY STV_DEFAULT"
_ZN2at6native27unrolled_elementwise_kernelINS0_11FillFunctorImEESt5arrayIPcLm1EELi4E23TrivialOffsetCalculatorILi0EjES7_ILi1EjENS0_6memory12LoadWithCastILi0EEENSA_13StoreWithCastILi1EEEEEviT_T0_T2_T3_T4_T5_:
.text._ZN2at6native27unrolled_elementwise_kernelINS0_11FillFunctorImEESt5arrayIPcLm1EELi4E23TrivialOffsetCalculatorILi0EjES7_ILi1EjENS0_6memory12LoadWithCastILi0EEENSA_13StoreWithCastILi1EEEEEviT_T0_T2_T3_T4_T5_:
[----:B------:R-:W0:Y:S01]  /*0000*/  LDC R1, c[0x0][0x28] ;  /* 0x00000a00ff017b82 */ /* 0x000e220000000800 */
[----:B------:R-:W1:Y:S07]  /*0010*/  S2R R16, SR_CTAID.X ;  /* 0x0000000000107919 */ /* 0x000e6e0000002500 */
[----:B------:R-:W1:Y:S01]  /*0020*/  LDC R3, c[0x0][0x210] ;  /* 0x00008400ff037b82 */ /* 0x000e620000000800 */
[----:B------:R-:W-:Y:S01]  /*0030*/  ULDC.64 UR36, c[0x0][0x208] ;  /* 0x0000820000247ab9 */ /* 0x000fe20000000a00 */
[----:B------:R-:W-:Y:S01]  /*0040*/  BSSY B6, `(.L_x_134) ;  /* 0x00000fb000067945 */ /* 0x000fe20003800000 */
[----:B------:R-:W2:Y:S05]  /*0050*/  S2R R19, SR_TID.X ;  /* 0x0000000000137919 */ /* 0x000eaa0000002100 */
[----:B------:R-:W3:Y:S01]  /*0060*/  LDC.U8 R17, c[0x0][0x234] ;  /* 0x00008d00ff117b82 */ /* 0x000ee20000000000 */
[----:B-1----:R-:W-:-:S05]  /*0070*/  IMAD R18, R16, -0x200, R3 ;  /* 0xfffffe0010127824 */ /* 0x002fca00078e0203 */
[----:B--2---:R-:W-:-:S13]  /*0080*/  ISETP.GE.AND P0, PT, R19, R18, PT ;  /* 0x000000121300720c */ /* 0x004fda0003f06270 */
[----:B0--3--:R-:W-:Y:S05]  /*0090*/  @P0 BRA `(.L_x_135) ;  /* 0x0000000c00d40947 */ /* 0x009fea0003800000 */
[----:B------:R-:W0:Y:S01]  /*00a0*/  LDC.64 R2, c[0x0][0x220] ;  /* 0x00008800ff027b82 */ /* 0x000e220000000a00 */
[----:B------:R-:W-:Y:S01]  /*00b0*/  IMAD R0, R16, 0x200, R19 ;  /* 0x0000020010007824 */ /* 0x000fe200078e0213 */
[----:B------:R-:W-:Y:S01]  /*00c0*/  PRMT R4, R17, 0x9910, RZ ;  /* 0x0000991011047816 */ /* 0x000fe200000000ff */
[----:B------:R-:W-:Y:S01]  /*00d0*/  ULDC UR4, c[0x0][0x238] ;  /* 0x00008e0000047ab9 */ /* 0x000fe20000000800 */
[----:B------:R-:W-:Y:S02]  /*00e0*/  VIADD R19, R19, 0x80 ;  /* 0x0000008013137836 */ /* 0x000fe40000000000 */
[----:B------:R-:W-:Y:S02]  /*00f0*/  IMAD R5, R0, UR4, RZ ;  /* 0x0000000400057c24 */ /* 0x000fe4000f8e02ff */
[----:B------:R-:W-:-:S05]  /*0100*/  IMAD.MOV.U32 R0, RZ, RZ, R4 ;  /* 0x000000ffff007224 */ /* 0x000fca00078e0004 */
[----:B------:R-:W-:Y:S02]  /*0110*/  ISETP.GT.AND P0, PT, R0, 0x9, PT ;  /* 0x000000090000780c */ /* 0x000fe40003f04270 */
[----:B0-----:R-:W-:-:S05]  /*0120*/  IADD3 R2, P1, R5, R2, RZ ;  /* 0x0000000205027210 */ /* 0x001fca0007f3e0ff */
[----:B------:R-:W-:-:S06]  /*0130*/  IMAD.X R3, RZ, RZ, R3, P1 ;  /* 0x000000ffff037224 */ /* 0x000fcc00008e0603 */
        /* <DEDUP_REMOVED lines=12> */
.L_x_139:
[----:B------:R-:W0:Y:S02]  /*0200*/  LDC.U8 R5, c[0x0][0x218] ;  /* 0x00008600ff057b82 */ /* 0x000e240000000000 */
[----:B0-----:R3:W-:Y:S01]  /*0210*/  STG.E.U8 desc[UR36][R2.64], R5 ;  /* 0x0000000502007986 */ /* 0x0017e2000c101124 */
[----:B------:R-:W-:Y:S05]  /*0220*/  BRA `(.L_x_135) ;  /* 0x0000000c00707947 */ /* 0x000fea0003800000 */
.L_x_138:
        /* <DEDUP_REMOVED lines=9> */
.L_x_142:
[----:B------:R-:W0:Y:S02]  /*02c0*/  LDC R5, c[0x0][0x218] ;  /* 0x00008600ff057b82 */ /* 0x000e240000000800 */
[----:B0-----:R1:W-:Y:S01]  /*02d0*/  STG.E desc[UR36][R2.64], R5 ;  /* 0x0000000502007986 */ /* 0x0013e2000c101924 */
[----:B------:R-:W-:Y:S05]  /*02e0*/  BRA `(.L_x_135) ;  /* 0x0000000c00407947 */ /* 0x000fea0003800000 */
.L_x_141:
[----:B------:R-:W0:Y:S02]  /*02f0*/  LDC.U16 R5, c[0x0][0x218] ;  /* 0x00008600ff057b82 */ /* 0x000e240000000400 */
[----:B0-----:R2:W-:Y:S01]  /*0300*/  STG.E.U16 desc[UR36][R2.64], R5 ;  /* 0x0000000502007986 */ /* 0x0015e2000c101524 */
[----:B------:R-:W-:Y:S05]  /*0310*/  BRA `(.L_x_135) ;  /* 0x0000000c00347947 */ /* 0x000fea0003800000 */
.L_x_137:
        /* <DEDUP_REMOVED lines=10> */
.L_x_144:
[----:B------:R-:W-:Y:S02]  /*03c0*/  ULDC.64 UR4, c[0x0][0x218] ;  /* 0x0000860000047ab9 */ /* 0x000fe40000000a00 */
[----:B------:R-:W0:Y:S02]  /*03d0*/  I2F.U64 R0, UR4 ;  /* 0x0000000400007d12 */ /* 0x000e240008301000 */
[----:B0-----:R-:W-:-:S05]  /*03e0*/  F2FP.F16.F32.PACK_AB R0, RZ, R0 ;  /* 0x00000000ff00723e */ /* 0x001fca00000000ff */
[----:B------:R0:W-:Y:S01]  /*03f0*/  STG.E.U16 desc[UR36][R2.64], R0 ;  /* 0x0000000002007986 */ /* 0x0001e2000c101524 */
[----:B------:R-:W-:Y:S05]  /*0400*/  BRA `(.L_x_135) ;  /* 0x0000000800f87947 */ /* 0x000fea0003800000 */
.L_x_143:
        /* <DEDUP_REMOVED lines=11> */
.L_x_146:
[----:B------:R-:W-:Y:S02]  /*04c0*/  ULDC.64 UR4, c[0x0][0x218] ;  /* 0x0000860000047ab9 */ /* 0x000fe40000000a00 */
[----:B------:R-:W0:Y:S02]  /*04d0*/  I2F.U64 R0, UR4 ;  /* 0x0000000400007d12 */ /* 0x000e240008301000 */
[----:B0-----:R-:W-:-:S04]  /*04e0*/  F2FP.F16.F32.PACK_AB R5, RZ, R0 ;  /* 0x00000000ff05723e */ /* 0x001fc800000000ff */
[----:B------:R-:W-:-:S05]  /*04f0*/  PRMT R5, R5, 0x5410, RZ ;  /* 0x0000541005057816 */ /* 0x000fca00000000ff */
[----:B------:R0:W-:Y:S01]  /*0500*/  STG.E desc[UR36][R2.64], R5 ;  /* 0x0000000502007986 */ /* 0x0001e2000c101924 */
[----:B------:R-:W-:Y:S05]  /*0510*/  BRA `(.L_x_135) ;  /* 0x0000000800b47947 */ /* 0x000fea0003800000 */
.L_x_145:
[----:B------:R-:W-:Y:S02]  /*0520*/  ULDC.64 UR4, c[0x0][0x218] ;  /* 0x0000860000047ab9 */ /* 0x000fe40000000a00 */
[----:B------:R-:W0:Y:S02]  /*0530*/  I2F.F64.U64 R4, UR4 ;  /* 0x0000000400047d12 */ /* 0x000e240008301800 */
[----:B0-----:R5:W-:Y:S01]  /*0540*/  STG.E.64 desc[UR36][R2.64], R4 ;  /* 0x0000000402007986 */ /* 0x001be2000c101b24 */
[----:B------:R-:W-:Y:S05]  /*0550*/  BRA `(.L_x_135) ;  /* 0x0000000800a47947 */ /* 0x000fea0003800000 */
.L_x_136:
        /* <DEDUP_REMOVED lines=14> */
.L_x_149:
[----:B------:R-:W-:Y:S01]  /*0640*/  ULDC.64 UR4, c[0x0][0x218] ;  /* 0x0000860000047ab9 */ /* 0x000fe20000000a00 */
[----:B------:R-:W-:Y:S01]  /*0650*/  CS2R R6, SRZ ;  /* 0x0000000000067805 */ /* 0x000fe2000001ff00 */
[----:B------:R-:W0:Y:S04]  /*0660*/  I2F.F64.U64 R4, UR4 ;  /* 0x0000000400047d12 */ /* 0x000e280008301800 */
[----:B0-----:R0:W-:Y:S01]  /*0670*/  STG.E.128 desc[UR36][R2.64], R4 ;  /* 0x0000000402007986 */ /* 0x0011e2000c101d24 */
[----:B------:R-:W-:Y:S05]  /*0680*/  BRA `(.L_x_135) ;  /* 0x0000000800587947 */ /* 0x000fea0003800000 */
.L_x_148:
        /* <DEDUP_REMOVED lines=21> */
.L_x_152:
[----:B------:R-:W-:-:S05]  /*07e0*/  LOP3.LUT R5, R4, R5, RZ, 0xfc, !PT ;  /* 0x0000000504057212 */ /* 0x000fca00078efcff */
[----:B------:R0:W-:Y:S01]  /*07f0*/  STG.E.U8 desc[UR36][R2.64], R5 ;  /* 0x0000000502007986 */ /* 0x0001e2000c101124 */
[----:B------:R-:W-:Y:S05]  /*0800*/  BRA `(.L_x_135) ;  /* 0x0000000400f87947 */ /* 0x000fea0003800000 */
.L_x_151:
        /* <DEDUP_REMOVED lines=13> */
.L_x_153:
[----:B------:R-:W-:Y:S01]  /*08e0*/  IMAD.MOV.U32 R0, RZ, RZ, 0x7f ;  /* 0x0000007fff007424 */ /* 0x000fe200078e00ff */
[----:B------:R-:W-:-:S04]  /*08f0*/  ISETP.GT.U32.AND P0, PT, R4, 0x7f800000, PT ;  /* 0x7f8000000400780c */ /* 0x000fc80003f04070 */
[----:B------:R-:W-:-:S09]  /*0900*/  SEL R0, R0, 0x7c, P0 ;  /* 0x0000007c00007807 */ /* 0x000fd20000000000 */
.L_x_154:
[----:B------:R-:W-:-:S04]  /*0910*/  LOP3.LUT R5, R5, 0x80000000, RZ, 0xc0, !PT ;  /* 0x8000000005057812 */ /* 0x000fc800078ec0ff */
[----:B------:R-:W-:-:S04]  /*0920*/  SHF.R.U32.HI R5, RZ, 0x18, R5 ;  /* 0x00000018ff057819 */ /* 0x000fc80000011605 */
[----:B------:R-:W-:-:S05]  /*0930*/  LOP3.LUT R5, R0, R5, RZ, 0xfc, !PT ;  /* 0x0000000500057212 */ /* 0x000fca00078efcff */
[----:B------:R0:W-:Y:S01]  /*0940*/  STG.E.U8 desc[UR36][R2.64], R5 ;  /* 0x0000000502007986 */ /* 0x0001e2000c101124 */
[----:B------:R-:W-:Y:S05]  /*0950*/  BRA `(.L_x_135) ;  /* 0x0000000400a47947 */ /* 0x000fea0003800000 */
.L_x_150:
[----:B------:R-:W-:Y:S02]  /*0960*/  ULDC.64 UR4, c[0x0][0x218] ;  /* 0x0000860000047ab9 */ /* 0x000fe40000000a00 */
[----:B------:R-:W0:Y:S02]  /*0970*/  I2F.U64 R0, UR4 ;  /* 0x0000000400007d12 */ /* 0x000e240008301000 */
[----:B0-----:R-:W-:-:S05]  /*0980*/  F2FP.BF16.F32.PACK_AB R0, RZ, R0 ;  /* 0x00000000ff00723e */ /* 0x001fca00000010ff */
[----:B------:R0:W-:Y:S01]  /*0990*/  STG.E.U16 desc[UR36][R2.64], R0 ;  /* 0x0000000002007986 */ /* 0x0001e2000c101524 */
[----:B------:R-:W-:Y:S05]  /*09a0*/  BRA `(.L_x_135) ;  /* 0x0000000400907947 */ /* 0x000fea0003800000 */
.L_x_147:
        /* <DEDUP_REMOVED lines=11> */
.L_x_157:
        /* <DEDUP_REMOVED lines=17> */
.L_x_159:
[----:B------:R-:W-:-:S04]  /*0b70*/  LOP3.LUT R5, R5, 0x80000000, RZ, 0xc0, !PT ;  /* 0x8000000005057812 */ /* 0x000fc800078ec0ff */
[----:B------:R-:W-:-:S04]  /*0b80*/  SHF.R.U32.HI R5, RZ, 0x18, R5 ;  /* 0x00000018ff057819 */ /* 0x000fc80000011605 */
[----:B------:R-:W-:-:S04]  /*0b90*/  LOP3.LUT R4, R4, R5, RZ, 0xfc, !PT ;  /* 0x0000000504047212 */ /* 0x000fc800078efcff */
[----:B------:R-:W-:-:S07]  /*0ba0*/  PRMT R0, R4, 0x7610, R0 ;  /* 0x0000761004007816 */ /* 0x000fce0000000000 */
.L_x_158:
[----:B------:R0:W-:Y:S01]  /*0bb0*/  STG.E.U8 desc[UR36][R2.64], R0 ;  /* 0x0000000002007986 */ /* 0x0001e2000c101124 */
[----:B------:R-:W-:Y:S05]  /*0bc0*/  BRA `(.L_x_135) ;  /* 0x0000000400087947 */ /* 0x000fea0003800000 */
.L_x_156:
        /* <DEDUP_REMOVED lines=17> */
.L_x_161:
[----:B------:R-:W-:-:S04]  /*0ce0*/  LOP3.LUT R5, R5, 0x80000000, RZ, 0xc0, !PT ;  /* 0x8000000005057812 */ /* 0x000fc800078ec0ff */
[----:B------:R-:W-:-:S04]  /*0cf0*/  SHF.R.U32.HI R5, RZ, 0x18, R5 ;  /* 0x00000018ff057819 */ /* 0x000fc80000011605 */
[----:B------:R-:W-:-:S04]  /*0d00*/  LOP3.LUT R4, R4, R5, RZ, 0xfc, !PT ;  /* 0x0000000504047212 */ /* 0x000fc800078efcff */
[----:B------:R-:W-:-:S07]  /*0d10*/  PRMT R0, R4, 0x7610, R0 ;  /* 0x0000761004007816 */ /* 0x000fce0000000000 */
.L_x_160:
[----:B------:R0:W-:Y:S01]  /*0d20*/  STG.E.U8 desc[UR36][R2.64], R0 ;  /* 0x0000000002007986 */ /* 0x0001e2000c101124 */
[----:B------:R-:W-:Y:S05]  /*0d30*/  BRA `(.L_x_135) ;  /* 0x0000000000ac7947 */ /* 0x000fea0003800000 */
.L_x_155:
        /* <DEDUP_REMOVED lines=19> */
.L_x_164:
[----:B------:R0:W-:Y:S01]  /*0e70*/  STG.E.U8 desc[UR36][R2.64], R4 ;  /* 0x0000000402007986 */ /* 0x0001e2000c101124 */
[----:B------:R-:W-:Y:S05]  /*0e80*/  BRA `(.L_x_135) ;  /* 0x0000000000587947 */ /* 0x000fea0003800000 */
.L_x_140:
        /* <DEDUP_REMOVED lines=16> */
.L_x_165:
[----:B------:R-:W-:Y:S05]  /*0f90*/  BRA `(.L_x_135) ;  /* 0x0000000000147947 */ /* 0x000fea0003800000 */
.L_x_163:
[----:B------:R-:W0:Y:S02]  /*0fa0*/  LDC.64 R4, c[0x0][0x218] ;  /* 0x00008600ff047b82 */ /* 0x000e240000000a00 */
[----:B0-----:R0:W-:Y:S01]  /*0fb0*/  STG.E.64 desc[UR36][R2.64], R4 ;  /* 0x0000000402007986 */ /* 0x0011e2000c101b24 */
[----:B------:R-:W-:Y:S05]  /*0fc0*/  BRA `(.L_x_135) ;  /* 0x0000000000087947 */ /* 0x000fea0003800000 */
.L_x_162:
[----:B------:R-:W0:Y:S02]  /*0fd0*/  LDC R5, c[0x0][0x218] ;  /* 0x00008600ff057b82 */ /* 0x000e240000000800 */
[----:B0-----:R0:W-:Y:S02]  /*0fe0*/  STG.E desc[UR36][R2.64], R5 ;  /* 0x0000000502007986 */ /* 0x0011e4000c101924 */
.L_x_135:
[----:B------:R-:W-:Y:S05]  /*0ff0*/  BSYNC B6 ;  /* 0x0000000000067941 */ /* 0x000fea0003800000 */
.L_x_134:
[----:B------:R-:W-:Y:S01]  /*1000*/  ISETP.GE.AND P0, PT, R19, R18, PT ;  /* 0x000000121300720c */ /* 0x000fe20003f06270 */
[----:B------:R-:W-:-:S12]  /*1010*/  BSSY B6, `(.L_x_166) ;  /* 0x00001ee000067945 */ /* 0x000fd80003800000 */
[----:B------:R-:W-:Y:S05]  /*1020*/  @P0 BRA `(.L_x_167) ;  /* 0x0000001c00b00947 */ /* 0x000fea0003800000 */
[----:B012345:R-:W0:Y:S01]  /*1030*/  LDC.64 R2, c[0x0][0x220] ;  /* 0x00008800ff027b82 */ /* 0x03fe220000000a00 */
[----:B------:R-:W-:Y:S01]  /*1040*/  IMAD R0, R16, 0x200, R19 ;  /* 0x0000020010007824 */ /* 0x000fe200078e0213 */
[----:B------:R-:W-:Y:S01]  /*1050*/  PRMT R4, R17, 0x9910, RZ ;  /* 0x0000991011047816 */ /* 0x000fe200000000ff */
[----:B------:R-:W-:Y:S02]  /*1060*/  ULDC UR4, c[0x0][0x238] ;  /* 0x00008e0000047ab9 */ /* 0x000fe40000000800 */
        /* <DEDUP_REMOVED lines=17> */
.L_x_171:
[----:B------:R-:W0:Y:S02]  /*1180*/  LDC.U8 R5, c[0x0][0x218] ;  /* 0x00008600ff057b82 */ /* 0x000e240000000000 */
[----:B0-----:R1:W-:Y:S01]  /*1190*/  STG.E.U8 desc[UR36][R2.64], R5 ;  /* 0x0000000502007986 */ /* 0x0013e2000c101124 */
[----:B------:R-:W-:Y:S05]  /*11a0*/  BRA `(.L_x_173) ;  /* 0x0000000c00707947 */ /* 0x000fea0003800000 */
.L_x_170:
        /* <DEDUP_REMOVED lines=9> */
.L_x_175:
[----:B------:R-:W0:Y:S02]  /*1240*/  LDC R5, c[0x0][0x218] ;  /* 0x00008600ff057b82 */ /* 0x000e240000000800 */
[----:B0-----:R3:W-:Y:S01]  /*1250*/  STG.E desc[UR36][R2.64], R5 ;  /* 0x0000000502007986 */ /* 0x0017e2000c101924 */
[----:B------:R-:W-:Y:S05]  /*1260*/  BRA `(.L_x_173) ;  /* 0x0000000c00407947 */ /* 0x000fea0003800000 */
.L_x_174:
[----:B------:R-:W0:Y:S02]  /*1270*/  LDC.U16 R5, c[0x0][0x218] ;  /* 0x00008600ff057b82 */ /* 0x000e240000000400 */
[----:B0-----:R2:W-:Y:S01]  /*1280*/  STG.E.U16 desc[UR36][R2.64], R5 ;  /* 0x0000000502007986 */ /* 0x0015e2000c101524 */
[----:B------:R-:W-:Y:S05]  /*1290*/  BRA `(.L_x_173) ;  /* 0x0000000c00347947 */ /* 0x000fea0003800000 */
.L_x_169:
        /* <DEDUP_REMOVED lines=10> */
.L_x_177:
[----:B------:R-:W-:Y:S02]  /*1340*/  ULDC.64 UR4, c[0x0][0x218] ;  /* 0x0000860000047ab9 */ /* 0x000fe40000000a00 */
[----:B------:R-:W0:Y:S02]  /*1350*/  I2F.U64 R0, UR4 ;  /* 0x0000000400007d12 */ /* 0x000e240008301000 */
[----:B0-----:R-:W-:-:S05]  /*1360*/  F2FP.F16.F32.PACK_AB R0, RZ, R0 ;  /* 0x00000000ff00723e */ /* 0x001fca00000000ff */
[----:B------:R0:W-:Y:S01]  /*1370*/  STG.E.U16 desc[UR36][R2.64], R0 ;  /* 0x0000000002007986 */ /* 0x0001e2000c101524 */
[----:B------:R-:W-:Y:S05]  /*1380*/  BRA `(.L_x_173) ;  /* 0x0000000800f87947 */ /* 0x000fea0003800000 */
.L_x_176:
        /* <DEDUP_REMOVED lines=11> */
.L_x_179:
[----:B------:R-:W-:Y:S02]  /*1440*/  ULDC.64 UR4, c[0x0][0x218] ;  /* 0x0000860000047ab9 */ /* 0x000fe40000000a00 */
[----:B------:R-:W0:Y:S02]  /*1450*/  I2F.U64 R0, UR4 ;  /* 0x0000000400007d12 */ /* 0x000e240008301000 */
[----:B0-----:R-:W-:-:S04]  /*1460*/  F2FP.F16.F32.PACK_AB R0, RZ, R0 ;  /* 0x00000000ff00723e */ /* 0x001fc800000000ff */
[----:B------:R-:W-:-:S05]  /*1470*/  PRMT R0, R0, 0x5410, RZ ;  /* 0x0000541000007816 */ /* 0x000fca00000000ff */
[----:B------:R0:W-:Y:S01]  /*1480*/  STG.E desc[UR36][R2.64], R0 ;  /* 0x0000000002007986 */ /* 0x0001e2000c101924 */
[----:B------:R-:W-:Y:S05]  /*1490*/  BRA `(.L_x_173) ;  /* 0x0000000800b47947 */ /* 0x000fea0003800000 */
.L_x_178:
[----:B------:R-:W-:Y:S02]  /*14a0*/  ULDC.64 UR4, c[0x0][0x218] ;  /* 0x0000860000047ab9 */ /* 0x000fe40000000a00 */
[----:B------:R-:W0:Y:S02]  /*14b0*/  I2F.F64.U64 R4, UR4 ;  /* 0x0000000400047d12 */ /* 0x000e240008301800 */
[----:B0-----:R0:W-:Y:S01]  /*14c0*/  STG.E.64 desc[UR36][R2.64], R4 ;  /* 0x0000000402007986 */ /* 0x0011e2000c101b24 */
[----:B------:R-:W-:Y:S05]  /*14d0*/  BRA `(.L_x_173) ;  /* 0x0000000800a47947 */ /* 0x000fea0003800000 */
.L_x_168:
        /* <DEDUP_REMOVED lines=14> */
.L_x_182:
[----:B------:R-:W-:Y:S01]  /*15c0*/  ULDC.64 UR4, c[0x0][0x218] ;  /* 0x0000860000047ab9 */ /* 0x000fe20000000a00 */
[----:B------:R-:W-:Y:S01]  /*15d0*/  CS2R R6, SRZ ;  /* 0x0000000000067805 */ /* 0x000fe2000001ff00 */
[----:B------:R-:W0:Y:S04]  /*15e0*/  I2F.F64.U64 R4, UR4 ;  /* 0x0000000400047d12 */ /* 0x000e280008301800 */
[----:B0-----:R0:W-:Y:S01]  /*15f0*/  STG.E.128 desc[UR36][R2.64], R4 ;  /* 0x0000000402007986 */ /* 0x0011e2000c101d24 */
[----:B------:R-:W-:Y:S05]  /*1600*/  BRA `(.L_x_173) ;  /* 0x0000000800587947 */ /* 0x000fea0003800000 */
.L_x_181:
        /* <DEDUP_REMOVED lines=21> */
.L_x_185:
[----:B------:R-:W-:-:S05]  /*1760*/  LOP3.LUT R5, R0, R9, RZ, 0xfc, !PT ;  /* 0x0000000900057212 */ /* 0x000fca00078efcff */
[----:B------:R0:W-:Y:S01]  /*1770*/  STG.E.U8 desc[UR36][R2.64], R5 ;  /* 0x0000000502007986 */ /* 0x0001e2000c101124 */
[----:B------:R-:W-:Y:S05]  /*1780*/  BRA `(.L_x_173) ;  /* 0x0000000400f87947 */ /* 0x000fea0003800000 */
.L_x_184:
        /* <DEDUP_REMOVED lines=13> */
.L_x_186:
[----:B------:R-:W-:Y:S01]  /*1860*/  ISETP.GT.U32.AND P0, PT, R0, 0x7f800000, PT ;  /* 0x7f8000000000780c */ /* 0x000fe20003f04070 */
[----:B------:R-:W-:-:S05]  /*1870*/  IMAD.MOV.U32 R0, RZ, RZ, 0x7f ;  /* 0x0000007fff007424 */ /* 0x000fca00078e00ff */
[----:B------:R-:W-:-:S07]  /*1880*/  SEL R0, R0, 0x7c, P0 ;  /* 0x0000007c00007807 */ /* 0x000fce0000000000 */
.L_x_187:
[----:B------:R-:W-:-:S04]  /*1890*/  LOP3.LUT R4, R4, 0x80000000, RZ, 0xc0, !PT ;  /* 0x8000000004047812 */ /* 0x000fc800078ec0ff */
[----:B------:R-:W-:-:S04]  /*18a0*/  SHF.R.U32.HI R5, RZ, 0x18, R4 ;  /* 0x00000018ff057819 */ /* 0x000fc80000011604 */
[----:B------:R-:W-:-:S05]  /*18b0*/  LOP3.LUT R5, R0, R5, RZ, 0xfc, !PT ;  /* 0x0000000500057212 */ /* 0x000fca00078efcff */
[----:B------:R0:W-:Y:S01]  /*18c0*/  STG.E.U8 desc[UR36][R2.64], R5 ;  /* 0x0000000502007986 */ /* 0x0001e2000c101124 */
[----:B------:R-:W-:Y:S05]  /*18d0*/  BRA `(.L_x_173) ;  /* 0x0000000400a47947 */ /* 0x000fea0003800000 */
.L_x_183:
[----:B------:R-:W-:Y:S02]  /*18e0*/  ULDC.64 UR4, c[0x0][0x218] ;  /* 0x0000860000047ab9 */ /* 0x000fe40000000a00 */
[----:B------:R-:W0:Y:S02]  /*18f0*/  I2F.U64 R0, UR4 ;  /* 0x0000000400007d12 */ /* 0x000e240008301000 */
[----:B0-----:R-:W-:-:S05]  /*1900*/  F2FP.BF16.F32.PACK_AB R0, RZ, R0 ;  /* 0x00000000ff00723e */ /* 0x001fca00000010ff */
[----:B------:R0:W-:Y:S01]  /*1910*/  STG.E.U16 desc[UR36][R2.64], R0 ;  /* 0x0000000002007986 */ /* 0x0001e2000c101524 */
[----:B------:R-:W-:Y:S05]  /*1920*/  BRA `(.L_x_173) ;  /* 0x0000000400907947 */ /* 0x000fea0003800000 */
.L_x_180:
        /* <DEDUP_REMOVED lines=11> */
.L_x_190:
        /* <DEDUP_REMOVED lines=18> */
.L_x_192:
[----:B------:R-:W-:-:S04]  /*1b00*/  LOP3.LUT R4, R4, 0x80000000, RZ, 0xc0, !PT ;  /* 0x8000000004047812 */ /* 0x000fc800078ec0ff */
[----:B------:R-:W-:-:S04]  /*1b10*/  SHF.R.U32.HI R5, RZ, 0x18, R4 ;  /* 0x00000018ff057819 */ /* 0x000fc80000011604 */
[----:B------:R-:W-:-:S07]  /*1b20*/  LOP3.LUT R0, R0, R5, RZ, 0xfc, !PT ;  /* 0x0000000500007212 */ /* 0x000fce00078efcff */
.L_x_191:
[----:B------:R0:W-:Y:S01]  /*1b30*/  STG.E.U8 desc[UR36][R2.64], R0 ;  /* 0x0000000002007986 */ /* 0x0001e2000c101124 */
[----:B------:R-:W-:Y:S05]  /*1b40*/  BRA `(.L_x_173) ;  /* 0x0000000400087947 */ /* 0x000fea0003800000 */
.L_x_189:
        /* <DEDUP_REMOVED lines=18> */
.L_x_194:
[----:B------:R-:W-:-:S04]  /*1c70*/  LOP3.LUT R4, R4, 0x80000000, RZ, 0xc0, !PT ;  /* 0x8000000004047812 */ /* 0x000fc800078ec0ff */
[----:B------:R-:W-:-:S04]  /*1c80*/  SHF.R.U32.HI R5, RZ, 0x18, R4 ;  /* 0x00000018ff057819 */ /* 0x000fc80000011604 */
[----:B------:R-:W-:-:S07]  /*1c90*/  LOP3.LUT R0, R0, R5, RZ, 0xfc, !PT ;  /* 0x0000000500007212 */ /* 0x000fce00078efcff */
.L_x_193:
[----:B------:R0:W-:Y:S01]  /*1ca0*/  STG.E.U8 desc[UR36][R2.64], R0 ;  /* 0x0000000002007986 */ /* 0x0001e2000c101124 */
[----:B------:R-:W-:Y:S05]  /*1cb0*/  BRA `(.L_x_173) ;  /* 0x0000000000ac7947 */ /* 0x000fea0003800000 */
.L_x_188:
        /* <DEDUP_REMOVED lines=19> */
.L_x_197:
[----:B------:R0:W-:Y:S01]  /*1df0*/  STG.E.U8 desc[UR36][R2.64], R0 ;  /* 0x0000000002007986 */ /* 0x0001e2000c101124 */
[----:B------:R-:W-:Y:S05]  /*1e00*/  BRA `(.L_x_173) ;  /* 0x0000000000587947 */ /* 0x000fea0003800000 */
.L_x_172:
        /* <DEDUP_REMOVED lines=16> */
.L_x_198:
[----:B------:R-:W-:Y:S05]  /*1f10*/  BRA `(.L_x_173) ;  /* 0x0000000000147947 */ /* 0x000fea0003800000 */
.L_x_196:
[----:B------:R-:W0:Y:S02]  /*1f20*/  LDC.64 R4, c[0x0][0x218] ;  /* 0x00008600ff047b82 */ /* 0x000e240000000a00 */
[----:B0-----:R0:W-:Y:S01]  /*1f30*/  STG.E.64 desc[UR36][R2.64], R4 ;  /* 0x0000000402007986 */ /* 0x0011e2000c101b24 */
[----:B------:R-:W-:Y:S05]  /*1f40*/  BRA `(.L_x_173) ;  /* 0x0000000000087947 */ /* 0x000fea0003800000 */
.L_x_195:
[----:B------:R-:W0:Y:S02]  /*1f50*/  LDC R5, c[0x0][0x218] ;  /* 0x00008600ff057b82 */ /* 0x000e240000000800 */
[----:B0-----:R0:W-:Y:S02]  /*1f60*/  STG.E desc[UR36][R2.64], R5 ;  /* 0x0000000502007986 */ /* 0x0011e4000c101924 */
.L_x_173:
[----:B------:R-:W-:-:S05]  /*1f70*/  VIADD R19, R19, 0x80 ;  /* 0x0000008013137836 */ /* 0x000fca0000000000 */
[----:B------:R-:W-:-:S13]  /*1f80*/  ISETP.GE.AND P0, PT, R19, R18, PT ;  /* 0x000000121300720c */ /* 0x000fda0003f06270 */
        /* <DEDUP_REMOVED lines=22> */
.L_x_202:
[----:B------:R-:W0:Y:S02]  /*20f0*/  LDC.U8 R5, c[0x0][0x218] ;  /* 0x00008600ff057b82 */ /* 0x000e240000000000 */
[----:B0-----:R0:W-:Y:S01]  /*2100*/  STG.E.U8 desc[UR36][R2.64], R5 ;  /* 0x0000000502007986 */ /* 0x0011e2000c101124 */
[----:B------:R-:W-:Y:S05]  /*2110*/  BRA `(.L_x_204) ;  /* 0x0000000c00707947 */ /* 0x000fea0003800000 */
.L_x_201:
        /* <DEDUP_REMOVED lines=9> */
.L_x_206:
[----:B------:R-:W0:Y:S02]  /*21b0*/  LDC R5, c[0x0][0x218] ;  /* 0x00008600ff057b82 */ /* 0x000e240000000800 */
[----:B0-----:R0:W-:Y:S01]  /*21c0*/  STG.E desc[UR36][R2.64], R5 ;  /* 0x0000000502007986 */ /* 0x0011e2000c101924 */
[----:B------:R-:W-:Y:S05]  /*21d0*/  BRA `(.L_x_204) ;  /* 0x0000000c00407947 */ /* 0x000fea0003800000 */
.L_x_205:
[----:B------:R-:W0:Y:S02]  /*21e0*/  LDC.U16 R5, c[0x0][0x218] ;  /* 0x00008600ff057b82 */ /* 0x000e240000000400 */
[----:B0-----:R0:W-:Y:S01]  /*21f0*/  STG.E.U16 desc[UR36][R2.64], R5 ;  /* 0x0000000502007986 */ /* 0x0011e2000c101524 */
[----:B------:R-:W-:Y:S05]  /*2200*/  BRA `(.L_x_204) ;  /* 0x0000000c00347947 */ /* 0x000fea0003800000 */
.L_x_200:
        /* <DEDUP_REMOVED lines=10> */
.L_x_208:
[----:B------:R-:W-:Y:S02]  /*22b0*/  ULDC.64 UR4, c[0x0][0x218] ;  /* 0x0000860000047ab9 */ /* 0x000fe40000000a00 */
[----:B------:R-:W0:Y:S02]  /*22c0*/  I2F.U64 R0, UR4 ;  /* 0x0000000400007d12 */ /* 0x000e240008301000 */
[----:B0-----:R-:W-:-:S05]  /*22d0*/  F2FP.F16.F32.PACK_AB R0, RZ, R0 ;  /* 0x00000000ff00723e */ /* 0x001fca00000000ff */
[----:B------:R0:W-:Y:S01]  /*22e0*/  STG.E.U16 desc[UR36][R2.64], R0 ;  /* 0x0000000002007986 */ /* 0x0001e2000c101524 */
[----:B------:R-:W-:Y:S05]  /*22f0*/  BRA `(.L_x_204) ;  /* 0x0000000800f87947 */ /* 0x000fea0003800000 */
.L_x_207:
        /* <DEDUP_REMOVED lines=11> */
.L_x_210:
[----:B------:R-:W-:Y:S02]  /*23b0*/  ULDC.64 UR4, c[0x0][0x218] ;  /* 0x0000860000047ab9 */ /* 0x000fe40000000a00 */
[----:B------:R-:W0:Y:S02]  /*23c0*/  I2F.U64 R0, UR4 ;  /* 0x0000000400007d12 */ /* 0x000e240008301000 */
[----:B0-----:R-:W-:-:S04]  /*23d0*/  F2FP.F16.F32.PACK_AB R0, RZ, R0 ;  /* 0x00000000ff00723e */ /* 0x001fc800000000ff */
[----:B------:R-:W-:-:S05]  /*23e0*/  PRMT R0, R0, 0x5410, RZ ;  /* 0x0000541000007816 */ /* 0x000fca00000000ff */
[----:B------:R0:W-:Y:S01]  /*23f0*/  STG.E desc[UR36][R2.64], R0 ;  /* 0x0000000002007986 */ /* 0x0001e2000c101924 */
[----:B------:R-:W-:Y:S05]  /*2400*/  BRA `(.L_x_204) ;  /* 0x0000000800b47947 */ /* 0x000fea0003800000 */
.L_x_209:
[----:B------:R-:W-:Y:S02]  /*2410*/  ULDC.64 UR4, c[0x0][0x218] ;  /* 0x0000860000047ab9 */ /* 0x000fe40000000a00 */
[----:B------:R-:W0:Y:S02]  /*2420*/  I2F.F64.U64 R4, UR4 ;  /* 0x0000000400047d12 */ /* 0x000e240008301800 */
[----:B0-----:R0:W-:Y:S01]  /*2430*/  STG.E.64 desc[UR36][R2.64], R4 ;  /* 0x0000000402007986 */ /* 0x0011e2000c101b24 */
[----:B------:R-:W-:Y:S05]  /*2440*/  BRA `(.L_x_204) ;  /* 0x0000000800a47947 */ /* 0x000fea0003800000 */
.L_x_199:
        /* <DEDUP_REMOVED lines=14> */
.L_x_213:
[----:B------:R-:W-:Y:S01]  /*2530*/  ULDC.64 UR4, c[0x0][0x218] ;  /* 0x0000860000047ab9 */ /* 0x000fe20000000a00 */
[----:B------:R-:W-:Y:S01]  /*2540*/  CS2R R6, SRZ ;  /* 0x0000000000067805 */ /* 0x000fe2000001ff00 */
[----:B------:R-:W0:Y:S04]  /*2550*/  I2F.F64.U64 R4, UR4 ;  /* 0x0000000400047d12 */ /* 0x000e280008301800 */
[----:B0-----:R0:W-:Y:S01]  /*2560*/  STG.E.128 desc[UR36][R2.64], R4 ;  /* 0x0000000402007986 */ /* 0x0011e2000c101d24 */
[----:B------:R-:W-:Y:S05]  /*2570*/  BRA `(.L_x_204) ;  /* 0x0000000800587947 */ /* 0x000fea0003800000 */
.L_x_212:
        /* <DEDUP_REMOVED lines=21> */
.L_x_216:
[----:B------:R-:W-:-:S05]  /*26d0*/  LOP3.LUT R5, R0, R9, RZ, 0xfc, !PT ;  /* 0x0000000900057212 */ /* 0x000fca00078efcff */
[----:B------:R0:W-:Y:S01]  /*26e0*/  STG.E.U8 desc[UR36][R2.64], R5 ;  /* 0x0000000502007986 */ /* 0x0001e2000c101124 */
[----:B------:R-:W-:Y:S05]  /*26f0*/  BRA `(.L_x_204) ;  /* 0x0000000400f87947 */ /* 0x000fea0003800000 */
.L_x_215:
        /* <DEDUP_REMOVED lines=13> */
.L_x_217:
[----:B------:R-:W-:Y:S01]  /*27d0*/  ISETP.GT.U32.AND P0, PT, R0, 0x7f800000, PT ;  /* 0x7f8000000000780c */ /* 0x000fe20003f04070 */
[----:B------:R-:W-:-:S05]  /*27e0*/  IMAD.MOV.U32 R0, RZ, RZ, 0x7f ;  /* 0x0000007fff007424 */ /* 0x000fca00078e00ff */
[----:B------:R-:W-:-:S07]  /*27f0*/  SEL R0, R0, 0x7c, P0 ;  /* 0x0000007c00007807 */ /* 0x000fce0000000000 */
.L_x_218:
[----:B------:R-:W-:-:S04]  /*2800*/  LOP3.LUT R4, R4, 0x80000000, RZ, 0xc0, !PT ;  /* 0x8000000004047812 */ /* 0x000fc800078ec0ff */
[----:B------:R-:W-:-:S04]  /*2810*/  SHF.R.U32.HI R5, RZ, 0x18, R4 ;  /* 0x00000018ff057819 */ /* 0x000fc80000011604 */
[----:B------:R-:W-:-:S05]  /*2820*/  LOP3.LUT R5, R0, R5, RZ, 0xfc, !PT ;  /* 0x0000000500057212 */ /* 0x000fca00078efcff */
[----:B------:R0:W-:Y:S01]  /*2830*/  STG.E.U8 desc[UR36][R2.64], R5 ;  /* 0x0000000502007986 */ /* 0x0001e2000c101124 */
[----:B------:R-:W-:Y:S05]  /*2840*/  BRA `(.L_x_204) ;  /* 0x0000000400a47947 */ /* 0x000fea0003800000 */
.L_x_214:
[----:B------:R-:W-:Y:S02]  /*2850*/  ULDC.64 UR4, c[0x0][0x218] ;  /* 0x0000860000047ab9 */ /* 0x000fe40000000a00 */
[----:B------:R-:W0:Y:S02]  /*2860*/  I2F.U64 R0, UR4 ;  /* 0x0000000400007d12 */ /* 0x000e240008301000 */
[----:B0-----:R-:W-:-:S05]  /*2870*/  F2FP.BF16.F32.PACK_AB R0, RZ, R0 ;  /* 0x00000000ff00723e */ /* 0x001fca00000010ff */
[----:B------:R0:W-:Y:S01]  /*2880*/  STG.E.U16 desc[UR36][R2.64], R0 ;  /* 0x0000000002007986 */ /* 0x0001e2000c101524 */
[----:B------:R-:W-:Y:S05]  /*2890*/  BRA `(.L_x_204) ;  /* 0x0000000400907947 */ /* 0x000fea0003800000 */
.L_x_211:
        /* <DEDUP_REMOVED lines=11> */
.L_x_221:
        /* <DEDUP_REMOVED lines=18> */
.L_x_223:
[----:B------:R-:W-:-:S04]  /*2a70*/  LOP3.LUT R4, R4, 0x80000000, RZ, 0xc0, !PT ;  /* 0x8000000004047812 */ /* 0x000fc800078ec0ff */
[----:B------:R-:W-:-:S04]  /*2a80*/  SHF.R.U32.HI R5, RZ, 0x18, R4 ;  /* 0x00000018ff057819 */ /* 0x000fc80000011604 */
[----:B------:R-:W-:-:S07]  /*2a90*/  LOP3.LUT R0, R0, R5, RZ, 0xfc, !PT ;  /* 0x0000000500007212 */ /* 0x000fce00078efcff */
.L_x_222:
[----:B------:R5:W-:Y:S01]  /*2aa0*/  STG.E.U8 desc[UR36][R2.64], R0 ;  /* 0x0000000002007986 */ /* 0x000be2000c101124 */
[----:B------:R-:W-:Y:S05]  /*2ab0*/  BRA `(.L_x_204) ;  /* 0x0000000400087947 */ /* 0x000fea0003800000 */
.L_x_220:
        /* <DEDUP_REMOVED lines=18> */
.L_x_225:
[----:B------:R-:W-:-:S04]  /*2be0*/  LOP3.LUT R4, R4, 0x80000000, RZ, 0xc0, !PT ;  /* 0x8000000004047812 */ /* 0x000fc800078ec0ff */
[----:B------:R-:W-:-:S04]  /*2bf0*/  SHF.R.U32.HI R5, RZ, 0x18, R4 ;  /* 0x00000018ff057819 */ /* 0x000fc80000011604 */
[----:B------:R-:W-:-:S07]  /*2c00*/  LOP3.LUT R0, R0, R5, RZ, 0xfc, !PT ;  /* 0x0000000500007212 */ /* 0x000fce00078efcff */
.L_x_224:
[----:B------:R3:W-:Y:S01]  /*2c10*/  STG.E.U8 desc[UR36][R2.64], R0 ;  /* 0x0000000002007986 */ /* 0x0007e2000c101124 */
[----:B------:R-:W-:Y:S05]  /*2c20*/  BRA `(.L_x_204) ;  /* 0x0000000000ac7947 */ /* 0x000fea0003800000 */
.L_x_219:
        /* <DEDUP_REMOVED lines=19> */
.L_x_228:
[----:B------:R2:W-:Y:S01]  /*2d60*/  STG.E.U8 desc[UR36][R2.64], R0 ;  /* 0x0000000002007986 */ /* 0x0005e2000c101124 */
[----:B------:R-:W-:Y:S05]  /*2d70*/  BRA `(.L_x_204) ;  /* 0x0000000000587947 */ /* 0x000fea0003800000 */
.L_x_203:
        /* <DEDUP_REMOVED lines=16> */
.L_x_229:
[----:B------:R-:W-:Y:S05]  /*2e80*/  BRA `(.L_x_204) ;  /* 0x0000000000147947 */ /* 0x000fea0003800000 */
.L_x_227:
[----:B------:R-:W0:Y:S02]  /*2e90*/  LDC.64 R4, c[0x0][0x218] ;  /* 0x00008600ff047b82 */ /* 0x000e240000000a00 */
[----:B0-----:R1:W-:Y:S01]  /*2ea0*/  STG.E.64 desc[UR36][R2.64], R4 ;  /* 0x0000000402007986 */ /* 0x0013e2000c101b24 */
[----:B------:R-:W-:Y:S05]  /*2eb0*/  BRA `(.L_x_204) ;  /* 0x0000000000087947 */ /* 0x000fea0003800000 */
.L_x_226:
[----:B------:R-:W0:Y:S02]  /*2ec0*/  LDC R5, c[0x0][0x218] ;  /* 0x00008600ff057b82 */ /* 0x000e240000000800 */
[----:B0-----:R0:W-:Y:S02]  /*2ed0*/  STG.E desc[UR36][R2.64], R5 ;  /* 0x0000000502007986 */ /* 0x0011e4000c101924 */
.L_x_204:
[----:B------:R-:W-:-:S07]  /*2ee0*/  VIADD R19, R19, 0x80 ;  /* 0x0000008013137836 */ /* 0x000fce0000000000 */
.L_x_167:
[----:B------:R-:W-:Y:S05]  /*2ef0*/  BSYNC B6 ;  /* 0x0000000000067941 */ /* 0x000fea0003800000 */
.L_x_166:
[----:B------:R-:W-:-:S13]  /*2f00*/  ISETP.GE.AND P0, PT, R19, R18, PT ;  /* 0x000000121300720c */ /* 0x000fda0003f06270 */
[----:B------:R-:W-:Y:S05]  /*2f10*/  @P0 EXIT ;  /* 0x000000000000094d */ /* 0x000fea0003800000 */
[----:B012345:R-:W0:Y:S01]  /*2f20*/  LDC.64 R2, c[0x0][0x220] ;  /* 0x00008800ff027b82 */ /* 0x03fe220000000a00 */
[----:B------:R-:W-:Y:S01]  /*2f30*/  PRMT R0, R17, 0x9910, RZ ;  /* 0x0000991011007816 */ /* 0x000fe200000000ff */
[----:B------:R-:W-:Y:S01]  /*2f40*/  IMAD R16, R16, 0x200, R19 ;  /* 0x0000020010107824 */ /* 0x000fe200078e0213 */
[----:B------:R-:W-:Y:S02]  /*2f50*/  ULDC UR4, c[0x0][0x238] ;  /* 0x00008e0000047ab9 */ /* 0x000fe40000000800 */
[----:B------:R-:W-:Y:S01]  /*2f60*/  ISETP.GT.AND P1, PT, R0, 0x9, PT ;  /* 0x000000090000780c */ /* 0x000fe20003f24270 */
[----:B------:R-:W-:-:S05]  /*2f70*/  IMAD R5, R16, UR4, RZ ;  /* 0x0000000410057c24 */ /* 0x000fca000f8e02ff */
[----:B0-----:R-:W-:-:S05]  /*2f80*/  IADD3 R2, P0, R5, R2, RZ ;  /* 0x0000000205027210 */ /* 0x001fca0007f1e0ff */
[----:B------:R-:W-:Y:S02]  /*2f90*/  IMAD.X R3, RZ, RZ, R3, P0 ;  /* 0x000000ffff037224 */ /* 0x000fe400000e0603 */
[----:B------:R-:W-:Y:S06]  /*2fa0*/  @P1 BRA `(.L_x_230) ;  /* 0x0000000400041947 */ /* 0x000fec0003800000 */
        /* <DEDUP_REMOVED lines=11> */
.L_x_233:
[----:B------:R-:W0:Y:S02]  /*3060*/  LDC.U8 R5, c[0x0][0x218] ;  /* 0x00008600ff057b82 */ /* 0x000e240000000000 */
[----:B0-----:R-:W-:Y:S01]  /*3070*/  STG.E.U8 desc[UR36][R2.64], R5 ;  /* 0x0000000502007986 */ /* 0x001fe2000c101124 */
[----:B------:R-:W-:Y:S05]  /*3080*/  EXIT ;  /* 0x000000000000794d */ /* 0x000fea0003800000 */
.L_x_232:
        /* <DEDUP_REMOVED lines=9> */
.L_x_236:
[----:B------:R-:W0:Y:S02]  /*3120*/  LDC R5, c[0x0][0x218] ;  /* 0x00008600ff057b82 */ /* 0x000e240000000800 */
[----:B0-----:R-:W-:Y:S01]  /*3130*/  STG.E desc[UR36][R2.64], R5 ;  /* 0x0000000502007986 */ /* 0x001fe2000c101924 */
[----:B------:R-:W-:Y:S05]  /*3140*/  EXIT ;  /* 0x000000000000794d */ /* 0x000fea0003800000 */
.L_x_235:
[----:B------:R-:W0:Y:S02]  /*3150*/  LDC.U16 R5, c[0x0][0x218] ;  /* 0x00008600ff057b82 */ /* 0x000e240000000400 */
[----:B0-----:R-:W-:Y:S01]  /*3160*/  STG.E.U16 desc[UR36][R2.64], R5 ;  /* 0x0000000502007986 */ /* 0x001fe2000c101524 */
[----:B------:R-:W-:Y:S05]  /*3170*/  EXIT ;  /* 0x000000000000794d */ /* 0x000fea0003800000 */
.L_x_231:
        /* <DEDUP_REMOVED lines=10> */
.L_x_238:
[----:B------:R-:W-:Y:S02]  /*3220*/  ULDC.64 UR4, c[0x0][0x218] ;  /* 0x0000860000047ab9 */ /* 0x000fe40000000a00 */
[----:B------:R-:W0:Y:S02]  /*3230*/  I2F.U64 R0, UR4 ;  /* 0x0000000400007d12 */ /* 0x000e240008301000 */
[----:B0-----:R-:W-:-:S05]  /*3240*/  F2FP.F16.F32.PACK_AB R0, RZ, R0 ;  /* 0x00000000ff00723e */ /* 0x001fca00000000ff */
[----:B------:R-:W-:Y:S01]  /*3250*/  STG.E.U16 desc[UR36][R2.64], R0 ;  /* 0x0000000002007986 */ /* 0x000fe2000c101524 */
[----:B------:R-:W-:Y:S05]  /*3260*/  EXIT ;  /* 0x000000000000794d */ /* 0x000fea0003800000 */
.L_x_237:
        /* <DEDUP_REMOVED lines=11> */
.L_x_240:
[----:B------:R-:W-:Y:S02]  /*3320*/  ULDC.64 UR4, c[0x0][0x218] ;  /* 0x0000860000047ab9 */ /* 0x000fe40000000a00 */
[----:B------:R-:W0:Y:S02]  /*3330*/  I2F.U64 R0, UR4 ;  /* 0x0000000400007d12 */ /* 0x000e240008301000 */
[----:B0-----:R-:W-:-:S04]  /*3340*/  F2FP.F16.F32.PACK_AB R0, RZ, R0 ;  /* 0x00000000ff00723e */ /* 0x001fc800000000ff */
[----:B------:R-:W-:-:S05]  /*3350*/  PRMT R0, R0, 0x5410, RZ ;  /* 0x0000541000007816 */ /* 0x000fca00000000ff */
[----:B------:R-:W-:Y:S01]  /*3360*/  STG.E desc[UR36][R2.64], R0 ;  /* 0x0000000002007986 */ /* 0x000fe2000c101924 */
[----:B------:R-:W-:Y:S05]  /*3370*/  EXIT ;  /* 0x000000000000794d */ /* 0x000fea0003800000 */
.L_x_239:
[----:B------:R-:W-:Y:S02]  /*3380*/  ULDC.64 UR4, c[0x0][0x218] ;  /* 0x0000860000047ab9 */ /* 0x000fe40000000a00 */
[----:B------:R-:W0:Y:S02]  /*3390*/  I2F.F64.U64 R4, UR4 ;  /* 0x0000000400047d12 */ /* 0x000e240008301800 */
[----:B0-----:R-:W-:Y:S01]  /*33a0*/  STG.E.64 desc[UR36][R2.64], R4 ;  /* 0x0000000402007986 */ /* 0x001fe2000c101b24 */
[----:B------:R-:W-:Y:S05]  /*33b0*/  EXIT ;  /* 0x000000000000794d */ /* 0x000fea0003800000 */
.L_x_230:
        /* <DEDUP_REMOVED lines=14> */
.L_x_243:
[----:B------:R-:W-:Y:S01]  /*34a0*/  ULDC.64 UR4, c[0x0][0x218] ;  /* 0x0000860000047ab9 */ /* 0x000fe20000000a00 */
[----:B------:R-:W-:Y:S01]  /*34b0*/  CS2R R6, SRZ ;  /* 0x0000000000067805 */ /* 0x000fe2000001ff00 */
[----:B------:R-:W0:Y:S04]  /*34c0*/  I2F.F64.U64 R4, UR4 ;  /* 0x0000000400047d12 */ /* 0x000e280008301800 */
[----:B0-----:R-:W-:Y:S01]  /*34d0*/  STG.E.128 desc[UR36][R2.64], R4 ;  /* 0x0000000402007986 */ /* 0x001fe2000c101d24 */
[----:B------:R-:W-:Y:S05]  /*34e0*/  EXIT ;  /* 0x000000000000794d */ /* 0x000fea0003800000 */
.L_x_242:
        /* <DEDUP_REMOVED lines=21> */
.L_x_246:
[----:B------:R-:W-:-:S05]  /*3640*/  LOP3.LUT R5, R0, R9, RZ, 0xfc, !PT ;  /* 0x0000000900057212 */ /* 0x000fca00078efcff */
[----:B------:R-:W-:Y:S01]  /*3650*/  STG.E.U8 desc[UR36][R2.64], R5 ;  /* 0x0000000502007986 */ /* 0x000fe2000c101124 */
[----:B------:R-:W-:Y:S05]  /*3660*/  EXIT ;  /* 0x000000000000794d */ /* 0x000fea0003800000 */
.L_x_245:
        /* <DEDUP_REMOVED lines=13> */
.L_x_247:
[----:B------:R-:W-:Y:S01]  /*3740*/  ISETP.GT.U32.AND P0, PT, R0, 0x7f800000, PT ;  /* 0x7f8000000000780c */ /* 0x000fe20003f04070 */
[----:B------:R-:W-:-:S05]  /*3750*/  IMAD.MOV.U32 R0, RZ, RZ, 0x7f ;  /* 0x0000007fff007424 */ /* 0x000fca00078e00ff */
[----:B------:R-:W-:-:S07]  /*3760*/  SEL R0, R0, 0x7c, P0 ;  /* 0x0000007c00007807 */ /* 0x000fce0000000000 */
.L_x_248:
[----:B------:R-:W-:-:S04]  /*3770*/  LOP3.LUT R4, R4, 0x80000000, RZ, 0xc0, !PT ;  /* 0x8000000004047812 */ /* 0x000fc800078ec0ff */
[----:B------:R-:W-:-:S04]  /*3780*/  SHF.R.U32.HI R5, RZ, 0x18, R4 ;  /* 0x00000018ff057819 */ /* 0x000fc80000011604 */
[----:B------:R-:W-:-:S05]  /*3790*/  LOP3.LUT R5, R0, R5, RZ, 0xfc, !PT ;  /* 0x0000000500057212 */ /* 0x000fca00078efcff */
[----:B------:R-:W-:Y:S01]  /*37a0*/  STG.E.U8 desc[UR36][R2.64], R5 ;  /* 0x0000000502007986 */ /* 0x000fe2000c101124 */
[----:B------:R-:W-:Y:S05]  /*37b0*/  EXIT ;  /* 0x000000000000794d */ /* 0x000fea0003800000 */
.L_x_244:
[----:B------:R-:W-:Y:S02]  /*37c0*/  ULDC.64 UR4, c[0x0][0x218] ;  /* 0x0000860000047ab9 */ /* 0x000fe40000000a00 */
[----:B------:R-:W0:Y:S02]  /*37d0*/  I2F.U64 R0, UR4 ;  /* 0x0000000400007d12 */ /* 0x000e240008301000 */
[----:B0-----:R-:W-:-:S05]  /*37e0*/  F2FP.BF16.F32.PACK_AB R0, RZ, R0 ;  /* 0x00000000ff00723e */ /* 0x001fca00000010ff */
[----:B------:R-:W-:Y:S01]  /*37f0*/  STG.E.U16 desc[UR36][R2.64], R0 ;  /* 0x0000000002007986 */ /* 0x000fe2000c101524 */
[----:B------:R-:W-:Y:S05]  /*3800*/  EXIT ;  /* 0x000000000000794d */ /* 0x000fea0003800000 */
.L_x_241:
        /* <DEDUP_REMOVED lines=11> */
.L_x_251:
        /* <DEDUP_REMOVED lines=18> */
.L_x_253:
[----:B------:R-:W-:-:S04]  /*39e0*/  LOP3.LUT R4, R4, 0x80000000, RZ, 0xc0, !PT ;  /* 0x8000000004047812 */ /* 0x000fc800078ec0ff */
[----:B------:R-:W-:-:S04]  /*39f0*/  SHF.R.U32.HI R5, RZ, 0x18, R4 ;  /* 0x00000018ff057819 */ /* 0x000fc80000011604 */
[----:B------:R-:W-:-:S07]  /*3a00*/  LOP3.LUT R0, R0, R5, RZ, 0xfc, !PT ;  /* 0x0000000500007212 */ /* 0x000fce00078efcff */
.L_x_252:
[----:B------:R-:W-:Y:S01]  /*3a10*/  STG.E.U8 desc[UR36][R2.64], R0 ;  /* 0x0000000002007986 */ /* 0x000fe2000c101124 */
[----:B------:R-:W-:Y:S05]  /*3a20*/  EXIT ;  /* 0x000000000000794d */ /* 0x000fea0003800000 */
.L_x_250:
        /* <DEDUP_REMOVED lines=18> */
.L_x_255:
[----:B------:R-:W-:-:S04]  /*3b50*/  LOP3.LUT R4, R4, 0x80000000, RZ, 0xc0, !PT ;  /* 0x8000000004047812 */ /* 0x000fc800078ec0ff */
[----:B------:R-:W-:-:S04]  /*3b60*/  SHF.R.U32.HI R5, RZ, 0x18, R4 ;  /* 0x00000018ff057819 */ /* 0x000fc80000011604 */
[----:B------:R-:W-:-:S07]  /*3b70*/  LOP3.LUT R0, R0, R5, RZ, 0xfc, !PT ;  /* 0x0000000500007212 */ /* 0x000fce00078efcff */
.L_x_254:
[----:B------:R-:W-:Y:S01]  /*3b80*/  STG.E.U8 desc[UR36][R2.64], R0 ;  /* 0x0000000002007986 */ /* 0x000fe2000c101124 */
[----:B------:R-:W-:Y:S05]  /*3b90*/  EXIT ;  /* 0x000000000000794d */ /* 0x000fea0003800000 */
.L_x_249:
        /* <DEDUP_REMOVED lines=19> */
.L_x_258:
[----:B------:R-:W-:Y:S01]  /*3cd0*/  STG.E.U8 desc[UR36][R2.64], R0 ;  /* 0x0000000002007986 */ /* 0x000fe2000c101124 */
[----:B------:R-:W-:Y:S05]  /*3ce0*/  EXIT ;  /* 0x000000000000794d */ /* 0x000fea0003800000 */
.L_x_234:
        /* <DEDUP_REMOVED lines=16> */
.L_x_259:
[----:B------:R-:W-:Y:S05]  /*3df0*/  EXIT ;  /* 0x000000000000794d */ /* 0x000fea0003800000 */
.L_x_257:
[----:B------:R-:W0:Y:S02]  /*3e00*/  LDC.64 R4, c[0x0][0x218] ;  /* 0x00008600ff047b82 */ /* 0x000e240000000a00 */
[----:B0-----:R-:W-:Y:S01]  /*3e10*/  STG.E.64 desc[UR36][R2.64], R4 ;  /* 0x0000000402007986 */ /* 0x001fe2000c101b24 */
[----:B------:R-:W-:Y:S05]  /*3e20*/  EXIT ;  /* 0x000000000000794d */ /* 0x000fea0003800000 */
.L_x_256:
[----:B------:R-:W0:Y:S02]  /*3e30*/  LDC R5, c[0x0][0x218] ;  /* 0x00008600ff057b82 */ /* 0x000e240000000800 */
[----:B0-----:R-:W-:Y:S01]  /*3e40*/  STG.E desc[UR36][R2.64], R5 ;  /* 0x0000000502007986 */ /* 0x001fe2000c101924 */
[----:B------:R-:W-:Y:S05]  /*3e50*/  EXIT ;  /* 0x000000000000794d */ /* 0x000fea0003800000 */
.L_x_260:
        /* <DEDUP_REMOVED lines=10> */
.L_x_7263:


//--------------------- .text._ZN2at6native18elementwise_kernelILi128ELi2EZNS0_22gpu_kernel_impl_nocastINS0_11FillFunctorImEEEEvRNS_18TensorIteratorBaseERKT_EUliE_EEviT1_ --------------------------
	.section	.text._ZN2at6native18elementwise_kernelILi128ELi2EZNS0_22gpu_kernel_impl_nocastINS0_11FillFunctorImEEEEvRNS_18TensorIteratorBaseERKT_EUliE_EEviT1_,"ax",@progbits
	.align	128
        .global         _ZN2at6native18elementwise_kernelILi128ELi2EZNS0_22gpu_kernel_impl_nocastINS0_11FillFunctorImEEEEvRNS_18TensorIteratorBaseERKT_EUliE_EEviT1_
        .type           _ZN2at6native18elementwise_kernelILi128ELi2EZNS0_22gpu_kernel_impl_nocastINS0_11FillFunctorImEEEEvRNS_18TensorIteratorBaseERKT_EUliE_EEviT1_,@function
        .size           _ZN2at6native18elementwise_kernelILi128ELi2EZNS0_22gpu_kernel_impl_nocastINS0_11FillFunctorImEEEEvRNS_18TensorIteratorBaseERKT_EUliE_EEviT1_,(.L_x_7264 - _ZN2at6native18elementwise_kernelILi128ELi2EZNS0_22gpu_kernel_impl_nocastINS0_11FillFunctorImEEEEvRNS_18TensorIteratorBaseERKT_EUliE_EEviT1_)
        .other          _ZN2at6native18elementwise_kernelILi128ELi2EZNS0_22gpu_kernel_impl_nocastINS0_11FillFunctorImEEEEvRNS_18TensorIteratorBaseERKT_EUliE_EEviT1_,@"STO_CUDA_ENTRY STV_DEFAULT"
_ZN2at6native18elementwise_kernelILi128ELi2EZNS0_22gpu_kernel_impl_nocastINS0_11FillFunctorImEEEEvRNS_18TensorIteratorBaseERKT_EUliE_EEviT1_:
.text._ZN2at6native18elementwise_kernelILi128ELi2EZNS0_22gpu_kernel_impl_nocastINS0_11FillFunctorImEEEEvRNS_18TensorIteratorBaseERKT_EUliE_EEviT1_:
[----:B------:R-:W-:Y:S08]  /*0000*/  LDC R1, c[0x0][0x28] ;  /* 0x00000a00ff017b82 */ /* 0x000ff00000000800 */
[----:B------:R-:W0:Y:S01]  /*0010*/  LDC R8, c[0x0][0x218] ;  /* 0x00008600ff087b82 */ /* 0x000e220000000800 */
[----:B------:R-:W1:Y:S01]  /*0020*/  S2R R3, SR_CTAID.X ;  /* 0x0000000000037919 */ /* 0x000e620000002500 */
[----:B------:R-:W-:Y:S01]  /*0030*/  ULDC.64 UR4, c[0x0][0x208] ;  /* 0x0000820000047ab9 */ /* 0x000fe20000000a00 */
[----:B------:R-:W1:Y:S01]  /*0040*/  S2R R0, SR_TID.X ;  /* 0x0000000000007919 */ /* 0x000e620000002100 */
[----:B0-----:R-:W-:-:S02]  /*0050*/  ISETP.NE.AND P0, PT, R8, RZ, PT ;  /* 0x000000ff0800720c */ /* 0x001fc40003f05270 */
[----:B-1----:R-:W-:-:S11]  /*0060*/  LEA R3, R3, R0, 0x8 ;  /* 0x0000000003037211 */ /* 0x002fd600078e40ff */
[----:B------:R-:W-:Y:S05]  /*0070*/  @!P0 BRA `(.L_x_261) ;  /* 0x0000002000d48947 */ /* 0x000fea0003800000 */
[----:B------:R-:W-:Y:S01]  /*0080*/  ULDC UR6, c[0x0][0x210] ;  /* 0x0000840000067ab9 */ /* 0x000fe20000000800 */
[----:B------:R-:W-:Y:S01]  /*0090*/  BSSY B0, `(.L_x_262) ;  /* 0x000011a000007945 */ /* 0x000fe20003800000 */
[----:B------:R-:W-:-:S13]  /*00a0*/  ISETP.GE.AND P0, PT, R3, UR6, PT ;  /* 0x0000000603007c0c */ /* 0x000fda000bf06270 */
[----:B------:R-:W-:Y:S05]  /*00b0*/  @P0 BRA `(.L_x_263) ;  /* 0x00000010005c0947 */ /* 0x000fea0003800000 */
[----:B------:R-:W-:Y:S01]  /*00c0*/  HFMA2.MMA R2, -RZ, RZ, 0, 0 ;  /* 0x00000000ff027435 */ /* 0x000fe200000001ff */
[----:B------:R-:W-:Y:S01]  /*00d0*/  ULDC.64 UR8, c[0x0][0x220] ;  /* 0x0000880000087ab9 */ /* 0x000fe20000000a00 */
[----:B------:R-:W-:Y:S01]  /*00e0*/  ISETP.NE.AND P0, PT, R8, 0x1, PT ;  /* 0x000000010800780c */ /* 0x000fe20003f05270 */
[----:B------:R-:W-:-:S07]  /*00f0*/  ULDC UR7, c[0x0][0x21c] ;  /* 0x0000870000077ab9 */ /* 0x000fce0000000800 */
[----:B------:R-:W-:-:S05]  /*0100*/  IMAD.HI.U32 R4, R3, UR8, R2 ;  /* 0x0000000803047c27 */ /* 0x000fca000f8e0002 */
[----:B------:R-:W-:-:S05]  /*0110*/  SHF.R.U32.HI R5, RZ, UR9, R4 ;  /* 0x00000009ff057c19 */ /* 0x000fca0008011604 */
[----:B------:R-:W-:-:S04]  /*0120*/  IMAD.MOV R0, RZ, RZ, -R5 ;  /* 0x000000ffff007224 */ /* 0x000fc800078e0a05 */
[----:B------:R-:W-:Y:S01]  /*0130*/  IMAD R0, R0, UR7, R3 ;  /* 0x0000000700007c24 */ /* 0x000fe2000f8e0203 */
[----:B------:R-:W-:-:S03]  /*0140*/  ULDC UR7, c[0x0][0x348] ;  /* 0x0000d20000077ab9 */ /* 0x000fc60000000800 */
[----:B------:R-:W-:Y:S01]  /*0150*/  IMAD R0, R0, UR7, RZ ;  /* 0x0000000700007c24 */ /* 0x000fe2000f8e02ff */
[----:B------:R-:W-:Y:S06]  /*0160*/  @!P0 BRA `(.L_x_264) ;  /* 0x0000001000188947 */ /* 0x000fec0003800000 */
[----:B------:R-:W-:Y:S01]  /*0170*/  MOV R4, RZ ;  /* 0x000000ff00047202 */ /* 0x000fe20000000f00 */
[----:B------:R-:W-:Y:S01]  /*0180*/  ULDC.64 UR8, c[0x0][0x228] ;  /* 0x00008a0000087ab9 */ /* 0x000fe20000000a00 */
[----:B------:R-:W-:Y:S01]  /*0190*/  ULDC UR7, c[0x0][0x230] ;  /* 0x00008c0000077ab9 */ /* 0x000fe20000000800 */
[----:B------:R-:W-:Y:S02]  /*01a0*/  ISETP.NE.AND P0, PT, R8, 0x2, PT ;  /* 0x000000020800780c */ /* 0x000fe40003f05270 */
        /* <DEDUP_REMOVED lines=9> */
[----:B------:R-:W-:Y:S01]  /*0240*/  ISETP.NE.AND P0, PT, R8, 0x3, PT ;  /* 0x000000030800780c */ /* 0x000fe20003f05270 */
[----:B------:R-:W-:Y:S01]  /*0250*/  ULDC UR7, c[0x0][0x234] ;  /* 0x00008d0000077ab9 */ /* 0x000fe20000000800 */
[----:B------:R-:W-:-:S05]  /*0260*/  IMAD.HI.U32 R4, R7, UR8, R6 ;  /* 0x0000000807047c27 */ /* 0x000fca000f8e0006 */
[----:B------:R-:W-:-:S04]  /*0270*/  SHF.R.U32.HI R5, RZ, UR9, R4 ;  /* 0x00000009ff057c19 */ /* 0x000fc80008011604 */
[----:B------:R-:W-:-:S05]  /*0280*/  IADD3 R6, -R5, RZ, RZ ;  /* 0x000000ff05067210 */ /* 0x000fca0007ffe1ff */
        /* <DEDUP_REMOVED lines=15> */
[----:B------:R-:W-:Y:S01]  /*0380*/  HFMA2.MMA R6, -RZ, RZ, 0, 0 ;  /* 0x00000000ff067435 */ /* 0x000fe200000001ff */
[----:B------:R-:W-:Y:S01]  /*0390*/  ULDC.64 UR8, c[0x0][0x250] ;  /* 0x0000940000087ab9 */ /* 0x000fe20000000a00 */
[----:B------:R-:W-:Y:S01]  /*03a0*/  ISETP.NE.AND P0, PT, R8, 0x5, PT ;  /* 0x000000050800780c */ /* 0x000fe20003f05270 */
[----:B------:R-:W-:-:S07]  /*03b0*/  ULDC UR7, c[0x0][0x24c] ;  /* 0x0000930000077ab9 */ /* 0x000fce0000000800 */
[----:B------:R-:W-:-:S05]  /*03c0*/  IMAD.HI.U32 R4, R7, UR8, R6 ;  /* 0x0000000807047c27 */ /* 0x000fca000f8e0006 */
        /* <DEDUP_REMOVED lines=17> */
[----:B------:R-:W-:Y:S01]  /*04e0*/  MOV R6, RZ ;  /* 0x000000ff00067202 */ /* 0x000fe20000000f00 */
[----:B------:R-:W-:Y:S01]  /*04f0*/  ULDC.64 UR8, c[0x0][0x268] ;  /* 0x00009a0000087ab9 */ /* 0x000fe20000000a00 */
[----:B------:R-:W-:Y:S01]  /*0500*/  ISETP.NE.AND P0, PT, R8, 0x7, PT ;  /* 0x000000070800780c */ /* 0x000fe20003f05270 */
[----:B------:R-:W-:Y:S02]  /*0510*/  ULDC UR7, c[0x0][0x264] ;  /* 0x0000990000077ab9 */ /* 0x000fe40000000800 */
[----:B------:R-:W-:-:S05]  /*0520*/  IMAD.HI.U32 R4, R7, UR8, R6 ;  /* 0x0000000807047c27 */ /* 0x000fca000f8e0006 */
        /* <DEDUP_REMOVED lines=195> */
[----:B------:R-:W-:-:S03]  /*1160*/  ULDC UR7, c[0x0][0x33c] ;  /* 0x0000cf0000077ab9 */ /* 0x000fc60000000800 */
[----:B------:R-:W-:-:S05]  /*1170*/  IMAD.HI.U32 R2, R7, UR8, R6 ;  /* 0x0000000807027c27 */ /* 0x000fca000f8e0006 */
[----:B------:R-:W-:-:S05]  /*1180*/  SHF.R.U32.HI R2, RZ, UR9, R2 ;  /* 0x00000009ff027c19 */ /* 0x000fca0008011602 */
[----:B------:R-:W-:-:S04]  /*1190*/  IMAD.MOV R5, RZ, RZ, -R2 ;  /* 0x000000ffff057224 */ /* 0x000fc800078e0a02 */
[----:B------:R-:W-:Y:S01]  /*11a0*/  IMAD R7, R5, UR7, R7 ;  /* 0x0000000705077c24 */ /* 0x000fe2000f8e0207 */
[----:B------:R-:W-:-:S03]  /*11b0*/  ULDC UR7, c[0x0][0x3a8] ;  /* 0x0000ea0000077ab9 */ /* 0x000fc60000000800 */
[----:B------:R-:W-:-:S07]  /*11c0*/  IMAD R0, R7, UR7, R0 ;  /* 0x0000000707007c24 */ /* 0x000fce000f8e0200 */
.L_x_264:
[----:B------:R-:W0:Y:S01]  /*11d0*/  LDC.64 R6, c[0x0][0x3b8] ;  /* 0x0000ee00ff067b82 */ /* 0x000e220000000a00 */
[----:B------:R-:W-:Y:S01]  /*11e0*/  ULDC.64 UR8, c[0x0][0x3b0] ;  /* 0x0000ec0000087ab9 */ /* 0x000fe20000000a00 */
[----:B------:R-:W-:Y:S02]  /*11f0*/  IADD3 R3, R3, 0x80, RZ ;  /* 0x0000008003037810 */ /* 0x000fe40007ffe0ff */
[----:B------:R-:W-:-:S04]  /*1200*/  IADD3 R4, P0, R0, UR8, RZ ;  /* 0x0000000800047c10 */ /* 0x000fc8000ff1e0ff */
[----:B------:R-:W-:-:S05]  /*1210*/  IADD3.X R5, RZ, UR9, RZ, P0, !PT ;  /* 0x00000009ff057c10 */ /* 0x000fca00087fe4ff */
[----:B0-----:R0:W-:Y:S04]  /*1220*/  STG.E.64 desc[UR4][R4.64], R6 ;  /* 0x0000000604007986 */ /* 0x0011e8000c101b04 */
.L_x_263:
[----:B------:R-:W-:Y:S05]  /*1230*/  BSYNC B0 ;  /* 0x0000000000007941 */ /* 0x000fea0003800000 */
.L_x_262:
[----:B------:R-:W-:-:S13]  /*1240*/  ISETP.GE.AND P0, PT, R3, UR6, PT ;  /* 0x0000000603007c0c */ /* 0x000fda000bf06270 */
[----:B------:R-:W-:Y:S05]  /*1250*/  @P0 EXIT ;  /* 0x000000000000094d */ /* 0x000fea0003800000 */
[----:B------:R-:W-:Y:S01]  /*1260*/  IMAD.MOV.U32 R2, RZ, RZ, RZ ;  /* 0x000000ffff027224 */ /* 0x000fe200078e00ff */
[----:B------:R-:W-:Y:S01]  /*1270*/  ULDC.64 UR6, c[0x0][0x220] ;  /* 0x0000880000067ab9 */ /* 0x000fe20000000a00 */
[----:B------:R-:W-:Y:S02]  /*1280*/  ISETP.NE.AND P0, PT, R8, 0x1, PT ;  /* 0x000000010800780c */ /* 0x000fe40003f05270 */
[----:B0-----:R-:W-:Y:S01]  /*1290*/  IMAD.HI.U32 R4, R3, UR6, R2 ;  /* 0x0000000603047c27 */ /* 0x001fe2000f8e0002 */
[----:B------:R-:W-:-:S04]  /*12a0*/  ULDC UR6, c[0x0][0x21c] ;  /* 0x0000870000067ab9 */ /* 0x000fc80000000800 */
[----:B------:R-:W-:-:S04]  /*12b0*/  SHF.R.U32.HI R5, RZ, UR7, R4 ;  /* 0x00000007ff057c19 */ /* 0x000fc80008011604 */
[----:B------:R-:W-:-:S05]  /*12c0*/  IADD3 R0, -R5, RZ, RZ ;  /* 0x000000ff05007210 */ /* 0x000fca0007ffe1ff */
[----:B------:R-:W-:Y:S01]  /*12d0*/  IMAD R0, R0, UR6, R3 ;  /* 0x0000000600007c24 */ /* 0x000fe2000f8e0203 */
[----:B------:R-:W-:-:S03]  /*12e0*/  ULDC UR6, c[0x0][0x348] ;  /* 0x0000d20000067ab9 */ /* 0x000fc60000000800 */
[----:B------:R-:W-:Y:S01]  /*12f0*/  IMAD R0, R0, UR6, RZ ;  /* 0x0000000600007c24 */ /* 0x000fe2000f8e02ff */
        /* <DEDUP_REMOVED lines=255> */
[----:B------:R-:W-:-:S03]  /*22f0*/  ULDC.64 UR6, c[0x0][0x340] ;  /* 0x0000d00000067ab9 */ /* 0x000fc60000000a00 */
[----:B------:R-:W-:Y:S01]  /*2300*/  IMAD.HI.U32 R2, R3, UR6, R2 ;  /* 0x0000000603027c27 */ /* 0x000fe2000f8e0002 */
[----:B------:R-:W-:-:S04]  /*2310*/  ULDC UR6, c[0x0][0x33c] ;  /* 0x0000cf0000067ab9 */ /* 0x000fc80000000800 */
[----:B------:R-:W-:-:S04]  /*2320*/  SHF.R.U32.HI R2, RZ, UR7, R2 ;  /* 0x00000007ff027c19 */ /* 0x000fc80008011602 */
[----:B------:R-:W-:-:S05]  /*2330*/  IADD3 R2, -R2, RZ, RZ ;  /* 0x000000ff02027210 */ /* 0x000fca0007ffe1ff */
[----:B------:R-:W-:Y:S01]  /*2340*/  IMAD R3, R2, UR6, R3 ;  /* 0x0000000602037c24 */ /* 0x000fe2000f8e0203 */
[----:B------:R-:W-:-:S03]  /*2350*/  ULDC UR6, c[0x0][0x3a8] ;  /* 0x0000ea0000067ab9 */ /* 0x000fc60000000800 */
[----:B------:R-:W-:-:S07]  /*2360*/  IMAD R0, R3, UR6, R0 ;  /* 0x0000000603007c24 */ /* 0x000fce000f8e0200 */
.L_x_265:
[----:B------:R-:W0:Y:S01]  /*2370*/  LDC.64 R4, c[0x0][0x3b8] ;  /* 0x0000ee00ff047b82 */ /* 0x000e220000000a00 */
[----:B------:R-:W-:Y:S02]  /*2380*/  ULDC.64 UR6, c[0x0][0x3b0] ;  /* 0x0000ec0000067ab9 */ /* 0x000fe40000000a00 */
[----:B------:R-:W-:-:S04]  /*2390*/  IADD3 R2, P0, R0, UR6, RZ ;  /* 0x0000000600027c10 */ /* 0x000fc8000ff1e0ff */
[----:B------:R-:W-:-:S05]  /*23a0*/  IADD3.X R3, RZ, UR7, RZ, P0, !PT ;  /* 0x00000007ff037c10 */ /* 0x000fca00087fe4ff */
[----:B0-----:R-:W-:Y:S01]  /*23b0*/  STG.E.64 desc[UR4][R2.64], R4 ;  /* 0x0000000402007986 */ /* 0x001fe2000c101b04 */
[----:B------:R-:W-:Y:S05]  /*23c0*/  EXIT ;  /* 0x000000000000794d */ /* 0x000fea0003800000 */
.L_x_261:
[----:B------:R-:W-:Y:S02]  /*23d0*/  ULDC UR6, c[0x0][0x210] ;  /* 0x0000840000067ab9 */ /* 0x000fe40000000800 */
[----:B------:R-:W-:-:S13]  /*23e0*/  ISETP.GE.AND P1, PT, R3, UR6, PT ;  /* 0x0000000603007c0c */ /* 0x000fda000bf26270 */
[----:B------:R-:W0:Y:S01]  /*23f0*/  @!P1 LDC.64 R4, c[0x0][0x3b0] ;  /* 0x0000ec00ff049b82 */ /* 0x000e220000000a00 */
[----:B------:R-:W-:-:S04]  /*2400*/  @!P1 IADD3 R3, R3, 0x80, RZ ;  /* 0x0000008003039810 */ /* 0x000fc80007ffe0ff */
[----:B------:R-:W-:-:S03]  /*2410*/  ISETP.GE.AND P0, PT, R3, UR6, PT ;  /* 0x0000000603007c0c */ /* 0x000fc6000bf06270 */
[----:B------:R-:W0:Y:S02]  /*2420*/  @!P1 LDC.64 R6, c[0x0][0x3b8] ;  /* 0x0000ee00ff069b82 */ /* 0x000e240000000a00 */
[----:B0-----:R0:W-:Y:S08]  /*2430*/  @!P1 STG.E.64 desc[UR4][R4.64], R6 ;  /* 0x0000000604009986 */ /* 0x0011f0000c101b04 */
[----:B------:R-:W-:Y:S05]  /*2440*/  @P0 EXIT ;  /* 0x000000000000094d */ /* 0x000fea0003800000 */
[----:B------:R-:W1:Y:S08]  /*2450*/  LDC.64 R2, c[0x0][0x3b0] ;  /* 0x0000ec00ff027b82 */ /* 0x000e700000000a00 */
[----:B0-----:R-:W1:Y:S02]  /*2460*/  LDC.64 R4, c[0x0][0x3b8] ;  /* 0x0000ee00ff047b82 */ /* 0x001e640000000a00 */
[----:B-1----:R-:W-:Y:S01]  /*2470*/  STG.E.64 desc[UR4][R2.64], R4 ;  /* 0x0000000402007986 */ /* 0x002fe2000c101b04 */
[----:B------:R-:W-:Y:S05]  /*2480*/  EXIT ;  /* 0x000000000000794d */ /* 0x000fea0003800000 */
.L_x_266:
        /* <DEDUP_REMOVED lines=15> */
.L_x_7264:


//--------------------- .text._ZN2at6native27unrolled_elementwise_kernelINS0_11FillFunctorImEESt5arrayIPcLm1EELi4E23TrivialOffsetCalculatorILi0EjES7_ILi1EjENS0_6memory15LoadWithoutCastENSA_16StoreWithoutCastEEEviT_T0_T2_T3_T4_T5_ --------------------------
	.section	.text._ZN2at6native27unrolled_elementwise_kernelINS0_11FillFunctorImEESt5arrayIPcLm1EELi4E23TrivialOffsetCalculatorILi0EjES7_ILi1EjENS0_6memory15LoadWithoutCastENSA_16StoreWithoutCastEEEviT_T0_T2_T3_T4_T5_,"ax",@progbits
	.align	128
        .global         _ZN2at6native27unrolled_elementwise_kernelINS0_11FillFunctorImEESt5arrayIPcLm1EELi4E23TrivialOffsetCalculatorILi0EjES7_ILi1EjENS0_6memory15LoadWithoutCastENSA_16StoreWithoutCastEEEviT_T0_T2_T3_T4_T5_
        .type           _ZN2at6native27unrolled_elementwise_kernelINS0_11FillFunctorImEESt5arrayIPcLm1EELi4E23TrivialOffsetCalculatorILi0EjES7_ILi1EjENS0_6memory15LoadWithoutCastENSA_16StoreWithoutCastEEEviT_T0_T2_T3_T4_T5_,@function
        .size           _ZN2at6native27unrolled_elementwise_kernelINS0_11FillFunctorImEESt5arrayIPcLm1EELi4E23TrivialOffsetCalculatorILi0EjES7_ILi1EjENS0_6memory15LoadWithoutCastENSA_16StoreWithoutCastEEEviT_T0_T2_T3_T4_T5_,(.L_x_7265 - _ZN2at6native27unrolled_elementwise_kernelINS0_11FillFunctorImEESt5arrayIPcLm1EELi4E23TrivialOffsetCalculatorILi0EjES7_ILi1EjENS0_6memory15LoadWithoutCastENSA_16StoreWithoutCastEEEviT_T0_T2_T3_T4_T5_)
        .other          _ZN2at6native27unrolled_elementwise_kernelINS0_11FillFunctorImEESt5arrayIPcLm1EELi4E23TrivialOffsetCalculatorILi0EjES7_ILi1EjENS0_6memory15LoadWithoutCastENSA_16StoreWithoutCastEEEviT_T0_T2_T3_T4_T5_,@"STO_CUDA_ENTRY STV_DEFAULT"
_ZN2at6native27unrolled_elementwise_kernelINS0_11FillFunctorImEESt5arrayIPcLm1EELi4E23TrivialOffsetCalculatorILi0EjES7_ILi1EjENS0_6memory15LoadWithoutCastENSA_16StoreWithoutCastEEEviT_T0_T2_T3_T4_T5_:
.text._ZN2at6native27unrolled_elementwise_kernelINS0_11FillFunctorImEESt5arrayIPcLm1EELi4E23TrivialOffsetCalculatorILi0EjES7_ILi1EjENS0_6memory15LoadWithoutCastENSA_16StoreWithoutCastEEEviT_T0_T2_T3_T4_T5_:
[----:B------:R-:W-:Y:S01]  /*0000*/  LDC R1, c[0x0][0x28] ;  /* 0x00000a00ff017b82 */ /* 0x000fe20000000800 */
[----:B------:R-:W0:Y:S07]  /*0010*/  S2R R8, SR_CTAID.X ;  /* 0x0000000000087919 */ /* 0x000e2e0000002500 */
[----:B------:R-:W0:Y:S01]  /*0020*/  LDC R3, c[0x0][0x210] ;  /* 0x00008400ff037b82 */ /* 0x000e220000000800 */
[----:B------:R-:W-:Y:S01]  /*0030*/  ULDC.64 UR4, c[0x0][0x208] ;  /* 0x0000820000047ab9 */ /* 0x000fe20000000a00 */
[----:B------:R-:W-:Y:S01]  /*0040*/  BSSY B0, `(.L_x_267) ;  /* 0x0000018000007945 */ /* 0x000fe20003800000 */
[----:B------:R-:W1:Y:S01]  /*0050*/  S2R R7, SR_TID.X ;  /* 0x0000000000077919 */ /* 0x000e620000002100 */
[----:B0-----:R-:W-:Y:S01]  /*0060*/  IMAD R0, R8, -0x200, R3 ;  /* 0xfffffe0008007824 */ /* 0x001fe200078e0203 */
[----:B-1----:R-:W-:-:S04]  /*0070*/  MOV R9, R7 ;  /* 0x0000000700097202 */ /* 0x002fc80000000f00 */
[----:B------:R-:W-:-:S13]  /*0080*/  ISETP.GE.AND P0, PT, R7, R0, PT ;  /* 0x000000000700720c */ /* 0x000fda0003f06270 */
[----:B------:R-:W0:Y:S01]  /*0090*/  @!P0 LDC.64 R2, c[0x0][0x220] ;  /* 0x00008800ff028b82 */ /* 0x000e220000000a00 */
[----:B------:R-:W-:Y:S01]  /*00a0*/  @!P0 VIADD R9, R7, 0x80 ;  /* 0x0000008007098836 */ /* 0x000fe20000000000 */
[----:B------:R-:W-:-:S04]  /*00b0*/  @!P0 LEA R7, R8, R7, 0x9 ;  /* 0x0000000708078211 */ /* 0x000fc800078e48ff */
[----:B------:R-:W-:Y:S02]  /*00c0*/  ISETP.GE.AND P1, PT, R9, R0, PT ;  /* 0x000000000900720c */ /* 0x000fe40003f26270 */
[----:B------:R-:W1:Y:S01]  /*00d0*/  @!P0 LDC.64 R4, c[0x0][0x218] ;  /* 0x00008600ff048b82 */ /* 0x000e620000000a00 */
[----:B0-----:R-:W-:-:S05]  /*00e0*/  @!P0 IMAD.WIDE.U32 R2, R7, 0x8, R2 ;  /* 0x0000000807028825 */ /* 0x001fca00078e0002 */
[----:B-1----:R0:W-:Y:S05]  /*00f0*/  @!P0 STG.E.64 desc[UR4][R2.64], R4 ;  /* 0x0000000402008986 */ /* 0x0021ea000c101b04 */
[----:B------:R-:W-:Y:S05]  /*0100*/  @P1 BRA `(.L_x_268) ;  /* 0x00000000002c1947 */ /* 0x000fea0003800000 */
[----:B0-----:R-:W0:Y:S01]  /*0110*/  LDC.64 R4, c[0x0][0x220] ;  /* 0x00008800ff047b82 */ /* 0x001e220000000a00 */
[----:B------:R-:W-:Y:S01]  /*0120*/  IMAD R3, R8, 0x200, R9 ;  /* 0x0000020008037824 */ /* 0x000fe200078e0209 */
[----:B------:R-:W-:-:S04]  /*0130*/  IADD3 R9, R9, 0x80, RZ ;  /* 0x0000008009097810 */ /* 0x000fc80007ffe0ff */
[C---:B------:R-:W-:Y:S02]  /*0140*/  ISETP.GE.AND P0, PT, R9.reuse, R0, PT ;  /* 0x000000000900720c */ /* 0x040fe40003f06270 */
[----:B------:R-:W1:Y:S11]  /*0150*/  LDC.64 R6, c[0x0][0x218] ;  /* 0x00008600ff067b82 */ /* 0x000e760000000a00 */
[----:B------:R-:W-:Y:S01]  /*0160*/  @!P0 IMAD R11, R8, 0x200, R9 ;  /* 0x00000200080b8824 */ /* 0x000fe200078e0209 */
[----:B------:R-:W-:Y:S01]  /*0170*/  @!P0 IADD3 R9, R9, 0x80, RZ ;  /* 0x0000008009098810 */ /* 0x000fe20007ffe0ff */
[----:B0-----:R-:W-:-:S04]  /*0180*/  IMAD.WIDE.U32 R2, R3, 0x8, R4 ;  /* 0x0000000803027825 */ /* 0x001fc800078e0004 */
[----:B------:R-:W-:Y:S01]  /*0190*/  @!P0 IMAD.WIDE.U32 R4, R11, 0x8, R4 ;  /* 0x000000080b048825 */ /* 0x000fe200078e0004 */
[----:B-1----:R1:W-:Y:S04]  /*01a0*/  STG.E.64 desc[UR4][R2.64], R6 ;  /* 0x0000000602007986 */ /* 0x0023e8000c101b04 */
[----:B------:R1:W-:Y:S02]  /*01b0*/  @!P0 STG.E.64 desc[UR4][R4.64], R6 ;  /* 0x0000000604008986 */ /* 0x0003e4000c101b04 */
.L_x_268:
[----:B------:R-:W-:Y:S05]  /*01c0*/  BSYNC B0 ;  /* 0x0000000000007941 */ /* 0x000fea0003800000 */
.L_x_267:
[----:B------:R-:W-:-:S13]  /*01d0*/  ISETP.GE.AND P0, PT, R9, R0, PT ;  /* 0x000000000900720c */ /* 0x000fda0003f06270 */
[----:B------:R-:W-:Y:S05]  /*01e0*/  @P0 EXIT ;  /* 0x000000000000094d */ /* 0x000fea0003800000 */
[----:B01----:R-:W0:Y:S01]  /*01f0*/  LDC.64 R2, c[0x0][0x220] ;  /* 0x00008800ff027b82 */ /* 0x003e220000000a00 */
[----:B------:R-:W-:-:S07]  /*0200*/  LEA R9, R8, R9, 0x9 ;  /* 0x0000000908097211 */ /* 0x000fce00078e48ff */
[----:B------:R-:W1:Y:S01]  /*0210*/  LDC.64 R4, c[0x0][0x218] ;  /* 0x00008600ff047b82 */ /* 0x000e620000000a00 */
[----:B0-----:R-:W-:-:S05]  /*0220*/  IMAD.WIDE.U32 R2, R9, 0x8, R2 ;  /* 0x0000000809027825 */ /* 0x001fca00078e0002 */
[----:B-1----:R-:W-:Y:S01]  /*0230*/  STG.E.64 desc[UR4][R2.64], R4 ;  /* 0x0000000402007986 */ /* 0x002fe2000c101b04 */
[----:B------:R-:W-:Y:S05]  /*0240*/  EXIT ;  /* 0x000000000000794d */ /* 0x000fea0003800000 */
.L_x_269:
        /* <DEDUP_REMOVED lines=11> */
.L_x_7265:


//--------------------- .text._ZN2at6native29vectorized_elementwise_kernelILi2ENS0_11FillFunctorImEESt5arrayIPcLm1EEEEviT0_T1_ --------------------------
	.section	.text._ZN2at6native29vectorized_elementwise_kernelILi2ENS0_11FillFunctorImEESt5arrayIPcLm1EEEEviT0_T1_,"ax",@progbits
	.align	128
        .global         _ZN2at6native29vectorized_elementwise_kernelILi2ENS0_11FillFunctorImEESt5arrayIPcLm1EEEEviT0_T1_
        .type           _ZN2at6native29vectorized_elementwise_kernelILi2ENS0_11FillFunctorImEESt5arrayIPcLm1EEEEviT0_T1_,@function
        .size           _ZN2at6native29vectorized_elementwise_kernelILi2ENS0_11FillFunctorImEESt5arrayIPcLm1EEEEviT0_T1_,(.L_x_7266 - _ZN2at6native29vectorized_elementwise_kernelILi2ENS0_11FillFunctorImEESt5arrayIPcLm1EEEEviT0_T1_)
        .other          _ZN2at6native29vectorized_elementwise_kernelILi2ENS0_11FillFunctorImEESt5arrayIPcLm1EEEEviT0_T1_,@"STO_CUDA_ENTRY STV_DEFAULT"
_ZN2at6native29vectorized_elementwise_kernelILi2ENS0_11FillFunctorImEESt5arrayIPcLm1EEEEviT0_T1_:
.text._ZN2at6native29vectorized_elementwise_kernelILi2ENS0_11FillFunctorImEESt5arrayIPcLm1EEEEviT0_T1_:
[----:B------:R-:W-:Y:S01]  /*0000*/  LDC R1, c[0x0][0x28] ;  /* 0x00000a00ff017b82 */ /* 0x000fe20000000800 */
[----:B------:R-:W0:Y:S01]  /*0010*/  S2R R0, SR_CTAID.X ;  /* 0x0000000000007919 */ /* 0x000e220000002500 */
[----:B------:R-:W-:Y:S01]  /*0020*/  ULDC UR4, c[0x0][0x210] ;  /* 0x0000840000047ab9 */ /* 0x000fe20000000800 */
[----:B0-----:R-:W-:-:S04]  /*0030*/  SHF.L.U32 R0, R0, 0xa, RZ ;  /* 0x0000000a00007819 */ /* 0x001fc800000006ff */
[----:B------:R-:W-:Y:S01]  /*0040*/  IADD3 R2, -R0, UR4, RZ ;  /* 0x0000000400027c10 */ /* 0x000fe2000fffe1ff */
[----:B------:R-:W-:-:S03]  /*0050*/  ULDC.64 UR4, c[0x0][0x208] ;  /* 0x0000820000047ab9 */ /* 0x000fc60000000a00 */
[----:B------:R-:W-:-:S13]  /*0060*/  ISETP.GE.U32.AND P0, PT, R2, 0x400, PT ;  /* 0x000004000200780c */ /* 0x000fda0003f06070 */
[----:B------:R-:W-:Y:S05]  /*0070*/  @!P0 BRA `(.L_x_270) ;  /* 0x0000000000608947 */ /* 0x000fea0003800000 */
[----:B------:R-:W0:Y:S01]  /*0080*/  S2R R7, SR_TID.X ;  /* 0x0000000000077919 */ /* 0x000e220000002100 */
[----:B------:R-:W1:Y:S08]  /*0090*/  LDC.64 R2, c[0x0][0x220] ;  /* 0x00008800ff027b82 */ /* 0x000e700000000a00 */
[----:B------:R-:W2:Y:S01]  /*00a0*/  LDC.64 R4, c[0x0][0x218] ;  /* 0x00008600ff047b82 */ /* 0x000ea20000000a00 */
[----:B-1----:R-:W-:-:S04]  /*00b0*/  IMAD.WIDE.U32 R2, R0, 0x8, R2 ;  /* 0x0000000800027825 */ /* 0x002fc800078e0002 */
[----:B0-----:R-:W-:Y:S01]  /*00c0*/  IMAD.WIDE R2, R7, 0x10, R2 ;  /* 0x0000001007027825 */ /* 0x001fe200078e0202 */
[-C--:B--2---:R-:W-:Y:S02]  /*00d0*/  MOV R8, R4.reuse ;  /* 0x0000000400087202 */ /* 0x084fe40000000f00 */
[-C--:B------:R-:W-:Y:S01]  /*00e0*/  MOV R10, R4.reuse ;  /* 0x00000004000a7202 */ /* 0x080fe20000000f00 */
[--C-:B------:R-:W-:Y:S01]  /*00f0*/  IMAD.MOV.U32 R9, RZ, RZ, R5.reuse ;  /* 0x000000ffff097224 */ /* 0x100fe200078e0005 */
        /* <DEDUP_REMOVED lines=8> */
[----:B------:R-:W-:Y:S01]  /*0180*/  MOV R18, R4 ;  /* 0x0000000400127202 */ /* 0x000fe20000000f00 */
[--C-:B------:R-:W-:Y:S01]  /*0190*/  IMAD.MOV.U32 R17, RZ, RZ, R5.reuse ;  /* 0x000000ffff117224 */ /* 0x100fe200078e0005 */
[----:B------:R-:W-:Y:S01]  /*01a0*/  STG.E.128 desc[UR4][R2.64+0x800], R8 ;  /* 0x0008000802007986 */ /* 0x000fe2000c101d04 */
[----:B------:R-:W-:-:S03]  /*01b0*/  IMAD.MOV.U32 R19, RZ, RZ, R5 ;  /* 0x000000ffff137224 */ /* 0x000fc600078e0005 */
[----:B------:R-:W-:Y:S04]  /*01c0*/  STG.E.128 desc[UR4][R2.64+0x1000], R12 ;  /* 0x0010000c02007986 */ /* 0x000fe8000c101d04 */
[----:B------:R-:W-:Y:S04]  /*01d0*/  STG.E.128 desc[UR4][R2.64], R4 ;  /* 0x0000000402007986 */ /* 0x000fe8000c101d04 */
[----:B------:R-:W-:Y:S01]  /*01e0*/  STG.E.128 desc[UR4][R2.64+0x1800], R16 ;  /* 0x0018001002007986 */ /* 0x000fe2000c101d04 */
[----:B------:R-:W-:Y:S05]  /*01f0*/  EXIT ;  /* 0x000000000000794d */ /* 0x000fea0003800000 */
.L_x_270:
[----:B------:R-:W0:Y:S01]  /*0200*/  S2R R9, SR_TID.X ;  /* 0x0000000000097919 */ /* 0x000e220000002100 */
[----:B------:R-:W-:Y:S04]  /*0210*/  BSSY B0, `(.L_x_271) ;  /* 0x000003b000007945 */ /* 0x000fe80003800000 */
[----:B------:R-:W-:Y:S01]  /*0220*/  BSSY B1, `(.L_x_272) ;  /* 0x0000032000017945 */ /* 0x000fe20003800000 */
[----:B0-----:R-:W-:-:S13]  /*0230*/  ISETP.GE.AND P0, PT, R9, R2, PT ;  /* 0x000000020900720c */ /* 0x001fda0003f06270 */
[----:B------:R-:W0:Y:S01]  /*0240*/  @!P0 LDC.64 R4, c[0x0][0x220] ;  /* 0x00008800ff048b82 */ /* 0x000e220000000a00 */
[----:B------:R-:W-:-:S07]  /*0250*/  @!P0 IADD3 R3, R0, R9, RZ ;  /* 0x0000000900038210 */ /* 0x000fce0007ffe0ff */
[----:B------:R-:W1:Y:S01]  /*0260*/  @!P0 LDC.64 R6, c[0x0][0x218] ;  /* 0x00008600ff068b82 */ /* 0x000e620000000a00 */
[----:B0-----:R-:W-:-:S04]  /*0270*/  @!P0 IMAD.WIDE.U32 R4, R3, 0x8, R4 ;  /* 0x0000000803048825 */ /* 0x001fc800078e0004 */
[----:B------:R-:W-:Y:S01]  /*0280*/  IMAD.MOV.U32 R3, RZ, RZ, R9 ;  /* 0x000000ffff037224 */ /* 0x000fe200078e0009 */
[----:B------:R-:W-:Y:S01]  /*0290*/  @!P0 IADD3 R3, R9, 0x80, RZ ;  /* 0x0000008009038810 */ /* 0x000fe20007ffe0ff */
[----:B-1----:R0:W-:Y:S03]  /*02a0*/  @!P0 STG.E.64 desc[UR4][R4.64], R6 ;  /* 0x0000000604008986 */ /* 0x0021e6000c101b04 */
[----:B------:R-:W-:-:S13]  /*02b0*/  ISETP.GE.AND P0, PT, R3, R2, PT ;  /* 0x000000020300720c */ /* 0x000fda0003f06270 */
[----:B0-----:R-:W-:Y:S05]  /*02c0*/  @P0 BRA `(.L_x_273) ;  /* 0x0000000000380947 */ /* 0x001fea0003800000 */
[----:B------:R-:W0:Y:S01]  /*02d0*/  LDC.64 R4, c[0x0][0x220] ;  /* 0x00008800ff047b82 */ /* 0x000e220000000a00 */
[----:B------:R-:W-:Y:S01]  /*02e0*/  IMAD.IADD R9, R0, 0x1, R3 ;  /* 0x0000000100097824 */ /* 0x000fe200078e0203 */
[----:B------:R-:W-:-:S04]  /*02f0*/  IADD3 R3, R3, 0x80, RZ ;  /* 0x0000008003037810 */ /* 0x000fc80007ffe0ff */
[----:B------:R-:W-:Y:S02]  /*0300*/  ISETP.GE.AND P0, PT, R3, R2, PT ;  /* 0x000000020300720c */ /* 0x000fe40003f06270 */
[----:B------:R-:W1:Y:S01]  /*0310*/  LDC.64 R6, c[0x0][0x218] ;  /* 0x00008600ff067b82 */ /* 0x000e620000000a00 */
[----:B0-----:R-:W-:-:S05]  /*0320*/  IMAD.WIDE.U32 R4, R9, 0x8, R4 ;  /* 0x0000000809047825 */ /* 0x001fca00078e0004 */
[----:B-1----:R0:W-:Y:S05]  /*0330*/  STG.E.64 desc[UR4][R4.64], R6 ;  /* 0x0000000604007986 */ /* 0x0021ea000c101b04 */
[----:B------:R-:W-:Y:S05]  /*0340*/  @P0 BRA `(.L_x_274) ;  /* 0x0000000000380947 */ /* 0x000fea0003800000 */
[----:B0-----:R-:W0:Y:S01]  /*0350*/  LDC.64 R4, c[0x0][0x220] ;  /* 0x00008800ff047b82 */ /* 0x001e220000000a00 */
[----:B------:R-:W-:Y:S01]  /*0360*/  IMAD.IADD R9, R0, 0x1, R3 ;  /* 0x0000000100097824 */ /* 0x000fe200078e0203 */
[----:B------:R-:W-:-:S06]  /*0370*/  IADD3 R3, R3, 0x80, RZ ;  /* 0x0000008003037810 */ /* 0x000fcc0007ffe0ff */
[----:B------:R-:W1:Y:S01]  /*0380*/  LDC.64 R6, c[0x0][0x218] ;  /* 0x00008600ff067b82 */ /* 0x000e620000000a00 */
[----:B0-----:R-:W-:-:S05]  /*0390*/  IMAD.WIDE.U32 R4, R9, 0x8, R4 ;  /* 0x0000000809047825 */ /* 0x001fca00078e0004 */
[----:B-1----:R0:W-:Y:S02]  /*03a0*/  STG.E.64 desc[UR4][R4.64], R6 ;  /* 0x0000000604007986 */ /* 0x0021e4000c101b04 */
.L_x_273:
[----:B------:R-:W-:-:S13]  /*03b0*/  ISETP.GE.AND P0, PT, R3, R2, PT ;  /* 0x000000020300720c */ /* 0x000fda0003f06270 */
[----:B------:R-:W-:Y:S05]  /*03c0*/  @P0 BRA `(.L_x_275) ;  /* 0x0000000000380947 */ /* 0x000fea0003800000 */
[----:B0-----:R-:W0:Y:S01]  /*03d0*/  LDC.64 R4, c[0x0][0x220] ;  /* 0x00008800ff047b82 */ /* 0x001e220000000a00 */
[----:B------:R-:W-:Y:S01]  /*03e0*/  IMAD.IADD R9, R0, 0x1, R3 ;  /* 0x0000000100097824 */ /* 0x000fe200078e0203 */
[----:B------:R-:W-:-:S06]  /*03f0*/  IADD3 R3, R3, 0x80, RZ ;  /* 0x0000008003037810 */ /* 0x000fcc0007ffe0ff */
[----:B------:R-:W1:Y:S01]  /*0400*/  LDC.64 R6, c[0x0][0x218] ;  /* 0x00008600ff067b82 */ /* 0x000e620000000a00 */
[----:B0-----:R-:W-:-:S05]  /*0410*/  IMAD.WIDE.U32 R4, R9, 0x8, R4 ;  /* 0x0000000809047825 */ /* 0x001fca00078e0004 */
[----:B-1----:R1:W-:Y:S02]  /*0420*/  STG.E.64 desc[UR4][R4.64], R6 ;  /* 0x0000000604007986 */ /* 0x0023e4000c101b04 */
.L_x_274:
[----:B------:R-:W-:-:S13]  /*0430*/  ISETP.GE.AND P0, PT, R3, R2, PT ;  /* 0x000000020300720c */ /* 0x000fda0003f06270 */
[----:B------:R-:W-:Y:S05]  /*0440*/  @P0 BRA `(.L_x_276) ;  /* 0x00000000003c0947 */ /* 0x000fea0003800000 */
[----:B01----:R-:W0:Y:S01]  /*0450*/  LDC.64 R4, c[0x0][0x220] ;  /* 0x00008800ff047b82 */ /* 0x003e220000000a00 */
[----:B------:R-:W-:Y:S01]  /*0460*/  IMAD.IADD R9, R0, 0x1, R3 ;  /* 0x0000000100097824 */ /* 0x000fe200078e0203 */
[----:B------:R-:W-:-:S06]  /*0470*/  IADD3 R3, R3, 0x80, RZ ;  /* 0x0000008003037810 */ /* 0x000fcc0007ffe0ff */
[----:B------:R-:W1:Y:S01]  /*0480*/  LDC.64 R6, c[0x0][0x218] ;  /* 0x00008600ff067b82 */ /* 0x000e620000000a00 */
[----:B0-----:R-:W-:-:S05]  /*0490*/  IMAD.WIDE.U32 R4, R9, 0x8, R4 ;  /* 0x0000000809047825 */ /* 0x001fca00078e0004 */
[----:B-1----:R1:W-:Y:S02]  /*04a0*/  STG.E.64 desc[UR4][R4.64], R6 ;  /* 0x0000000604007986 */ /* 0x0023e4000c101b04 */
.L_x_275:
[----:B------:R-:W-:-:S13]  /*04b0*/  ISETP.GE.AND P0, PT, R3, R2, PT ;  /* 0x000000020300720c */ /* 0x000fda0003f06270 */
[----:B------:R-:W-:Y:S05]  /*04c0*/  @P0 BREAK B1 ;  /* 0x0000000000010942 */ /* 0x000fea0003800000 */
[----:B------:R-:W-:Y:S05]  /*04d0*/  @P0 BRA `(.L_x_277) ;  /* 0x0000000000380947 */ /* 0x000fea0003800000 */
[----:B01----:R-:W0:Y:S01]  /*04e0*/  LDC.64 R4, c[0x0][0x220] ;  /* 0x00008800ff047b82 */ /* 0x003e220000000a00 */
[----:B------:R-:W-:Y:S01]  /*04f0*/  IMAD.IADD R9, R0, 0x1, R3 ;  /* 0x0000000100097824 */ /* 0x000fe200078e0203 */
[----:B------:R-:W-:-:S06]  /*0500*/  IADD3 R3, R3, 0x80, RZ ;  /* 0x0000008003037810 */ /* 0x000fcc0007ffe0ff */
[----:B------:R-:W1:Y:S01]  /*0510*/  LDC.64 R6, c[0x0][0x218] ;  /* 0x00008600ff067b82 */ /* 0x000e620000000a00 */
[----:B0-----:R-:W-:-:S05]  /*0520*/  IMAD.WIDE.U32 R4, R9, 0x8, R4 ;  /* 0x0000000809047825 */ /* 0x001fca00078e0004 */
[----:B-1----:R2:W-:Y:S02]  /*0530*/  STG.E.64 desc[UR4][R4.64], R6 ;  /* 0x0000000604007986 */ /* 0x0025e4000c101b04 */
.L_x_276:
[----:B------:R-:W-:Y:S05]  /*0540*/  BSYNC B1 ;  /* 0x0000000000017941 */ /* 0x000fea0003800000 */
.L_x_272:
[----:B------:R-:W-:-:S13]  /*0550*/  ISETP.GE.AND P0, PT, R3, R2, PT ;  /* 0x000000020300720c */ /* 0x000fda0003f06270 */
[----:B012---:R-:W0:Y:S01]  /*0560*/  @!P0 LDC.64 R4, c[0x0][0x220] ;  /* 0x00008800ff048b82 */ /* 0x007e220000000a00 */
[----:B------:R-:W-:Y:S01]  /*0570*/  @!P0 IMAD.IADD R9, R0, 0x1, R3 ;  /* 0x0000000100098824 */ /* 0x000fe200078e0203 */
[----:B------:R-:W-:-:S06]  /*0580*/  @!P0 IADD3 R3, R3, 0x80, RZ ;  /* 0x0000008003038810 */ /* 0x000fcc0007ffe0ff */
[----:B------:R-:W1:Y:S01]  /*0590*/  @!P0 LDC.64 R6, c[0x0][0x218] ;  /* 0x00008600ff068b82 */ /* 0x000e620000000a00 */
[----:B0-----:R-:W-:-:S05]  /*05a0*/  @!P0 IMAD.WIDE.U32 R4, R9, 0x8, R4 ;  /* 0x0000000809048825 */ /* 0x001fca00078e0004 */
[----:B-1----:R2:W-:Y:S02]  /*05b0*/  @!P0 STG.E.64 desc[UR4][R4.64], R6 ;  /* 0x0000000604008986 */ /* 0x0025e4000c101b04 */
.L_x_277:
[----:B------:R-:W-:Y:S05]  /*05c0*/  BSYNC B0 ;  /* 0x0000000000007941 */ /* 0x000fea0003800000 */
.L_x_271:
[----:B------:R-:W-:Y:S05]  /*05d0*/  WARPSYNC.ALL ;  /* 0x0000000000007948 */ /* 0x000fea0003800000 */
[----:B------:R-:W-:-:S13]  /*05e0*/  ISETP.GE.AND P0, PT, R3, R2, PT ;  /* 0x000000020300720c */ /* 0x000fda0003f06270 */
[----:B------:R-:W-:Y:S05]  /*05f0*/  @P0 EXIT ;  /* 0x000000000000094d */ /* 0x000fea0003800000 */
[----:B012---:R-:W0:Y:S01]  /*0600*/  LDC.64 R4, c[0x0][0x220] ;  /* 0x00008800ff047b82 */ /* 0x007e220000000a00 */
[----:B------:R-:W-:-:S07]  /*0610*/  IMAD.IADD R3, R0, 0x1, R3 ;  /* 0x0000000100037824 */ /* 0x000fce00078e0203 */
[----:B------:R-:W1:Y:S01]  /*0620*/  LDC.64 R6, c[0x0][0x218] ;  /* 0x00008600ff067b82 */ /* 0x000e620000000a00 */
[----:B0-----:R-:W-:-:S05]  /*0630*/  IMAD.WIDE.U32 R2, R3, 0x8, R4 ;  /* 0x0000000803027825 */ /* 0x001fca00078e0004 */
[----:B-1----:R-:W-:Y:S01]  /*0640*/  STG.E.64 desc[UR4][R2.64], R6 ;  /* 0x0000000602007986 */ /* 0x002fe2000c101b04 */
[----:B------:R-:W-:Y:S05]  /*0650*/  EXIT ;  /* 0x000000000000794d */ /* 0x000fea0003800000 */
.L_x_278:
        /* <DEDUP_REMOVED lines=10> */
.L_x_7266:


//--------------------- .text._ZN2at6native29vectorized_elementwise_kernelILi4ENS0_11FillFunctorImEESt5arrayIPcLm1EEEEviT0_T1_ --------------------------
	.section	.text._ZN2at6native29vectorized_elementwise_kernelILi4ENS0_11FillFunctorImEESt5arrayIPcLm1EEEEviT0_T1_,"ax",@progbits
	.align	128
        .global         _ZN2at6native29vectorized_elementwise_kernelILi4ENS0_11FillFunctorImEESt5arrayIPcLm1EEEEviT0_T1_
        .type           _ZN2at6native29vectorized_elementwise_kernelILi4ENS0_11FillFunctorImEESt5arrayIPcLm1EEEEviT0_T1_,@function
        .size           _ZN2at6native29vectorized_elementwise_kernelILi4ENS0_11FillFunctorImEESt5arrayIPcLm1EEEEviT0_T1_,(.L_x_7267 - _ZN2at6native29vectorized_elementwise_kernelILi4ENS0_11FillFunctorImEESt5arrayIPcLm1EEEEviT0_T1_)
        .other          _ZN2at6native29vectorized_elementwise_kernelILi4ENS0_11FillFunctorImEESt5arrayIPcLm1EEEEviT0_T1_,@"STO_CUDA_ENTRY STV_DEFAULT"
_ZN2at6native29vectorized_elementwise_kernelILi4ENS0_11FillFunctorImEESt5arrayIPcLm1EEEEviT0_T1_:
.text._ZN2at6native29vectorized_elementwise_kernelILi4ENS0_11FillFunctorImEESt5arrayIPcLm1EEEEviT0_T1_:
        /* <DEDUP_REMOVED lines=32> */
.L_x_279:
        /* <DEDUP_REMOVED lines=27> */
.L_x_282:
        /* <DEDUP_REMOVED lines=8> */
.L_x_283:
        /* <DEDUP_REMOVED lines=8> */
.L_x_284:
        /* <DEDUP_REMOVED lines=9> */
.L_x_285:
[----:B------:R-:W-:Y:S05]  /*0540*/  BSYNC B1 ;  /* 0x0000000000017941 */ /* 0x000fea0003800000 */
.L_x_281:
[----:B------:R-:W-:-:S13]  /*0550*/  ISETP.GE.AND P0, PT, R3, R2, PT ;  /* 0x000000020300720c */ /* 0x000fda0003f06270 */
[----:B012---:R-:W0:Y:S01]  /*0560*/  @!P0 LDC.64 R4, c[0x0][0x220] ;  /* 0x00008800ff048b82 */ /* 0x007e220000000a00 */
[----:B------:R-:W-:Y:S01]  /*0570*/  @!P0 IMAD.IADD R9, R0, 0x1, R3 ;  /* 0x0000000100098824 */ /* 0x000fe200078e0203 */
[----:B------:R-:W-:-:S06]  /*0580*/  @!P0 IADD3 R3, R3, 0x80, RZ ;  /* 0x0000008003038810 */ /* 0x000fcc0007ffe0ff */
[----:B------:R-:W1:Y:S01]  /*0590*/  @!P0 LDC.64 R6, c[0x0][0x218] ;  /* 0x00008600ff068b82 */ /* 0x000e620000000a00 */
[----:B0-----:R-:W-:-:S05]  /*05a0*/  @!P0 IMAD.WIDE.U32 R4, R9, 0x8, R4 ;  /* 0x0000000809048825 */ /* 0x001fca00078e0004 */
[----:B-1----:R2:W-:Y:S02]  /*05b0*/  @!P0 STG.E.64 desc[UR4][R4.64], R6 ;  /* 0x0000000604008986 */ /* 0x0025e4000c101b04 */
.L_x_286:
[----:B------:R-:W-:Y:S05]  /*05c0*/  BSYNC B0 ;  /* 0x0000000000007941 */ /* 0x000fea0003800000 */
.L_x_280:
        /* <DEDUP_REMOVED lines=9> */
.L_x_287:
        /* <DEDUP_REMOVED lines=10> */
.L_x_7267:


//--------------------- .text._ZN2at6native29vectorized_elementwise_kernelILi8ENS0_11FillFunctorImEESt5arrayIPcLm1EEEEviT0_T1_ --------------------------
	.section	.text._ZN2at6native29vectorized_elementwise_kernelILi8ENS0_11FillFunctorImEESt5arrayIPcLm1EEEEviT0_T1_,"ax",@progbits
	.align	128
        .global         _ZN2at6native29vectorized_elementwise_kernelILi8ENS0_11FillFunctorImEESt5arrayIPcLm1EEEEviT0_T1_
        .type           _ZN2at6native29vectorized_elementwise_kernelILi8ENS0_11FillFunctorImEESt5arrayIPcLm1EEEEviT0_T1_,@function
        .size           _ZN2at6native29vectorized_elementwise_kernelILi8ENS0_11FillFunctorImEESt5arrayIPcLm1EEEEviT0_T1_,(.L_x_7268 - _ZN2at6native29vectorized_elementwise_kernelILi8ENS0_11FillFunctorImEESt5arrayIPcLm1EEEEviT0_T1_)
        .other          _ZN2at6native29vectorized_elementwise_kernelILi8ENS0_11FillFunctorImEESt5arrayIPcLm1EEEEviT0_T1_,@"STO_CUDA_ENTRY STV_DEFAULT"
_ZN2at6native29vectorized_elementwise_kernelILi8ENS0_11FillFunctorImEESt5arrayIPcLm1EEEEviT0_T1_:
.text._ZN2at6native29vectorized_elementwise_kernelILi8ENS0_11FillFunctorImEESt5arrayIPcLm1EEEEviT0_T1_:
        /* <DEDUP_REMOVED lines=32> */
.L_x_288:
        /* <DEDUP_REMOVED lines=27> */
.L_x_291:
        /* <DEDUP_REMOVED lines=8> */
.L_x_292:
        /* <DEDUP_REMOVED lines=8> */
.L_x_293:
        /* <DEDUP_REMOVED lines=9> */
.L_x_294:
[----:B------:R-:W-:Y:S05]  /*0540*/  BSYNC B1 ;  /* 0x0000000000017941 */ /* 0x000fea0003800000 */
.L_x_290:
[----:B------:R-:W-:-:S13]  /*0550*/  ISETP.GE.AND P0, PT, R3, R2, PT ;  /* 0x000000020300720c */ /* 0x000fda0003f06270 */
[----:B012---:R-:W0:Y:S01]  /*0560*/  @!P0 LDC.64 R4, c[0x0][0x220] ;  /* 0x00008800ff048b82 */ /* 0x007e220000000a00 */
[----:B------:R-:W-:Y:S01]  /*0570*/  @!P0 IMAD.IADD R9, R0, 0x1, R3 ;  /* 0x0000000100098824 */ /* 0x000fe200078e0203 */
[----:B------:R-:W-:-:S06]  /*0580*/  @!P0 IADD3 R3, R3, 0x80, RZ ;  /* 0x0000008003038810 */ /* 0x000fcc0007ffe0ff */
[----:B------:R-:W1:Y:S01]  /*0590*/  @!P0 LDC.64 R6, c[0x0][0x218] ;  /* 0x00008600ff068b82 */ /* 0x000e620000000a00 */
[----:B0-----:R-:W-:-:S05]  /*05a0*/  @!P0 IMAD.WIDE.U32 R4, R9, 0x8, R4 ;  /* 0x0000000809048825 */ /* 0x001fca00078e0004 */
[----:B-1----:R2:W-:Y:S02]  /*05b0*/  @!P0 STG.E.64 desc[UR4][R4.64], R6 ;  /* 0x0000000604008986 */ /* 0x0025e4000c101b04 */
.L_x_295:
[----:B------:R-:W-:Y:S05]  /*05c0*/  BSYNC B0 ;  /* 0x0000000000007941 */ /* 0x000fea0003800000 */
.L_x_289:
        /* <DEDUP_REMOVED lines=9> */
.L_x_296:
        /* <DEDUP_REMOVED lines=10> */
.L_x_7268:


//--------------------- .text._ZN2at6native18elementwise_kernelILi128ELi4EZNS0_15gpu_kernel_implINS0_11FillFunctorIjEEEEvRNS_18TensorIteratorBaseERKT_EUliE_EEviT1_ --------------------------
	.section	.text._ZN2at6native18elementwise_kernelILi128ELi4EZNS0_15gpu_kernel_implINS0_11FillFunctorIjEEEEvRNS_18TensorIteratorBaseERKT_EUliE_EEviT1_,"ax",@progbits
	.align	128
        .global         _ZN2at6native18elementwise_kernelILi128ELi4EZNS0_15gpu_kernel_implINS0_11FillFunctorIjEEEEvRNS_18TensorIteratorBaseERKT_EUliE_EEviT1_
        .type           _ZN2at6native18elementwise_kernelILi128ELi4EZNS0_15gpu_kernel_implINS0_11FillFunctorIjEEEEvRNS_18TensorIteratorBaseERKT_EUliE_EEviT1_,@function
        .size           _ZN2at6native18elementwise_kernelILi128ELi4EZNS0_15gpu_kernel_implINS0_11FillFunctorIjEEEEvRNS_18TensorIteratorBaseERKT_EUliE_EEviT1_,(.L_x_7269 - _ZN2at6native18elementwise_kernelILi128ELi4EZNS0_15gpu_kernel_implINS0_11FillFunctorIjEEEEvRNS_18TensorIteratorBaseERKT_EUliE_EEviT1_)
        .other          _ZN2at6native18elementwise_kernelILi128ELi4EZNS0_15gpu_kernel_implINS0_11FillFunctorIjEEEEvRNS_18TensorIteratorBaseERKT_EUliE_EEviT1_,@"STO_CUDA_ENTRY STV_DEFAULT"
_ZN2at6native18elementwise_kernelILi128ELi4EZNS0_15gpu_kernel_implINS0_11FillFunctorIjEEEEvRNS_18TensorIteratorBaseERKT_EUliE_EEviT1_:
.text._ZN2at6native18elementwise_kernelILi128ELi4EZNS0_15gpu_kernel_implINS0_11FillFunctorIjEEEEvRNS_18TensorIteratorBaseERKT_EUliE_EEviT1_:
        /* <DEDUP_REMOVED lines=287> */
.L_x_299:
        /* <DEDUP_REMOVED lines=18> */
.L_x_303:
[----:B------:R-:W0:Y:S02]  /*1310*/  LDC.U8 R5, c[0x0][0x3b8] ;  /* 0x0000ee00ff057b82 */ /* 0x000e240000000000 */
[----:B0-----:R0:W-:Y:S01]  /*1320*/  STG.E.U8 desc[UR36][R2.64], R5 ;  /* 0x0000000502007986 */ /* 0x0011e2000c101124 */
[----:B------:R-:W-:Y:S05]  /*1330*/  BRA `(.L_x_305) ;  /* 0x0000000c007c7947 */ /* 0x000fea0003800000 */
.L_x_302:
[----:B------:R-:W-:-:S13]  /*1340*/  ISETP.NE.AND P0, PT, R4, 0x2, PT ;  /* 0x000000020400780c */ /* 0x000fda0003f05270 */
[----:B------:R-:W-:Y:S05]  /*1350*/  @!P0 BRA `(.L_x_306) ;  /* 0x0000000000308947 */ /* 0x000fea0003800000 */
[----:B------:R-:W-:-:S13]  /*1360*/  ISETP.NE.AND P0, PT, R4, 0x3, PT ;  /* 0x000000030400780c */ /* 0x000fda0003f05270 */
[----:B------:R-:W-:Y:S05]  /*1370*/  @!P0 BRA `(.L_x_307) ;  /* 0x00000000001c8947 */ /* 0x000fea0003800000 */
[----:B------:R-:W-:-:S13]  /*1380*/  ISETP.NE.AND P0, PT, R4, 0x4, PT ;  /* 0x000000040400780c */ /* 0x000fda0003f05270 */
[----:B------:R-:W-:Y:S05]  /*1390*/  @P0 BRA `(.L_x_304) ;  /* 0x0000000c00040947 */ /* 0x000fea0003800000 */
[----:B------:R-:W-:Y:S01]  /*13a0*/  ULDC UR4, c[0x0][0x3b8] ;  /* 0x0000ee0000047ab9 */ /* 0x000fe20000000800 */
[----:B------:R-:W-:Y:S02]  /*13b0*/  IMAD.MOV.U32 R5, RZ, RZ, RZ ;  /* 0x000000ffff057224 */ /* 0x000fe400078e00ff */
[----:B------:R-:W-:-:S05]  /*13c0*/  IMAD.U32 R4, RZ, RZ, UR4 ;  /* 0x00000004ff047e24 */ /* 0x000fca000f8e00ff */
[----:B------:R0:W-:Y:S01]  /*13d0*/  STG.E.64 desc[UR36][R2.64], R4 ;  /* 0x0000000402007986 */ /* 0x0001e2000c101b24 */
[----:B------:R-:W-:Y:S05]  /*13e0*/  BRA `(.L_x_305) ;  /* 0x0000000c00507947 */ /* 0x000fea0003800000 */
.L_x_307:
[----:B------:R-:W0:Y:S02]  /*13f0*/  LDC R5, c[0x0][0x3b8] ;  /* 0x0000ee00ff057b82 */ /* 0x000e240000000800 */
[----:B0-----:R0:W-:Y:S01]  /*1400*/  STG.E desc[UR36][R2.64], R5 ;  /* 0x0000000502007986 */ /* 0x0011e2000c101924 */
[----:B------:R-:W-:Y:S05]  /*1410*/  BRA `(.L_x_305) ;  /* 0x0000000c00447947 */ /* 0x000fea0003800000 */
.L_x_306:
[----:B------:R-:W0:Y:S02]  /*1420*/  LDC.U16 R5, c[0x0][0x3b8] ;  /* 0x0000ee00ff057b82 */ /* 0x000e240000000400 */
[----:B0-----:R0:W-:Y:S01]  /*1430*/  STG.E.U16 desc[UR36][R2.64], R5 ;  /* 0x0000000502007986 */ /* 0x0011e2000c101524 */
[----:B------:R-:W-:Y:S05]  /*1440*/  BRA `(.L_x_305) ;  /* 0x0000000c00387947 */ /* 0x000fea0003800000 */
.L_x_301:
[----:B------:R-:W-:-:S13]  /*1450*/  ISETP.GT.AND P0, PT, R4, 0x6, PT ;  /* 0x000000060400780c */ /* 0x000fda0003f04270 */
[----:B------:R-:W-:Y:S05]  /*1460*/  @P0 BRA `(.L_x_308) ;  /* 0x0000000000340947 */ /* 0x000fea0003800000 */
[----:B------:R-:W-:-:S13]  /*1470*/  ISETP.NE.AND P0, PT, R4, 0x5, PT ;  /* 0x000000050400780c */ /* 0x000fda0003f05270 */
[----:B------:R-:W-:Y:S05]  /*1480*/  @!P0 BRA `(.L_x_309) ;  /* 0x0000000000188947 */ /* 0x000fea0003800000 */
[----:B------:R-:W-:-:S13]  /*1490*/  ISETP.NE.AND P0, PT, R4, 0x6, PT ;  /* 0x000000060400780c */ /* 0x000fda0003f05270 */
[----:B------:R-:W-:Y:S05]  /*14a0*/  @P0 BRA `(.L_x_304) ;  /* 0x0000000800c00947 */ /* 0x000fea0003800000 */
[----:B------:R-:W-:Y:S02]  /*14b0*/  ULDC UR4, c[0x0][0x3b8] ;  /* 0x0000ee0000047ab9 */ /* 0x000fe40000000800 */
[----:B------:R-:W-:-:S05]  /*14c0*/  I2FP.F32.U32 R5, UR4 ;  /* 0x0000000400057c45 */ /* 0x000fca0008201000 */
[----:B------:R0:W-:Y:S01]  /*14d0*/  STG.E desc[UR36][R2.64], R5 ;  /* 0x0000000502007986 */ /* 0x0001e2000c101924 */
[----:B------:R-:W-:Y:S05]  /*14e0*/  BRA `(.L_x_305) ;  /* 0x0000000c00107947 */ /* 0x000fea0003800000 */
.L_x_309:
[----:B------:R-:W-:Y:S02]  /*14f0*/  ULDC UR4, c[0x0][0x3b8] ;  /* 0x0000ee0000047ab9 */ /* 0x000fe40000000800 */
[----:B------:R-:W-:-:S04]  /*1500*/  I2FP.F32.U32 R0, UR4 ;  /* 0x0000000400007c45 */ /* 0x000fc80008201000 */
[----:B------:R-:W-:-:S05]  /*1510*/  F2FP.F16.F32.PACK_AB R0, RZ, R0 ;  /* 0x00000000ff00723e */ /* 0x000fca00000000ff */
[----:B------:R0:W-:Y:S01]  /*1520*/  STG.E.U16 desc[UR36][R2.64], R0 ;  /* 0x0000000002007986 */ /* 0x0001e2000c101524 */
[----:B------:R-:W-:Y:S05]  /*1530*/  BRA `(.L_x_305) ;  /* 0x0000000800fc7947 */ /* 0x000fea0003800000 */
.L_x_308:
[----:B------:R-:W-:-:S13]  /*1540*/  ISETP.NE.AND P0, PT, R4, 0x7, PT ;  /* 0x000000070400780c */ /* 0x000fda0003f05270 */
[----:B------:R-:W-:Y:S05]  /*1550*/  @!P0 BRA `(.L_x_310) ;  /* 0x00000000003c8947 */ /* 0x000fea0003800000 */
[----:B------:R-:W-:-:S13]  /*1560*/  ISETP.NE.AND P0, PT, R4, 0x8, PT ;  /* 0x000000080400780c */ /* 0x000fda0003f05270 */
[----:B------:R-:W-:Y:S05]  /*1570*/  @!P0 BRA `(.L_x_311) ;  /* 0x00000000001c8947 */ /* 0x000fea0003800000 */
[----:B------:R-:W-:-:S13]  /*1580*/  ISETP.NE.AND P0, PT, R4, 0x9, PT ;  /* 0x000000090400780c */ /* 0x000fda0003f05270 */
[----:B------:R-:W-:Y:S05]  /*1590*/  @P0 BRA `(.L_x_304) ;  /* 0x0000000800840947 */ /* 0x000fea0003800000 */
[----:B------:R-:W-:Y:S01]  /*15a0*/  ULDC UR4, c[0x0][0x3b8] ;  /* 0x0000ee0000047ab9 */ /* 0x000fe20000000800 */
[----:B------:R-:W-:Y:S01]  /*15b0*/  IMAD.MOV.U32 R5, RZ, RZ, RZ ;  /* 0x000000ffff057224 */ /* 0x000fe200078e00ff */
[----:B------:R-:W-:-:S05]  /*15c0*/  I2FP.F32.U32 R4, UR4 ;  /* 0x0000000400047c45 */ /* 0x000fca0008201000 */
[----:B------:R0:W-:Y:S01]  /*15d0*/  STG.E.64 desc[UR36][R2.64], R4 ;  /* 0x0000000402007986 */ /* 0x0001e2000c101b24 */
[----:B------:R-:W-:Y:S05]  /*15e0*/  BRA `(.L_x_305) ;  /* 0x0000000800d07947 */ /* 0x000fea0003800000 */
.L_x_311:
[----:B------:R-:W-:Y:S02]  /*15f0*/  ULDC UR4, c[0x0][0x3b8] ;  /* 0x0000ee0000047ab9 */ /* 0x000fe40000000800 */
[----:B------:R-:W-:-:S04]  /*1600*/  I2FP.F32.U32 R0, UR4 ;  /* 0x0000000400007c45 */ /* 0x000fc80008201000 */
[----:B------:R-:W-:-:S04]  /*1610*/  F2FP.F16.F32.PACK_AB R5, RZ, R0 ;  /* 0x00000000ff05723e */ /* 0x000fc800000000ff */
[----:B------:R-:W-:-:S05]  /*1620*/  PRMT R5, R5, 0x5410, RZ ;  /* 0x0000541005057816 */ /* 0x000fca00000000ff */
[----:B------:R0:W-:Y:S01]  /*1630*/  STG.E desc[UR36][R2.64], R5 ;  /* 0x0000000502007986 */ /* 0x0001e2000c101924 */
[----:B------:R-:W-:Y:S05]  /*1640*/  BRA `(.L_x_305) ;  /* 0x0000000800b87947 */ /* 0x000fea0003800000 */
.L_x_310:
[----:B------:R-:W-:Y:S02]  /*1650*/  ULDC UR4, c[0x0][0x3b8] ;  /* 0x0000ee0000047ab9 */ /* 0x000fe40000000800 */
[----:B------:R-:W0:Y:S02]  /*1660*/  I2F.F64.U32 R4, UR4 ;  /* 0x0000000400047d12 */ /* 0x000e240008201800 */
[----:B0-----:R0:W-:Y:S01]  /*1670*/  STG.E.64 desc[UR36][R2.64], R4 ;  /* 0x0000000402007986 */ /* 0x0011e2000c101b24 */
[----:B------:R-:W-:Y:S05]  /*1680*/  BRA `(.L_x_305) ;  /* 0x0000000800a87947 */ /* 0x000fea0003800000 */
.L_x_300:
        /* <DEDUP_REMOVED lines=8> */
[----:B------:R-:W-:Y:S02]  /*1710*/  ULDC UR4, c[0x0][0x3b8] ;  /* 0x0000ee0000047ab9 */ /* 0x000fe40000000800 */
[----:B------:R-:W-:-:S04]  /*1720*/  ISETP.NE.AND P0, PT, RZ, UR4, PT ;  /* 0x00000004ff007c0c */ /* 0x000fc8000bf05270 */
[----:B------:R-:W-:-:S05]  /*1730*/  SEL R5, RZ, 0x1, !P0 ;  /* 0x00000001ff057807 */ /* 0x000fca0004000000 */
[----:B------:R0:W-:Y:S01]  /*1740*/  STG.E.U8 desc[UR36][R2.64], R5 ;  /* 0x0000000502007986 */ /* 0x0001e2000c101124 */
[----:B------:R-:W-:Y:S05]  /*1750*/  BRA `(.L_x_305) ;  /* 0x0000000800747947 */ /* 0x000fea0003800000 */
.L_x_314:
[----:B------:R-:W-:Y:S01]  /*1760*/  ULDC UR4, c[0x0][0x3b8] ;  /* 0x0000ee0000047ab9 */ /* 0x000fe20000000800 */
[----:B------:R-:W-:Y:S01]  /*1770*/  CS2R R6, SRZ ;  /* 0x0000000000067805 */ /* 0x000fe2000001ff00 */
[----:B------:R-:W0:Y:S04]  /*1780*/  I2F.F64.U32 R4, UR4 ;  /* 0x0000000400047d12 */ /* 0x000e280008201800 */
[----:B0-----:R0:W-:Y:S01]  /*1790*/  STG.E.128 desc[UR36][R2.64], R4 ;  /* 0x0000000402007986 */ /* 0x0011e2000c101d24 */
[----:B------:R-:W-:Y:S05]  /*17a0*/  BRA `(.L_x_305) ;  /* 0x0000000800607947 */ /* 0x000fea0003800000 */
.L_x_313:
[----:B------:R-:W-:-:S13]  /*17b0*/  ISETP.NE.AND P0, PT, R4, 0xf, PT ;  /* 0x0000000f0400780c */ /* 0x000fda0003f05270 */
[----:B------:R-:W-:Y:S05]  /*17c0*/  @!P0 BRA `(.L_x_315) ;  /* 0x0000000000ac8947 */ /* 0x000fea0003800000 */
[----:B------:R-:W-:-:S13]  /*17d0*/  ISETP.NE.AND P0, PT, R4, 0x17, PT ;  /* 0x000000170400780c */ /* 0x000fda0003f05270 */
[----:B------:R-:W-:Y:S05]  /*17e0*/  @!P0 BRA `(.L_x_316) ;  /* 0x0000000000508947 */ /* 0x000fea0003800000 */
[----:B------:R-:W-:-:S13]  /*17f0*/  ISETP.NE.AND P0, PT, R4, 0x18, PT ;  /* 0x000000180400780c */ /* 0x000fda0003f05270 */
[----:B------:R-:W-:Y:S05]  /*1800*/  @P0 BRA `(.L_x_304) ;  /* 0x0000000400e80947 */ /* 0x000fea0003800000 */
[----:B------:R-:W-:Y:S02]  /*1810*/  ULDC UR4, c[0x0][0x3b8] ;  /* 0x0000ee0000047ab9 */ /* 0x000fe40000000800 */
[----:B------:R-:W-:-:S04]  /*1820*/  I2FP.F32.U32 R7, UR4 ;  /* 0x0000000400077c45 */ /* 0x000fc80008201000 */
[C---:B------:R-:W-:Y:S02]  /*1830*/  LOP3.LUT R0, R7.reuse, 0x7fffffff, RZ, 0xc0, !PT ;  /* 0x7fffffff07007812 */ /* 0x040fe400078ec0ff */
        /* <DEDUP_REMOVED lines=12> */
.L_x_317:
[----:B------:R-:W-:-:S05]  /*1900*/  LOP3.LUT R5, R4, R5, RZ, 0xfc, !PT ;  /* 0x0000000504057212 */ /* 0x000fca00078efcff */
[----:B------:R0:W-:Y:S01]  /*1910*/  STG.E.U8 desc[UR36][R2.64], R5 ;  /* 0x0000000502007986 */ /* 0x0001e2000c101124 */
[----:B------:R-:W-:Y:S05]  /*1920*/  BRA `(.L_x_305) ;  /* 0x0000000800007947 */ /* 0x000fea0003800000 */
.L_x_316:
[----:B------:R-:W-:Y:S02]  /*1930*/  ULDC UR4, c[0x0][0x3b8] ;  /* 0x0000ee0000047ab9 */ /* 0x000fe40000000800 */
[----:B------:R-:W-:-:S04]  /*1940*/  I2FP.F32.U32 R5, UR4 ;  /* 0x0000000400057c45 */ /* 0x000fc80008201000 */
[----:B------:R-:W-:-:S04]  /*1950*/  LOP3.LUT R4, R5, 0x7fffffff, RZ, 0xc0, !PT ;  /* 0x7fffffff05047812 */ /* 0x000fc800078ec0ff */
        /* <DEDUP_REMOVED lines=10> */
.L_x_318:
[----:B------:R-:W-:Y:S01]  /*1a00*/  IMAD.MOV.U32 R0, RZ, RZ, 0x7f ;  /* 0x0000007fff007424 */ /* 0x000fe200078e00ff */
[----:B------:R-:W-:-:S04]  /*1a10*/  ISETP.GT.U32.AND P0, PT, R4, 0x7f800000, PT ;  /* 0x7f8000000400780c */ /* 0x000fc80003f04070 */
[----:B------:R-:W-:-:S09]  /*1a20*/  SEL R0, R0, 0x7c, P0 ;  /* 0x0000007c00007807 */ /* 0x000fd20000000000 */
.L_x_319:
[----:B------:R-:W-:-:S04]  /*1a30*/  LOP3.LUT R5, R5, 0x80000000, RZ, 0xc0, !PT ;  /* 0x8000000005057812 */ /* 0x000fc800078ec0ff */
[----:B------:R-:W-:-:S04]  /*1a40*/  SHF.R.U32.HI R5, RZ, 0x18, R5 ;  /* 0x00000018ff057819 */ /* 0x000fc80000011605 */
[----:B------:R-:W-:-:S05]  /*1a50*/  LOP3.LUT R5, R0, R5, RZ, 0xfc, !PT ;  /* 0x0000000500057212 */ /* 0x000fca00078efcff */
[----:B------:R0:W-:Y:S01]  /*1a60*/  STG.E.U8 desc[UR36][R2.64], R5 ;  /* 0x0000000502007986 */ /* 0x0001e2000c101124 */
[----:B------:R-:W-:Y:S05]  /*1a70*/  BRA `(.L_x_305) ;  /* 0x0000000400ac7947 */ /* 0x000fea0003800000 */
.L_x_315:
[----:B------:R-:W-:Y:S02]  /*1a80*/  ULDC UR4, c[0x0][0x3b8] ;  /* 0x0000ee0000047ab9 */ /* 0x000fe40000000800 */
[----:B------:R-:W-:-:S04]  /*1a90*/  I2FP.F32.U32 R0, UR4 ;  /* 0x0000000400007c45 */ /* 0x000fc80008201000 */
[----:B------:R-:W-:-:S05]  /*1aa0*/  F2FP.BF16.F32.PACK_AB R0, RZ, R0 ;  /* 0x00000000ff00723e */ /* 0x000fca00000010ff */
[----:B------:R0:W-:Y:S01]  /*1ab0*/  STG.E.U16 desc[UR36][R2.64], R0 ;  /* 0x0000000002007986 */ /* 0x0001e2000c101524 */
[----:B------:R-:W-:Y:S05]  /*1ac0*/  BRA `(.L_x_305) ;  /* 0x0000000400987947 */ /* 0x000fea0003800000 */
.L_x_312:
        /* <DEDUP_REMOVED lines=11> */
.L_x_322:
[----:B------:R-:W-:Y:S01]  /*1b80*/  ULDC UR4, c[0x0][0x3b8] ;  /* 0x0000ee0000047ab9 */ /* 0x000fe20000000800 */
[----:B------:R-:W-:Y:S01]  /*1b90*/  IMAD.MOV.U32 R0, RZ, RZ, 0x80 ;  /* 0x00000080ff007424 */ /* 0x000fe200078e00ff */
[----:B------:R-:W-:-:S04]  /*1ba0*/  I2FP.F32.U32 R5, UR4 ;  /* 0x0000000400057c45 */ /* 0x000fc80008201000 */
[----:B------:R-:W-:-:S04]  /*1bb0*/  LOP3.LUT R6, R5, 0x7fffffff, RZ, 0xc0, !PT ;  /* 0x7fffffff05067812 */ /* 0x000fc800078ec0ff */
        /* <DEDUP_REMOVED lines=13> */
.L_x_324:
[----:B------:R-:W-:-:S04]  /*1c90*/  LOP3.LUT R5, R5, 0x80000000, RZ, 0xc0, !PT ;  /* 0x8000000005057812 */ /* 0x000fc800078ec0ff */
[----:B------:R-:W-:-:S04]  /*1ca0*/  SHF.R.U32.HI R5, RZ, 0x18, R5 ;  /* 0x00000018ff057819 */ /* 0x000fc80000011605 */
[----:B------:R-:W-:-:S04]  /*1cb0*/  LOP3.LUT R4, R4, R5, RZ, 0xfc, !PT ;  /* 0x0000000504047212 */ /* 0x000fc800078efcff */
[----:B------:R-:W-:-:S07]  /*1cc0*/  PRMT R0, R4, 0x7610, R0 ;  /* 0x0000761004007816 */ /* 0x000fce0000000000 */
.L_x_323:
[----:B------:R4:W-:Y:S01]  /*1cd0*/  STG.E.U8 desc[UR36][R2.64], R0 ;  /* 0x0000000002007986 */ /* 0x0009e2000c101124 */
[----:B------:R-:W-:Y:S05]  /*1ce0*/  BRA `(.L_x_305) ;  /* 0x0000000400107947 */ /* 0x000fea0003800000 */
.L_x_321:
        /* <DEDUP_REMOVED lines=17> */
.L_x_326:
[----:B------:R-:W-:-:S04]  /*1e00*/  LOP3.LUT R5, R5, 0x80000000, RZ, 0xc0, !PT ;  /* 0x8000000005057812 */ /* 0x000fc800078ec0ff */
[----:B------:R-:W-:-:S04]  /*1e10*/  SHF.R.U32.HI R5, RZ, 0x18, R5 ;  /* 0x00000018ff057819 */ /* 0x000fc80000011605 */
[----:B------:R-:W-:-:S04]  /*1e20*/  LOP3.LUT R4, R4, R5, RZ, 0xfc, !PT ;  /* 0x0000000504047212 */ /* 0x000fc800078efcff */
[----:B------:R-:W-:-:S07]  /*1e30*/  PRMT R0, R4, 0x7610, R0 ;  /* 0x0000761004007816 */ /* 0x000fce0000000000 */
.L_x_325:
[----:B------:R3:W-:Y:S01]  /*1e40*/  STG.E.U8 desc[UR36][R2.64], R0 ;  /* 0x0000000002007986 */ /* 0x0007e2000c101124 */
[----:B------:R-:W-:Y:S05]  /*1e50*/  BRA `(.L_x_305) ;  /* 0x0000000000b47947 */ /* 0x000fea0003800000 */
.L_x_320:
[----:B------:R-:W-:-:S13]  /*1e60*/  ISETP.NE.AND P0, PT, R4, 0x1c, PT ;  /* 0x0000001c0400780c */ /* 0x000fda0003f05270 */
[----:B------:R-:W-:Y:S05]  /*1e70*/  @!P0 BRA `(.L_x_327) ;  /* 0x0000000000a48947 */ /* 0x000fea0003800000 */
[----:B------:R-:W-:-:S13]  /*1e80*/  ISETP.NE.AND P0, PT, R4, 0x1d, PT ;  /* 0x0000001d0400780c */ /* 0x000fda0003f05270 */
[----:B------:R-:W-:Y:S05]  /*1e90*/  @!P0 BRA `(.L_x_328) ;  /* 0x0000000000888947 */ /* 0x000fea0003800000 */
[----:B------:R-:W-:-:S13]  /*1ea0*/  ISETP.NE.AND P0, PT, R4, 0x2c, PT ;  /* 0x0000002c0400780c */ /* 0x000fda0003f05270 */
[----:B------:R-:W-:Y:S05]  /*1eb0*/  @P0 BRA `(.L_x_304) ;  /* 0x00000000003c0947 */ /* 0x000fea0003800000 */
[----:B------:R-:W-:Y:S01]  /*1ec0*/  ULDC UR4, c[0x0][0x3b8] ;  /* 0x0000ee0000047ab9 */ /* 0x000fe20000000800 */
[----:B------:R-:W-:Y:S01]  /*1ed0*/  IMAD.MOV.U32 R4, RZ, RZ, 0xff ;  /* 0x000000ffff047424 */ /* 0x000fe200078e00ff */
[----:B------:R-:W-:-:S04]  /*1ee0*/  I2FP.F32.U32 R5, UR4 ;  /* 0x0000000400057c45 */ /* 0x000fc80008201000 */
[----:B------:R-:W-:-:S04]  /*1ef0*/  SHF.R.U32.HI R6, RZ, 0x17, R5 ;  /* 0x00000017ff067819 */ /* 0x000fc80000011605 */
        /* <DEDUP_REMOVED lines=9> */
.L_x_329:
[----:B------:R2:W-:Y:S01]  /*1f90*/  STG.E.U8 desc[UR36][R2.64], R4 ;  /* 0x0000000402007986 */ /* 0x0005e2000c101124 */
[----:B------:R-:W-:Y:S05]  /*1fa0*/  BRA `(.L_x_305) ;  /* 0x0000000000607947 */ /* 0x000fea0003800000 */
.L_x_304:
        /* <DEDUP_REMOVED lines=16> */
.L_x_330:
[----:B------:R-:W-:Y:S05]  /*20b0*/  BRA `(.L_x_305) ;  /* 0x00000000001c7947 */ /* 0x000fea0003800000 */
.L_x_328:
[----:B------:R-:W-:Y:S01]  /*20c0*/  ULDC UR4, c[0x0][0x3b8] ;  /* 0x0000ee0000047ab9 */ /* 0x000fe20000000800 */
[----:B------:R-:W-:Y:S02]  /*20d0*/  IMAD.MOV.U32 R5, RZ, RZ, RZ ;  /* 0x000000ffff057224 */ /* 0x000fe400078e00ff */
[----:B------:R-:W-:-:S05]  /*20e0*/  IMAD.U32 R4, RZ, RZ, UR4 ;  /* 0x00000004ff047e24 */ /* 0x000fca000f8e00ff */
[----:B------:R1:W-:Y:S01]  /*20f0*/  STG.E.64 desc[UR36][R2.64], R4 ;  /* 0x0000000402007986 */ /* 0x0003e2000c101b24 */
[----:B------:R-:W-:Y:S05]  /*2100*/  BRA `(.L_x_305) ;  /* 0x0000000000087947 */ /* 0x000fea0003800000 */
.L_x_327:
[----:B------:R-:W0:Y:S02]  /*2110*/  LDC R5, c[0x0][0x3b8] ;  /* 0x0000ee00ff057b82 */ /* 0x000e240000000800 */
[----:B0-----:R0:W-:Y:S02]  /*2120*/  STG.E desc[UR36][R2.64], R5 ;  /* 0x0000000502007986 */ /* 0x0011e4000c101924 */
.L_x_305:
[----:B------:R-:W-:-:S05]  /*2130*/  IMAD R16, R16, 0x200, R19 ;  /* 0x0000020010107824 */ /* 0x000fca00078e0213 */
[----:B------:R-:W-:-:S07]  /*2140*/  IADD3 R17, R16, 0x80, RZ ;  /* 0x0000008010117810 */ /* 0x000fce0007ffe0ff */
.L_x_298:
[----:B------:R-:W-:Y:S05]  /*2150*/  BSYNC B6 ;  /* 0x0000000000067941 */ /* 0x000fea0003800000 */
.L_x_297:
        /* <DEDUP_REMOVED lines=281> */
.L_x_333:
        /* <DEDUP_REMOVED lines=18> */
.L_x_337:
[----:B------:R-:W0:Y:S02]  /*3410*/  LDC.U8 R5, c[0x0][0x3b8] ;  /* 0x0000ee00ff057b82 */ /* 0x000e240000000000 */
[----:B0-----:R0:W-:Y:S01]  /*3420*/  STG.E.U8 desc[UR36][R2.64], R5 ;  /* 0x0000000502007986 */ /* 0x0011e2000c101124 */
[----:B------:R-:W-:Y:S05]  /*3430*/  BRA `(.L_x_339) ;  /* 0x0000000c007c7947 */ /* 0x000fea0003800000 */
.L_x_336:
        /* <DEDUP_REMOVED lines=11> */
.L_x_341:
[----:B------:R-:W0:Y:S02]  /*34f0*/  LDC R5, c[0x0][0x3b8] ;  /* 0x0000ee00ff057b82 */ /* 0x000e240000000800 */
[----:B0-----:R0:W-:Y:S01]  /*3500*/  STG.E desc[UR36][R2.64], R5 ;  /* 0x0000000502007986 */ /* 0x0011e2000c101924 */
[----:B------:R-:W-:Y:S05]  /*3510*/  BRA `(.L_x_339) ;  /* 0x0000000c00447947 */ /* 0x000fea0003800000 */
.L_x_340:
[----:B------:R-:W0:Y:S02]  /*3520*/  LDC.U16 R5, c[0x0][0x3b8] ;  /* 0x0000ee00ff057b82 */ /* 0x000e240000000400 */
[----:B0-----:R0:W-:Y:S01]  /*3530*/  STG.E.U16 desc[UR36][R2.64], R5 ;  /* 0x0000000502007986 */ /* 0x0011e2000c101524 */
[----:B------:R-:W-:Y:S05]  /*3540*/  BRA `(.L_x_339) ;  /* 0x0000000c00387947 */ /* 0x000fea0003800000 */
.L_x_335:
        /* <DEDUP_REMOVED lines=10> */
.L_x_343:
[----:B------:R-:W-:Y:S02]  /*35f0*/  ULDC UR4, c[0x0][0x3b8] ;  /* 0x0000ee0000047ab9 */ /* 0x000fe40000000800 */
[----:B------:R-:W-:-:S04]  /*3600*/  I2FP.F32.U32 R0, UR4 ;  /* 0x0000000400007c45 */ /* 0x000fc80008201000 */
[----:B------:R-:W-:-:S05]  /*3610*/  F2FP.F16.F32.PACK_AB R0, RZ, R0 ;  /* 0x00000000ff00723e */ /* 0x000fca00000000ff */
[----:B------:R0:W-:Y:S01]  /*3620*/  STG.E.U16 desc[UR36][R2.64], R0 ;  /* 0x0000000002007986 */ /* 0x0001e2000c101524 */
[----:B------:R-:W-:Y:S05]  /*3630*/  BRA `(.L_x_339) ;  /* 0x0000000800fc7947 */ /* 0x000fea0003800000 */
.L_x_342:
        /* <DEDUP_REMOVED lines=11> */
.L_x_345:
[----:B------:R-:W-:Y:S02]  /*36f0*/  ULDC UR4, c[0x0][0x3b8] ;  /* 0x0000ee0000047ab9 */ /* 0x000fe40000000800 */
[----:B------:R-:W-:-:S04]  /*3700*/  I2FP.F32.U32 R0, UR4 ;  /* 0x0000000400007c45 */ /* 0x000fc80008201000 */
[----:B------:R-:W-:-:S04]  /*3710*/  F2FP.F16.F32.PACK_AB R0, RZ, R0 ;  /* 0x00000000ff00723e */ /* 0x000fc800000000ff */
[----:B------:R-:W-:-:S05]  /*3720*/  PRMT R0, R0, 0x5410, RZ ;  /* 0x0000541000007816 */ /* 0x000fca00000000ff */
[----:B------:R0:W-:Y:S01]  /*3730*/  STG.E desc[UR36][R2.64], R0 ;  /* 0x0000000002007986 */ /* 0x0001e2000c101924 */
[----:B------:R-:W-:Y:S05]  /*3740*/  BRA `(.L_x_339) ;  /* 0x0000000800b87947 */ /* 0x000fea0003800000 */
.L_x_344:
[----:B------:R-:W-:Y:S02]  /*3750*/  ULDC UR4, c[0x0][0x3b8] ;  /* 0x0000ee0000047ab9 */ /* 0x000fe40000000800 */
[----:B------:R-:W0:Y:S02]  /*3760*/  I2F.F64.U32 R4, UR4 ;  /* 0x0000000400047d12 */ /* 0x000e240008201800 */
[----:B0-----:R0:W-:Y:S01]  /*3770*/  STG.E.64 desc[UR36][R2.64], R4 ;  /* 0x0000000402007986 */ /* 0x0011e2000c101b24 */
[----:B------:R-:W-:Y:S05]  /*3780*/  BRA `(.L_x_339) ;  /* 0x0000000800a87947 */ /* 0x000fea0003800000 */
.L_x_334:
        /* <DEDUP_REMOVED lines=13> */
.L_x_348:
[----:B------:R-:W-:Y:S01]  /*3860*/  ULDC UR4, c[0x0][0x3b8] ;  /* 0x0000ee0000047ab9 */ /* 0x000fe20000000800 */
[----:B------:R-:W-:Y:S01]  /*3870*/  CS2R R6, SRZ ;  /* 0x0000000000067805 */ /* 0x000fe2000001ff00 */
[----:B------:R-:W0:Y:S04]  /*3880*/  I2F.F64.U32 R4, UR4 ;  /* 0x0000000400047d12 */ /* 0x000e280008201800 */
[----:B0-----:R0:W-:Y:S01]  /*3890*/  STG.E.128 desc[UR36][R2.64], R4 ;  /* 0x0000000402007986 */ /* 0x0011e2000c101d24 */
[----:B------:R-:W-:Y:S05]  /*38a0*/  BRA `(.L_x_339) ;  /* 0x0000000800607947 */ /* 0x000fea0003800000 */
.L_x_347:
        /* <DEDUP_REMOVED lines=21> */
.L_x_351:
[----:B------:R-:W-:-:S05]  /*3a00*/  LOP3.LUT R5, R0, R9, RZ, 0xfc, !PT ;  /* 0x0000000900057212 */ /* 0x000fca00078efcff */
[----:B------:R0:W-:Y:S01]  /*3a10*/  STG.E.U8 desc[UR36][R2.64], R5 ;  /* 0x0000000502007986 */ /* 0x0001e2000c101124 */
[----:B------:R-:W-:Y:S05]  /*3a20*/  BRA `(.L_x_339) ;  /* 0x0000000800007947 */ /* 0x000fea0003800000 */
.L_x_350:
        /* <DEDUP_REMOVED lines=13> */
.L_x_352:
[----:B------:R-:W-:Y:S01]  /*3b00*/  ISETP.GT.U32.AND P0, PT, R0, 0x7f800000, PT ;  /* 0x7f8000000000780c */ /* 0x000fe20003f04070 */
[----:B------:R-:W-:-:S10]  /*3b10*/  HFMA2.MMA R0, -RZ, RZ, 0, 7.569789886474609375e-06 ;  /* 0x0000007fff007435 */ /* 0x000fd400000001ff */
[----:B------:R-:W-:-:S07]  /*3b20*/  SEL R0, R0, 0x7c, P0 ;  /* 0x0000007c00007807 */ /* 0x000fce0000000000 */
.L_x_353:
[----:B------:R-:W-:-:S04]  /*3b30*/  LOP3.LUT R4, R4, 0x80000000, RZ, 0xc0, !PT ;  /* 0x8000000004047812 */ /* 0x000fc800078ec0ff */
[----:B------:R-:W-:-:S04]  /*3b40*/  SHF.R.U32.HI R5, RZ, 0x18, R4 ;  /* 0x00000018ff057819 */ /* 0x000fc80000011604 */
[----:B------:R-:W-:-:S05]  /*3b50*/  LOP3.LUT R5, R0, R5, RZ, 0xfc, !PT ;  /* 0x0000000500057212 */ /* 0x000fca00078efcff */
[----:B------:R0:W-:Y:S01]  /*3b60*/  STG.E.U8 desc[UR36][R2.64], R5 ;  /* 0x0000000502007986 */ /* 0x0001e2000c101124 */
[----:B------:R-:W-:Y:S05]  /*3b70*/  BRA `(.L_x_339) ;  /* 0x0000000400ac7947 */ /* 0x000fea0003800000 */
.L_x_349:
[----:B------:R-:W-:Y:S02]  /*3b80*/  ULDC UR4, c[0x0][0x3b8] ;  /* 0x0000ee0000047ab9 */ /* 0x000fe40000000800 */
[----:B------:R-:W-:-:S04]  /*3b90*/  I2FP.F32.U32 R0, UR4 ;  /* 0x0000000400007c45 */ /* 0x000fc80008201000 */
[----:B------:R-:W-:-:S05]  /*3ba0*/  F2FP.BF16.F32.PACK_AB R0, RZ, R0 ;  /* 0x00000000ff00723e */ /* 0x000fca00000010ff */
[----:B------:R0:W-:Y:S01]  /*3bb0*/  STG.E.U16 desc[UR36][R2.64], R0 ;  /* 0x0000000002007986 */ /* 0x0001e2000c101524 */
[----:B------:R-:W-:Y:S05]  /*3bc0*/  BRA `(.L_x_339) ;  /* 0x0000000400987947 */ /* 0x000fea0003800000 */
.L_x_346:
        /* <DEDUP_REMOVED lines=11> */
.L_x_356:
        /* <DEDUP_REMOVED lines=18> */
.L_x_358:
[----:B------:R-:W-:-:S04]  /*3da0*/  LOP3.LUT R4, R4, 0x80000000, RZ, 0xc0, !PT ;  /* 0x8000000004047812 */ /* 0x000fc800078ec0ff */
[----:B------:R-:W-:-:S04]  /*3db0*/  SHF.R.U32.HI R5, RZ, 0x18, R4 ;  /* 0x00000018ff057819 */ /* 0x000fc80000011604 */
[----:B------:R-:W-:-:S07]  /*3dc0*/  LOP3.LUT R0, R0, R5, RZ, 0xfc, !PT ;  /* 0x0000000500007212 */ /* 0x000fce00078efcff */
.L_x_357:
[----:B------:R4:W-:Y:S01]  /*3dd0*/  STG.E.U8 desc[UR36][R2.64], R0 ;  /* 0x0000000002007986 */ /* 0x0009e2000c101124 */
[----:B------:R-:W-:Y:S05]  /*3de0*/  BRA `(.L_x_339) ;  /* 0x0000000400107947 */ /* 0x000fea0003800000 */
.L_x_355:
        /* <DEDUP_REMOVED lines=18> */
.L_x_360:
[----:B------:R-:W-:-:S04]  /*3f10*/  LOP3.LUT R4, R4, 0x80000000, RZ, 0xc0, !PT ;  /* 0x8000000004047812 */ /* 0x000fc800078ec0ff */
[----:B------:R-:W-:-:S04]  /*3f20*/  SHF.R.U32.HI R5, RZ, 0x18, R4 ;  /* 0x00000018ff057819 */ /* 0x000fc80000011604 */
[----:B------:R-:W-:-:S07]  /*3f30*/  LOP3.LUT R0, R0, R5, RZ, 0xfc, !PT ;  /* 0x0000000500007212 */ /* 0x000fce00078efcff */
.L_x_359:
[----:B------:R3:W-:Y:S01]  /*3f40*/  STG.E.U8 desc[UR36][R2.64], R0 ;  /* 0x0000000002007986 */ /* 0x0007e2000c101124 */
[----:B------:R-:W-:Y:S05]  /*3f50*/  BRA `(.L_x_339) ;  /* 0x0000000000b47947 */ /* 0x000fea0003800000 */
.L_x_354:
        /* <DEDUP_REMOVED lines=19> */
.L_x_363:
[----:B------:R2:W-:Y:S01]  /*4090*/  STG.E.U8 desc[UR36][R2.64], R0 ;  /* 0x0000000002007986 */ /* 0x0005e2000c101124 */
[----:B------:R-:W-:Y:S05]  /*40a0*/  BRA `(.L_x_339) ;  /* 0x0000000000607947 */ /* 0x000fea0003800000 */
.L_x_338:
        /* <DEDUP_REMOVED lines=16> */
.L_x_364:
[----:B------:R-:W-:Y:S05]  /*41b0*/  BRA `(.L_x_339) ;  /* 0x00000000001c7947 */ /* 0x000fea0003800000 */
.L_x_362:
[----:B------:R-:W-:Y:S01]  /*41c0*/  ULDC UR4, c[0x0][0x3b8] ;  /* 0x0000ee0000047ab9 */ /* 0x000fe20000000800 */
[----:B------:R-:W-:Y:S02]  /*41d0*/  IMAD.MOV.U32 R5, RZ, RZ, RZ ;  /* 0x000000ffff057224 */ /* 0x000fe400078e00ff */
[----:B------:R-:W-:-:S05]  /*41e0*/  IMAD.U32 R4, RZ, RZ, UR4 ;  /* 0x00000004ff047e24 */ /* 0x000fca000f8e00ff */
[----:B------:R1:W-:Y:S01]  /*41f0*/  STG.E.64 desc[UR36][R2.64], R4 ;  /* 0x0000000402007986 */ /* 0x0003e2000c101b24 */
[----:B------:R-:W-:Y:S05]  /*4200*/  BRA `(.L_x_339) ;  /* 0x0000000000087947 */ /* 0x000fea0003800000 */
.L_x_361:
[----:B------:R-:W0:Y:S02]  /*4210*/  LDC R5, c[0x0][0x3b8] ;  /* 0x0000ee00ff057b82 */ /* 0x000e240000000800 */
[----:B0-----:R0:W-:Y:S02]  /*4220*/  STG.E desc[UR36][R2.64], R5 ;  /* 0x0000000502007986 */ /* 0x0011e4000c101924 */
.L_x_339:
[----:B------:R-:W-:-:S07]  /*4230*/  VIADD R17, R17, 0x80 ;  /* 0x0000008011117836 */ /* 0x000fce0000000000 */
.L_x_332:
[----:B------:R-:W-:Y:S05]  /*4240*/  BSYNC B6 ;  /* 0x0000000000067941 */ /* 0x000fea0003800000 */
.L_x_331:
        /* <DEDUP_REMOVED lines=281> */
.L_x_367:
        /* <DEDUP_REMOVED lines=18> */
.L_x_371:
[----:B------:R-:W0:Y:S02]  /*5500*/  LDC.U8 R5, c[0x0][0x3b8] ;  /* 0x0000ee00ff057b82 */ /* 0x000e240000000000 */
[----:B0-----:R1:W-:Y:S01]  /*5510*/  STG.E.U8 desc[UR36][R2.64], R5 ;  /* 0x0000000502007986 */ /* 0x0013e2000c101124 */
[----:B------:R-:W-:Y:S05]  /*5520*/  BRA `(.L_x_373) ;  /* 0x0000000c007c7947 */ /* 0x000fea0003800000 */
.L_x_370:
        /* <DEDUP_REMOVED lines=11> */
.L_x_375:
[----:B------:R-:W0:Y:S02]  /*55e0*/  LDC R5, c[0x0][0x3b8] ;  /* 0x0000ee00ff057b82 */ /* 0x000e240000000800 */
[----:B0-----:R3:W-:Y:S01]  /*55f0*/  STG.E desc[UR36][R2.64], R5 ;  /* 0x0000000502007986 */ /* 0x0017e2000c101924 */
[----:B------:R-:W-:Y:S05]  /*5600*/  BRA `(.L_x_373) ;  /* 0x0000000c00447947 */ /* 0x000fea0003800000 */
.L_x_374:
[----:B------:R-:W0:Y:S02]  /*5610*/  LDC.U16 R5, c[0x0][0x3b8] ;  /* 0x0000ee00ff057b82 */ /* 0x000e240000000400 */
[----:B0-----:R2:W-:Y:S01]  /*5620*/  STG.E.U16 desc[UR36][R2.64], R5 ;  /* 0x0000000502007986 */ /* 0x0015e2000c101524 */
[----:B------:R-:W-:Y:S05]  /*5630*/  BRA `(.L_x_373) ;  /* 0x0000000c00387947 */ /* 0x000fea0003800000 */
.L_x_369:
        /* <DEDUP_REMOVED lines=10> */
.L_x_377:
[----:B------:R-:W-:Y:S02]  /*56e0*/  ULDC UR4, c[0x0][0x3b8] ;  /* 0x0000ee0000047ab9 */ /* 0x000fe40000000800 */
[----:B------:R-:W-:-:S04]  /*56f0*/  I2FP.F32.U32 R0, UR4 ;  /* 0x0000000400007c45 */ /* 0x000fc80008201000 */
[----:B------:R-:W-:-:S05]  /*5700*/  F2FP.F16.F32.PACK_AB R0, RZ, R0 ;  /* 0x00000000ff00723e */ /* 0x000fca00000000ff */
[----:B------:R0:W-:Y:S01]  /*5710*/  STG.E.U16 desc[UR36][R2.64], R0 ;  /* 0x0000000002007986 */ /* 0x0001e2000c101524 */
[----:B------:R-:W-:Y:S05]  /*5720*/  BRA `(.L_x_373) ;  /* 0x0000000800fc7947 */ /* 0x000fea0003800000 */
.L_x_376:
        /* <DEDUP_REMOVED lines=11> */
.L_x_379:
[----:B------:R-:W-:Y:S02]  /*57e0*/  ULDC UR4, c[0x0][0x3b8] ;  /* 0x0000ee0000047ab9 */ /* 0x000fe40000000800 */
[----:B------:R-:W-:-:S04]  /*57f0*/  I2FP.F32.U32 R0, UR4 ;  /* 0x0000000400007c45 */ /* 0x000fc80008201000 */
[----:B------:R-:W-:-:S04]  /*5800*/  F2FP.F16.F32.PACK_AB R0, RZ, R0 ;  /* 0x00000000ff00723e */ /* 0x000fc800000000ff */
[----:B------:R-:W-:-:S05]  /*5810*/  PRMT R0, R0, 0x5410, RZ ;  /* 0x0000541000007816 */ /* 0x000fca00000000ff */
[----:B------:R0:W-:Y:S01]  /*5820*/  STG.E desc[UR36][R2.64], R0 ;  /* 0x0000000002007986 */ /* 0x0001e2000c101924 */
[----:B------:R-:W-:Y:S05]  /*5830*/  BRA `(.L_x_373) ;  /* 0x0000000800b87947 */ /* 0x000fea0003800000 */
.L_x_378:
[----:B------:R-:W-:Y:S02]  /*5840*/  ULDC UR4, c[0x0][0x3b8] ;  /* 0x0000ee0000047ab9 */ /* 0x000fe40000000800 */
[----:B------:R-:W0:Y:S02]  /*5850*/  I2F.F64.U32 R4, UR4 ;  /* 0x0000000400047d12 */ /* 0x000e240008201800 */
[----:B0-----:R0:W-:Y:S01]  /*5860*/  STG.E.64 desc[UR36][R2.64], R4 ;  /* 0x0000000402007986 */ /* 0x0011e2000c101b24 */
[----:B------:R-:W-:Y:S05]  /*5870*/  BRA `(.L_x_373) ;  /* 0x0000000800a87947 */ /* 0x000fea0003800000 */
.L_x_368:
        /* <DEDUP_REMOVED lines=13> */
.L_x_382:
[----:B------:R-:W-:Y:S01]  /*5950*/  ULDC UR4, c[0x0][0x3b8] ;  /* 0x0000ee0000047ab9 */ /* 0x000fe20000000800 */
[----:B------:R-:W-:Y:S01]  /*5960*/  CS2R R6, SRZ ;  /* 0x0000000000067805 */ /* 0x000fe2000001ff00 */
[----:B------:R-:W0:Y:S04]  /*5970*/  I2F.F64.U32 R4, UR4 ;  /* 0x0000000400047d12 */ /* 0x000e280008201800 */
[----:B0-----:R0:W-:Y:S01]  /*5980*/  STG.E.128 desc[UR36][R2.64], R4 ;  /* 0x0000000402007986 */ /* 0x0011e2000c101d24 */
[----:B------:R-:W-:Y:S05]  /*5990*/  BRA `(.L_x_373) ;  /* 0x0000000800607947 */ /* 0x000fea0003800000 */
.L_x_381:
        /* <DEDUP_REMOVED lines=21> */
.L_x_385:
[----:B------:R-:W-:-:S05]  /*5af0*/  LOP3.LUT R5, R0, R9, RZ, 0xfc, !PT ;  /* 0x0000000900057212 */ /* 0x000fca00078efcff */
[----:B------:R0:W-:Y:S01]  /*5b00*/  STG.E.U8 desc[UR36][R2.64], R5 ;  /* 0x0000000502007986 */ /* 0x0001e2000c101124 */
[----:B------:R-:W-:Y:S05]  /*5b10*/  BRA `(.L_x_373) ;  /* 0x0000000800007947 */ /* 0x000fea0003800000 */
.L_x_384:
        /* <DEDUP_REMOVED lines=13> */
.L_x_386:
[----:B------:R-:W-:Y:S01]  /*5bf0*/  ISETP.GT.U32.AND P0, PT, R0, 0x7f800000, PT ;  /* 0x7f8000000000780c */ /* 0x000fe20003f04070 */
[----:B------:R-:W-:-:S05]  /*5c00*/  IMAD.MOV.U32 R0, RZ, RZ, 0x7f ;  /* 0x0000007fff007424 */ /* 0x000fca00078e00ff */
[----:B------:R-:W-:-:S07]  /*5c10*/  SEL R0, R0, 0x7c, P0 ;  /* 0x0000007c00007807 */ /* 0x000fce0000000000 */
.L_x_387:
[----:B------:R-:W-:-:S04]  /*5c20*/  LOP3.LUT R4, R4, 0x80000000, RZ, 0xc0, !PT ;  /* 0x8000000004047812 */ /* 0x000fc800078ec0ff */
[----:B------:R-:W-:-:S04]  /*5c30*/  SHF.R.U32.HI R5, RZ, 0x18, R4 ;  /* 0x00000018ff057819 */ /* 0x000fc80000011604 */
[----:B------:R-:W-:-:S05]  /*5c40*/  LOP3.LUT R5, R0, R5, RZ, 0xfc, !PT ;  /* 0x0000000500057212 */ /* 0x000fca00078efcff */
[----:B------:R0:W-:Y:S01]  /*5c50*/  STG.E.U8 desc[UR36][R2.64], R5 ;  /* 0x0000000502007986 */ /* 0x0001e2000c101124 */
[----:B------:R-:W-:Y:S05]  /*5c60*/  BRA `(.L_x_373) ;  /* 0x0000000400ac7947 */ /* 0x000fea0003800000 */
.L_x_383:
[----:B------:R-:W-:Y:S02]  /*5c70*/  ULDC UR4, c[0x0][0x3b8] ;  /* 0x0000ee0000047ab9 */ /* 0x000fe40000000800 */
[----:B------:R-:W-:-:S04]  /*5c80*/  I2FP.F32.U32 R0, UR4 ;  /* 0x0000000400007c45 */ /* 0x000fc80008201000 */
[----:B------:R-:W-:-:S05]  /*5c90*/  F2FP.BF16.F32.PACK_AB R0, RZ, R0 ;  /* 0x00000000ff00723e */ /* 0x000fca00000010ff */
[----:B------:R0:W-:Y:S01]  /*5ca0*/  STG.E.U16 desc[UR36][R2.64], R0 ;  /* 0x0000000002007986 */ /* 0x0001e2000c101524 */
[----:B------:R-:W-:Y:S05]  /*5cb0*/  BRA `(.L_x_373) ;  /* 0x0000000400987947 */ /* 0x000fea0003800000 */
.L_x_380:
        /* <DEDUP_REMOVED lines=11> */
.L_x_390:
        /* <DEDUP_REMOVED lines=18> */
.L_x_392:
[----:B------:R-:W-:-:S04]  /*5e90*/  LOP3.LUT R4, R4, 0x80000000, RZ, 0xc0, !PT ;  /* 0x8000000004047812 */ /* 0x000fc800078ec0ff */
[----:B------:R-:W-:-:S04]  /*5ea0*/  SHF.R.U32.HI R5, RZ, 0x18, R4 ;  /* 0x00000018ff057819 */ /* 0x000fc80000011604 */
[----:B------:R-:W-:-:S07]  /*5eb0*/  LOP3.LUT R0, R0, R5, RZ, 0xfc, !PT ;  /* 0x0000000500007212 */ /* 0x000fce00078efcff */
.L_x_391:
[----:B------:R0:W-:Y:S01]  /*5ec0*/  STG.E.U8 desc[UR36][R2.64], R0 ;  /* 0x0000000002007986 */ /* 0x0001e2000c101124 */
[----:B------:R-:W-:Y:S05]  /*5ed0*/  BRA `(.L_x_373) ;  /* 0x0000000400107947 */ /* 0x000fea0003800000 */
.L_x_389:
        /* <DEDUP_REMOVED lines=18> */
.L_x_394:
[----:B------:R-:W-:-:S04]  /*6000*/  LOP3.LUT R4, R4, 0x80000000, RZ, 0xc0, !PT ;  /* 0x8000000004047812 */ /* 0x000fc800078ec0ff */
[----:B------:R-:W-:-:S04]  /*6010*/  SHF.R.U32.HI R5, RZ, 0x18, R4 ;  /* 0x00000018ff057819 */ /* 0x000fc80000011604 */
[----:B------:R-:W-:-:S07]  /*6020*/  LOP3.LUT R0, R0, R5, RZ, 0xfc, !PT ;  /* 0x0000000500007212 */ /* 0x000fce00078efcff */
.L_x_393:
[----:B------:R0:W-:Y:S01]  /*6030*/  STG.E.U8 desc[UR36][R2.64], R0 ;  /* 0x0000000002007986 */ /* 0x0001e2000c101124 */
[----:B------:R-:W-:Y:S05]  /*6040*/  BRA `(.L_x_373) ;  /* 0x0000000000b47947 */ /* 0x000fea0003800000 */
.L_x_388:
        /* <DEDUP_REMOVED lines=19> */
.L_x_397:
[----:B------:R0:W-:Y:S01]  /*6180*/  STG.E.U8 desc[UR36][R2.64], R0 ;  /* 0x0000000002007986 */ /* 0x0001e2000c101124 */
[----:B------:R-:W-:Y:S05]  /*6190*/  BRA `(.L_x_373) ;  /* 0x0000000000607947 */ /* 0x000fea0003800000 */
.L_x_372:
        /* <DEDUP_REMOVED lines=16> */
.L_x_398:
[----:B------:R-:W-:Y:S05]  /*62a0*/  BRA `(.L_x_373) ;  /* 0x00000000001c7947 */ /* 0x000fea0003800000 */
.L_x_396:
[----:B------:R-:W-:Y:S01]  /*62b0*/  ULDC UR4, c[0x0][0x3b8] ;  /* 0x0000ee0000047ab9 */ /* 0x000fe20000000800 */
[----:B------:R-:W-:Y:S02]  /*62c0*/  IMAD.MOV.U32 R5, RZ, RZ, RZ ;  /* 0x000000ffff057224 */ /* 0x000fe400078e00ff */
[----:B------:R-:W-:-:S05]  /*62d0*/  IMAD.U32 R4, RZ, RZ, UR4 ;  /* 0x00000004ff047e24 */ /* 0x000fca000f8e00ff */
[----:B------:R0:W-:Y:S01]  /*62e0*/  STG.E.64 desc[UR36][R2.64], R4 ;  /* 0x0000000402007986 */ /* 0x0001e2000c101b24 */
[----:B------:R-:W-:Y:S05]  /*62f0*/  BRA `(.L_x_373) ;  /* 0x0000000000087947 */ /* 0x000fea0003800000 */
.L_x_395:
[----:B------:R-:W0:Y:S02]  /*6300*/  LDC R5, c[0x0][0x3b8] ;  /* 0x0000ee00ff057b82 */ /* 0x000e240000000800 */
[----:B0-----:R0:W-:Y:S02]  /*6310*/  STG.E desc[UR36][R2.64], R5 ;  /* 0x0000000502007986 */ /* 0x0011e4000c101924 */
.L_x_373:
[----:B------:R-:W-:-:S07]  /*6320*/  VIADD R17, R17, 0x80 ;  /* 0x0000008011117836 */ /* 0x000fce0000000000 */
.L_x_366:
[----:B------:R-:W-:Y:S05]  /*6330*/  BSYNC B6 ;  /* 0x0000000000067941 */ /* 0x000fea0003800000 */
.L_x_365:
        /* <DEDUP_REMOVED lines=280> */
.L_x_399:
        /* <DEDUP_REMOVED lines=18> */
.L_x_403:
[----:B------:R-:W0:Y:S02]  /*75e0*/  LDC.U8 R5, c[0x0][0x3b8] ;  /* 0x0000ee00ff057b82 */ /* 0x000e240000000000 */
[----:B0-----:R-:W-:Y:S01]  /*75f0*/  STG.E.U8 desc[UR36][R2.64], R5 ;  /* 0x0000000502007986 */ /* 0x001fe2000c101124 */
[----:B------:R-:W-:Y:S05]  /*7600*/  EXIT ;  /* 0x000000000000794d */ /* 0x000fea0003800000 */
.L_x_402:
        /* <DEDUP_REMOVED lines=9> */
[----:B------:R-:W-:Y:S01]  /*76a0*/  STG.E.64 desc[UR36][R2.64], R4 ;  /* 0x0000000402007986 */ /* 0x000fe2000c101b24 */
[----:B------:R-:W-:Y:S05]  /*76b0*/  EXIT ;  /* 0x000000000000794d */ /* 0x000fea0003800000 */
.L_x_406:
[----:B------:R-:W0:Y:S02]  /*76c0*/  LDC R5, c[0x0][0x3b8] ;  /* 0x0000ee00ff057b82 */ /* 0x000e240000000800 */
[----:B0-----:R-:W-:Y:S01]  /*76d0*/  STG.E desc[UR36][R2.64], R5 ;  /* 0x0000000502007986 */ /* 0x001fe2000c101924 */
[----:B------:R-:W-:Y:S05]  /*76e0*/  EXIT ;  /* 0x000000000000794d */ /* 0x000fea0003800000 */
.L_x_405:
[----:B------:R-:W0:Y:S02]  /*76f0*/  LDC.U16 R5, c[0x0][0x3b8] ;  /* 0x0000ee00ff057b82 */ /* 0x000e240000000400 */
[----:B0-----:R-:W-:Y:S01]  /*7700*/  STG.E.U16 desc[UR36][R2.64], R5 ;  /* 0x0000000502007986 */ /* 0x001fe2000c101524 */
[----:B------:R-:W-:Y:S05]  /*7710*/  EXIT ;  /* 0x000000000000794d */ /* 0x000fea0003800000 */
.L_x_401:
        /* <DEDUP_REMOVED lines=8> */
[----:B------:R-:W-:Y:S01]  /*77a0*/  STG.E desc[UR36][R2.64], R5 ;  /* 0x0000000502007986 */ /* 0x000fe2000c101924 */
[----:B------:R-:W-:Y:S05]  /*77b0*/  EXIT ;  /* 0x000000000000794d */ /* 0x000fea0003800000 */
.L_x_408:
[----:B------:R-:W-:Y:S02]  /*77c0*/  ULDC UR4, c[0x0][0x3b8] ;  /* 0x0000ee0000047ab9 */ /* 0x000fe40000000800 */
[----:B------:R-:W-:-:S04]  /*77d0*/  I2FP.F32.U32 R0, UR4 ;  /* 0x0000000400007c45 */ /* 0x000fc80008201000 */
[----:B------:R-:W-:-:S05]  /*77e0*/  F2FP.F16.F32.PACK_AB R0, RZ, R0 ;  /* 0x00000000ff00723e */ /* 0x000fca00000000ff */
[----:B------:R-:W-:Y:S01]  /*77f0*/  STG.E.U16 desc[UR36][R2.64], R0 ;  /* 0x0000000002007986 */ /* 0x000fe2000c101524 */
[----:B------:R-:W-:Y:S05]  /*7800*/  EXIT ;  /* 0x000000000000794d */ /* 0x000fea0003800000 */
.L_x_407:
        /* <DEDUP_REMOVED lines=9> */
[----:B------:R-:W-:Y:S01]  /*78a0*/  STG.E.64 desc[UR36][R2.64], R4 ;  /* 0x0000000402007986 */ /* 0x000fe2000c101b24 */
[----:B------:R-:W-:Y:S05]  /*78b0*/  EXIT ;  /* 0x000000000000794d */ /* 0x000fea0003800000 */
.L_x_410:
[----:B------:R-:W-:Y:S02]  /*78c0*/  ULDC UR4, c[0x0][0x3b8] ;  /* 0x0000ee0000047ab9 */ /* 0x000fe40000000800 */
[----:B------:R-:W-:-:S04]  /*78d0*/  I2FP.F32.U32 R0, UR4 ;  /* 0x0000000400007c45 */ /* 0x000fc80008201000 */
[----:B------:R-:W-:-:S04]  /*78e0*/  F2FP.F16.F32.PACK_AB R0, RZ, R0 ;  /* 0x00000000ff00723e */ /* 0x000fc800000000ff */
[----:B------:R-:W-:-:S05]  /*78f0*/  PRMT R0, R0, 0x5410, RZ ;  /* 0x0000541000007816 */ /* 0x000fca00000000ff */
[----:B------:R-:W-:Y:S01]  /*7900*/  STG.E desc[UR36][R2.64], R0 ;  /* 0x0000000002007986 */ /* 0x000fe2000c101924 */
[----:B------:R-:W-:Y:S05]  /*7910*/  EXIT ;  /* 0x000000000000794d */ /* 0x000fea0003800000 */
.L_x_409:
[----:B------:R-:W-:Y:S02]  /*7920*/  ULDC UR4, c[0x0][0x3b8] ;  /* 0x0000ee0000047ab9 */ /* 0x000fe40000000800 */
[----:B------:R-:W0:Y:S02]  /*7930*/  I2F.F64.U32 R4, UR4 ;  /* 0x0000000400047d12 */ /* 0x000e240008201800 */
[----:B0-----:R-:W-:Y:S01]  /*7940*/  STG.E.64 desc[UR36][R2.64], R4 ;  /* 0x0000000402007986 */ /* 0x001fe2000c101b24 */
[----:B------:R-:W-:Y:S05]  /*7950*/  EXIT ;  /* 0x000000000000794d */ /* 0x000fea0003800000 */
.L_x_400:
        /* <DEDUP_REMOVED lines=11> */
[----:B------:R-:W-:Y:S01]  /*7a10*/  STG.E.U8 desc[UR36][R2.64], R5 ;  /* 0x0000000502007986 */ /* 0x000fe2000c101124 */
[----:B------:R-:W-:Y:S05]  /*7a20*/  EXIT ;  /* 0x000000000000794d */ /* 0x000fea0003800000 */
.L_x_413:
[----:B------:R-:W-:Y:S01]  /*7a30*/  ULDC UR4, c[0x0][0x3b8] ;  /* 0x0000ee0000047ab9 */ /* 0x000fe20000000800 */
[----:B------:R-:W-:Y:S01]  /*7a40*/  CS2R R6, SRZ ;  /* 0x0000000000067805 */ /* 0x000fe2000001ff00 */
[----:B------:R-:W0:Y:S04]  /*7a50*/  I2F.F64.U32 R4, UR4 ;  /* 0x0000000400047d12 */ /* 0x000e280008201800 */
[----:B0-----:R-:W-:Y:S01]  /*7a60*/  STG.E.128 desc[UR36][R2.64], R4 ;  /* 0x0000000402007986 */ /* 0x001fe2000c101d24 */
[----:B------:R-:W-:Y:S05]  /*7a70*/  EXIT ;  /* 0x000000000000794d */ /* 0x000fea0003800000 */
.L_x_412:
        /* <DEDUP_REMOVED lines=21> */
.L_x_416:
[----:B------:R-:W-:-:S05]  /*7bd0*/  LOP3.LUT R5, R0, R9, RZ, 0xfc, !PT ;  /* 0x0000000900057212 */ /* 0x000fca00078efcff */
[----:B------:R-:W-:Y:S01]  /*7be0*/  STG.E.U8 desc[UR36][R2.64], R5 ;  /* 0x0000000502007986 */ /* 0x000fe2000c101124 */
[----:B------:R-:W-:Y:S05]  /*7bf0*/  EXIT ;  /* 0x000000000000794d */ /* 0x000fea0003800000 */
.L_x_415:
        /* <DEDUP_REMOVED lines=13> */
.L_x_417:
[----:B------:R-:W-:Y:S01]  /*7cd0*/  ISETP.GT.U32.AND P0, PT, R0, 0x7f800000, PT ;  /* 0x7f8000000000780c */ /* 0x000fe20003f04070 */
[----:B------:R-:W-:-:S05]  /*7ce0*/  IMAD.MOV.U32 R0, RZ, RZ, 0x7f ;  /* 0x0000007fff007424 */ /* 0x000fca00078e00ff */
[----:B------:R-:W-:-:S07]  /*7cf0*/  SEL R0, R0, 0x7c, P0 ;  /* 0x0000007c00007807 */ /* 0x000fce0000000000 */
.L_x_418:
[----:B------:R-:W-:-:S04]  /*7d00*/  LOP3.LUT R4, R4, 0x80000000, RZ, 0xc0, !PT ;  /* 0x8000000004047812 */ /* 0x000fc800078ec0ff */
[----:B------:R-:W-:-:S04]  /*7d10*/  SHF.R.U32.HI R5, RZ, 0x18, R4 ;  /* 0x00000018ff057819 */ /* 0x000fc80000011604 */
[----:B------:R-:W-:-:S05]  /*7d20*/  LOP3.LUT R5, R0, R5, RZ, 0xfc, !PT ;  /* 0x0000000500057212 */ /* 0x000fca00078efcff */
[----:B------:R-:W-:Y:S01]  /*7d30*/  STG.E.U8 desc[UR36][R2.64], R5 ;  /* 0x0000000502007986 */ /* 0x000fe2000c101124 */
[----:B------:R-:W-:Y:S05]  /*7d40*/  EXIT ;  /* 0x000000000000794d */ /* 0x000fea0003800000 */
.L_x_414:
[----:B------:R-:W-:Y:S02]  /*7d50*/  ULDC UR4, c[0x0][0x3b8] ;  /* 0x0000ee0000047ab9 */ /* 0x000fe40000000800 */
[----:B------:R-:W-:-:S04]  /*7d60*/  I2FP.F32.U32 R0, UR4 ;  /* 0x0000000400007c45 */ /* 0x000fc80008201000 */
[----:B------:R-:W-:-:S05]  /*7d70*/  F2FP.BF16.F32.PACK_AB R0, RZ, R0 ;  /* 0x00000000ff00723e */ /* 0x000fca00000010ff */
[----:B------:R-:W-:Y:S01]  /*7d80*/  STG.E.U16 desc[UR36][R2.64], R0 ;  /* 0x0000000002007986 */ /* 0x000fe2000c101524 */
[----:B------:R-:W-:Y:S05]  /*7d90*/  EXIT ;  /* 0x000000000000794d */ /* 0x000fea0003800000 */
.L_x_411:
        /* <DEDUP_REMOVED lines=11> */
.L_x_421:
        /* <DEDUP_REMOVED lines=18> */
.L_x_423:
[----:B------:R-:W-:-:S04]  /*7f70*/  LOP3.LUT R4, R4, 0x80000000, RZ, 0xc0, !PT ;  /* 0x8000000004047812 */ /* 0x000fc800078ec0ff */
[----:B------:R-:W-:-:S04]  /*7f80*/  SHF.R.U32.HI R5, RZ, 0x18, R4 ;  /* 0x00000018ff057819 */ /* 0x000fc80000011604 */
[----:B------:R-:W-:-:S07]  /*7f90*/  LOP3.LUT R0, R0, R5, RZ, 0xfc, !PT ;  /* 0x0000000500007212 */ /* 0x000fce00078efcff */
.L_x_422:
[----:B------:R-:W-:Y:S01]  /*7fa0*/  STG.E.U8 desc[UR36][R2.64], R0 ;  /* 0x0000000002007986 */ /* 0x000fe2000c101124 */
[----:B------:R-:W-:Y:S05]  /*7fb0*/  EXIT ;  /* 0x000000000000794d */ /* 0x000fea0003800000 */
.L_x_420:
        /* <DEDUP_REMOVED lines=18> */
.L_x_425:
[----:B------:R-:W-:-:S04]  /*80e0*/  LOP3.LUT R4, R4, 0x80000000, RZ, 0xc0, !PT ;  /* 0x8000000004047812 */ /* 0x000fc800078ec0ff */
[----:B------:R-:W-:-:S04]  /*80f0*/  SHF.R.U32.HI R5, RZ, 0x18, R4 ;  /* 0x00000018ff057819 */ /* 0x000fc80000011604 */
[----:B------:R-:W-:-:S07]  /*8100*/  LOP3.LUT R0, R0, R5, RZ, 0xfc, !PT ;  /* 0x0000000500007212 */ /* 0x000fce00078efcff */
.L_x_424:
[----:B------:R-:W-:Y:S01]  /*8110*/  STG.E.U8 desc[UR36][R2.64], R0 ;  /* 0x0000000002007986 */ /* 0x000fe2000c101124 */
[----:B------:R-:W-:Y:S05]  /*8120*/  EXIT ;  /* 0x000000000000794d */ /* 0x000fea0003800000 */
.L_x_419:
        /* <DEDUP_REMOVED lines=19> */
.L_x_428:
[----:B------:R-:W-:Y:S01]  /*8260*/  STG.E.U8 desc[UR36][R2.64], R0 ;  /* 0x0000000002007986 */ /* 0x000fe2000c101124 */
[----:B------:R-:W-:Y:S05]  /*8270*/  EXIT ;  /* 0x000000000000794d */ /* 0x000fea0003800000 */
.L_x_404:
        /* <DEDUP_REMOVED lines=16> */
.L_x_429:
[----:B------:R-:W-:Y:S05]  /*8380*/  EXIT ;  /* 0x000000000000794d */ /* 0x000fea0003800000 */
.L_x_427:
[----:B------:R-:W-:Y:S01]  /*8390*/  ULDC UR4, c[0x0][0x3b8] ;  /* 0x0000ee0000047ab9 */ /* 0x000fe20000000800 */
[----:B------:R-:W-:Y:S02]  /*83a0*/  IMAD.MOV.U32 R5, RZ, RZ, RZ ;  /* 0x000000ffff057224 */ /* 0x000fe400078e00ff */
[----:B------:R-:W-:-:S05]  /*83b0*/  IMAD.U32 R4, RZ, RZ, UR4 ;  /* 0x00000004ff047e24 */ /* 0x000fca000f8e00ff */
[----:B------:R-:W-:Y:S01]  /*83c0*/  STG.E.64 desc[UR36][R2.64], R4 ;  /* 0x0000000402007986 */ /* 0x000fe2000c101b24 */
[----:B------:R-:W-:Y:S05]  /*83d0*/  EXIT ;  /* 0x000000000000794d */ /* 0x000fea0003800000 */
.L_x_426:
[----:B------:R-:W0:Y:S02]  /*83e0*/  LDC R5, c[0x0][0x3b8] ;  /* 0x0000ee00ff057b82 */ /* 0x000e240000000800 */
[----:B0-----:R-:W-:Y:S01]  /*83f0*/  STG.E desc[UR36][R2.64], R5 ;  /* 0x0000000502007986 */ /* 0x001fe2000c101924 */
[----:B------:R-:W-:Y:S05]  /*8400*/  EXIT ;  /* 0x000000000000794d */ /* 0x000fea0003800000 */
.L_x_430:
        /* <DEDUP_REMOVED lines=15> */
.L_x_7269:


//--------------------- .text._ZN2at6native27unrolled_elementwise_kernelINS0_11FillFunctorIjEESt5arrayIPcLm1EELi4E23TrivialOffsetCalculatorILi0EjES7_ILi1EjENS0_6memory12LoadWithCastILi0EEENSA_13StoreWithCastILi1EEEEEviT_T0_T2_T3_T4_T5_ --------------------------
	.section	.text._ZN2at6native27unrolled_elementwise_kernelINS0_11FillFunctorIjEESt5arrayIPcLm1EELi4E23TrivialOffsetCalculatorILi0EjES7_ILi1EjENS0_6memory12LoadWithCastILi0EEENSA_13StoreWithCastILi1EEEEEviT_T0_T2_T3_T4_T5_,"ax",@progbits
	.align	128
        .global         _ZN2at6native27unrolled_elementwise_kernelINS0_11FillFunctorIjEESt5arrayIPcLm1EELi4E23TrivialOffsetCalculatorILi0EjES7_ILi1EjENS0_6memory12LoadWithCastILi0EEENSA_13StoreWithCastILi1EEEEEviT_T0_T2_T3_T4_T5_
        .type           _ZN2at6native27unrolled_elementwise_kernelINS0_11FillFunctorIjEESt5arrayIPcLm1EELi4E23TrivialOffsetCalculatorILi0EjES7_ILi1EjENS0_6memory12LoadWithCastILi0EEENSA_13StoreWithCastILi1EEEEEviT_T0_T2_T3_T4_T5_,@function
        .size           _ZN2at6native27unrolled_elementwise_kernelINS0_11FillFunctorIjEESt5arrayIPcLm1EELi4E23TrivialOffsetCalculatorILi0EjES7_ILi1EjENS0_6memory12LoadWithCastILi0EEENSA_13StoreWithCastILi1EEEEEviT_T0_T2_T3_T4_T5_,(.L_x_7270 - _ZN2at6native27unrolled_elementwise_kernelINS0_11FillFunctorIjEESt5arrayIPcLm1EELi4E23TrivialOffsetCalculatorILi0EjES7_ILi1EjENS0_6memory12LoadWithCastILi0EEENSA_13StoreWithCastILi1EEEEEviT_T0_T2_T3_T4_T5_)
        .other          _ZN2at6native27unrolled_elementwise_kernelINS0_11FillFunctorIjEESt5arrayIPcLm1EELi4E23TrivialOffsetCalculatorILi0EjES7_ILi1EjENS0_6memory12LoadWithCastILi0EEENSA_13StoreWithCastILi1EEEEEviT_T0_T2_T3_T4_T5_,@"STO_CUDA_ENTRY STV_DEFAULT"
_ZN2at6native27unrolled_elementwise_kernelINS0_11FillFunctorIjEESt5arrayIPcLm1EELi4E23TrivialOffsetCalculatorILi0EjES7_ILi1EjENS0_6memory12LoadWithCastILi0EEENSA_13StoreWithCastILi1EEEEEviT_T0_T2_T3_T4_T5_:
.text._ZN2at6native27unrolled_elementwise_kernelINS0_11FillFunctorIjEESt5arrayIPcLm1EELi4E23TrivialOffsetCalculatorILi0EjES7_ILi1EjENS0_6memory12LoadWithCastILi0EEENSA_13StoreWithCastILi1EEEEEviT_T0_T2_T3_T4_T5_:
        /* <DEDUP_REMOVED lines=32> */
.L_x_436:
[----:B------:R-:W0:Y:S02]  /*0200*/  LDC.U8 R5, c[0x0][0x214] ;  /* 0x00008500ff057b82 */ /* 0x000e240000000000 */
[----:B0-----:R3:W-:Y:S01]  /*0210*/  STG.E.U8 desc[UR36][R2.64], R5 ;  /* 0x0000000502007986 */ /* 0x0017e2000c101124 */
[----:B------:R-:W-:Y:S05]  /*0220*/  BRA `(.L_x_432) ;  /* 0x0000000c007c7947 */ /* 0x000fea0003800000 */
.L_x_435:
        /* <DEDUP_REMOVED lines=11> */
.L_x_439:
[----:B------:R-:W0:Y:S02]  /*02e0*/  LDC R5, c[0x0][0x214] ;  /* 0x00008500ff057b82 */ /* 0x000e240000000800 */
[----:B0-----:R1:W-:Y:S01]  /*02f0*/  STG.E desc[UR36][R2.64], R5 ;  /* 0x0000000502007986 */ /* 0x0013e2000c101924 */
[----:B------:R-:W-:Y:S05]  /*0300*/  BRA `(.L_x_432) ;  /* 0x0000000c00447947 */ /* 0x000fea0003800000 */
.L_x_438:
[----:B------:R-:W0:Y:S02]  /*0310*/  LDC.U16 R5, c[0x0][0x214] ;  /* 0x00008500ff057b82 */ /* 0x000e240000000400 */
[----:B0-----:R2:W-:Y:S01]  /*0320*/  STG.E.U16 desc[UR36][R2.64], R5 ;  /* 0x0000000502007986 */ /* 0x0015e2000c101524 */
[----:B------:R-:W-:Y:S05]  /*0330*/  BRA `(.L_x_432) ;  /* 0x0000000c00387947 */ /* 0x000fea0003800000 */
.L_x_434:
        /* <DEDUP_REMOVED lines=10> */
.L_x_441:
[----:B------:R-:W-:Y:S02]  /*03e0*/  ULDC UR4, c[0x0][0x214] ;  /* 0x0000850000047ab9 */ /* 0x000fe40000000800 */
[----:B------:R-:W-:-:S04]  /*03f0*/  I2FP.F32.U32 R0, UR4 ;  /* 0x0000000400007c45 */ /* 0x000fc80008201000 */
[----:B------:R-:W-:-:S05]  /*0400*/  F2FP.F16.F32.PACK_AB R0, RZ, R0 ;  /* 0x00000000ff00723e */ /* 0x000fca00000000ff */
[----:B------:R0:W-:Y:S01]  /*0410*/  STG.E.U16 desc[UR36][R2.64], R0 ;  /* 0x0000000002007986 */ /* 0x0001e2000c101524 */
[----:B------:R-:W-:Y:S05]  /*0420*/  BRA `(.L_x_432) ;  /* 0x0000000800fc7947 */ /* 0x000fea0003800000 */
.L_x_440:
        /* <DEDUP_REMOVED lines=11> */
.L_x_443:
[----:B------:R-:W-:Y:S02]  /*04e0*/  ULDC UR4, c[0x0][0x214] ;  /* 0x0000850000047ab9 */ /* 0x000fe40000000800 */
[----:B------:R-:W-:-:S04]  /*04f0*/  I2FP.F32.U32 R0, UR4 ;  /* 0x0000000400007c45 */ /* 0x000fc80008201000 */
[----:B------:R-:W-:-:S04]  /*0500*/  F2FP.F16.F32.PACK_AB R5, RZ, R0 ;  /* 0x00000000ff05723e */ /* 0x000fc800000000ff */
[----:B------:R-:W-:-:S05]  /*0510*/  PRMT R5, R5, 0x5410, RZ ;  /* 0x0000541005057816 */ /* 0x000fca00000000ff */
[----:B------:R0:W-:Y:S01]  /*0520*/  STG.E desc[UR36][R2.64], R5 ;  /* 0x0000000502007986 */ /* 0x0001e2000c101924 */
[----:B------:R-:W-:Y:S05]  /*0530*/  BRA `(.L_x_432) ;  /* 0x0000000800b87947 */ /* 0x000fea0003800000 */
.L_x_442:
[----:B------:R-:W-:Y:S02]  /*0540*/  ULDC UR4, c[0x0][0x214] ;  /* 0x0000850000047ab9 */ /* 0x000fe40000000800 */
[----:B------:R-:W0:Y:S02]  /*0550*/  I2F.F64.U32 R4, UR4 ;  /* 0x0000000400047d12 */ /* 0x000e240008201800 */
[----:B0-----:R5:W-:Y:S01]  /*0560*/  STG.E.64 desc[UR36][R2.64], R4 ;  /* 0x0000000402007986 */ /* 0x001be2000c101b24 */
[----:B------:R-:W-:Y:S05]  /*0570*/  BRA `(.L_x_432) ;  /* 0x0000000800a87947 */ /* 0x000fea0003800000 */
.L_x_433:
        /* <DEDUP_REMOVED lines=13> */
.L_x_446:
[----:B------:R-:W-:Y:S01]  /*0650*/  ULDC UR4, c[0x0][0x214] ;  /* 0x0000850000047ab9 */ /* 0x000fe20000000800 */
[----:B------:R-:W-:Y:S01]  /*0660*/  CS2R R6, SRZ ;  /* 0x0000000000067805 */ /* 0x000fe2000001ff00 */
[----:B------:R-:W0:Y:S04]  /*0670*/  I2F.F64.U32 R4, UR4 ;  /* 0x0000000400047d12 */ /* 0x000e280008201800 */
[----:B0-----:R0:W-:Y:S01]  /*0680*/  STG.E.128 desc[UR36][R2.64], R4 ;  /* 0x0000000402007986 */ /* 0x0011e2000c101d24 */
[----:B------:R-:W-:Y:S05]  /*0690*/  BRA `(.L_x_432) ;  /* 0x0000000800607947 */ /* 0x000fea0003800000 */
.L_x_445:
        /* <DEDUP_REMOVED lines=21> */
.L_x_449:
[----:B------:R-:W-:-:S05]  /*07f0*/  LOP3.LUT R5, R4, R5, RZ, 0xfc, !PT ;  /* 0x0000000504057212 */ /* 0x000fca00078efcff */
[----:B------:R0:W-:Y:S01]  /*0800*/  STG.E.U8 desc[UR36][R2.64], R5 ;  /* 0x0000000502007986 */ /* 0x0001e2000c101124 */
[----:B------:R-:W-:Y:S05]  /*0810*/  BRA `(.L_x_432) ;  /* 0x0000000800007947 */ /* 0x000fea0003800000 */
.L_x_448:
        /* <DEDUP_REMOVED lines=13> */
.L_x_450:
[----:B------:R-:W-:Y:S01]  /*08f0*/  IMAD.MOV.U32 R0, RZ, RZ, 0x7f ;  /* 0x0000007fff007424 */ /* 0x000fe200078e00ff */
[----:B------:R-:W-:-:S04]  /*0900*/  ISETP.GT.U32.AND P0, PT, R4, 0x7f800000, PT ;  /* 0x7f8000000400780c */ /* 0x000fc80003f04070 */
[----:B------:R-:W-:-:S09]  /*0910*/  SEL R0, R0, 0x7c, P0 ;  /* 0x0000007c00007807 */ /* 0x000fd20000000000 */
.L_x_451:
[----:B------:R-:W-:-:S04]  /*0920*/  LOP3.LUT R5, R5, 0x80000000, RZ, 0xc0, !PT ;  /* 0x8000000005057812 */ /* 0x000fc800078ec0ff */
[----:B------:R-:W-:-:S04]  /*0930*/  SHF.R.U32.HI R5, RZ, 0x18, R5 ;  /* 0x00000018ff057819 */ /* 0x000fc80000011605 */
[----:B------:R-:W-:-:S05]  /*0940*/  LOP3.LUT R5, R0, R5, RZ, 0xfc, !PT ;  /* 0x0000000500057212 */ /* 0x000fca00078efcff */
[----:B------:R0:W-:Y:S01]  /*0950*/  STG.E.U8 desc[UR36][R2.64], R5 ;  /* 0x0000000502007986 */ /* 0x0001e2000c101124 */
[----:B------:R-:W-:Y:S05]  /*0960*/  BRA `(.L_x_432) ;  /* 0x0000000400ac7947 */ /* 0x000fea0003800000 */
.L_x_447:
[----:B------:R-:W-:Y:S02]  /*0970*/  ULDC UR4, c[0x0][0x214] ;  /* 0x0000850000047ab9 */ /* 0x000fe40000000800 */
[----:B------:R-:W-:-:S04]  /*0980*/  I2FP.F32.U32 R0, UR4 ;  /* 0x0000000400007c45 */ /* 0x000fc80008201000 */
[----:B------:R-:W-:-:S05]  /*0990*/  F2FP.BF16.F32.PACK_AB R0, RZ, R0 ;  /* 0x00000000ff00723e */ /* 0x000fca00000010ff */
[----:B------:R0:W-:Y:S01]  /*09a0*/  STG.E.U16 desc[UR36][R2.64], R0 ;  /* 0x0000000002007986 */ /* 0x0001e2000c101524 */
[----:B------:R-:W-:Y:S05]  /*09b0*/  BRA `(.L_x_432) ;  /* 0x0000000400987947 */ /* 0x000fea0003800000 */
.L_x_444:
        /* <DEDUP_REMOVED lines=11> */
.L_x_454:
        /* <DEDUP_REMOVED lines=17> */
.L_x_456:
[----:B------:R-:W-:-:S04]  /*0b80*/  LOP3.LUT R5, R5, 0x80000000, RZ, 0xc0, !PT ;  /* 0x8000000005057812 */ /* 0x000fc800078ec0ff */
[----:B------:R-:W-:-:S04]  /*0b90*/  SHF.R.U32.HI R5, RZ, 0x18, R5 ;  /* 0x00000018ff057819 */ /* 0x000fc80000011605 */
[----:B------:R-:W-:-:S04]  /*0ba0*/  LOP3.LUT R4, R4, R5, RZ, 0xfc, !PT ;  /* 0x0000000504047212 */ /* 0x000fc800078efcff */
[----:B------:R-:W-:-:S07]  /*0bb0*/  PRMT R0, R4, 0x7610, R0 ;  /* 0x0000761004007816 */ /* 0x000fce0000000000 */
.L_x_455:
[----:B------:R0:W-:Y:S01]  /*0bc0*/  STG.E.U8 desc[UR36][R2.64], R0 ;  /* 0x0000000002007986 */ /* 0x0001e2000c101124 */
[----:B------:R-:W-:Y:S05]  /*0bd0*/  BRA `(.L_x_432) ;  /* 0x0000000400107947 */ /* 0x000fea0003800000 */
.L_x_453:
        /* <DEDUP_REMOVED lines=17> */
.L_x_458:
[----:B------:R-:W-:-:S04]  /*0cf0*/  LOP3.LUT R5, R5, 0x80000000, RZ, 0xc0, !PT ;  /* 0x8000000005057812 */ /* 0x000fc800078ec0ff */
[----:B------:R-:W-:-:S04]  /*0d00*/  SHF.R.U32.HI R5, RZ, 0x18, R5 ;  /* 0x00000018ff057819 */ /* 0x000fc80000011605 */
[----:B------:R-:W-:-:S04]  /*0d10*/  LOP3.LUT R4, R4, R5, RZ, 0xfc, !PT ;  /* 0x0000000504047212 */ /* 0x000fc800078efcff */
[----:B------:R-:W-:-:S07]  /*0d20*/  PRMT R0, R4, 0x7610, R0 ;  /* 0x0000761004007816 */ /* 0x000fce0000000000 */
.L_x_457:
[----:B------:R0:W-:Y:S01]  /*0d30*/  STG.E.U8 desc[UR36][R2.64], R0 ;  /* 0x0000000002007986 */ /* 0x0001e2000c101124 */
[----:B------:R-:W-:Y:S05]  /*0d40*/  BRA `(.L_x_432) ;  /* 0x0000000000b47947 */ /* 0x000fea0003800000 */
.L_x_452:
        /* <DEDUP_REMOVED lines=19> */
.L_x_461:
[----:B------:R0:W-:Y:S01]  /*0e80*/  STG.E.U8 desc[UR36][R2.64], R4 ;  /* 0x0000000402007986 */ /* 0x0001e2000c101124 */
[----:B------:R-:W-:Y:S05]  /*0e90*/  BRA `(.L_x_432) ;  /* 0x0000000000607947 */ /* 0x000fea0003800000 */
.L_x_437:
        /* <DEDUP_REMOVED lines=16> */
.L_x_462:
[----:B------:R-:W-:Y:S05]  /*0fa0*/  BRA `(.L_x_432) ;  /* 0x00000000001c7947 */ /* 0x000fea0003800000 */
.L_x_460:
[----:B------:R-:W-:Y:S01]  /*0fb0*/  ULDC UR4, c[0x0][0x214] ;  /* 0x0000850000047ab9 */ /* 0x000fe20000000800 */
[----:B------:R-:W-:Y:S02]  /*0fc0*/  IMAD.MOV.U32 R5, RZ, RZ, RZ ;  /* 0x000000ffff057224 */ /* 0x000fe400078e00ff */
[----:B------:R-:W-:-:S05]  /*0fd0*/  IMAD.U32 R4, RZ, RZ, UR4 ;  /* 0x00000004ff047e24 */ /* 0x000fca000f8e00ff */
[----:B------:R0:W-:Y:S01]  /*0fe0*/  STG.E.64 desc[UR36][R2.64], R4 ;  /* 0x0000000402007986 */ /* 0x0001e2000c101b24 */
[----:B------:R-:W-:Y:S05]  /*0ff0*/  BRA `(.L_x_432) ;  /* 0x0000000000087947 */ /* 0x000fea0003800000 */
.L_x_459:
[----:B------:R-:W0:Y:S02]  /*1000*/  LDC R5, c[0x0][0x214] ;  /* 0x00008500ff057b82 */ /* 0x000e240000000800 */
[----:B0-----:R0:W-:Y:S02]  /*1010*/  STG.E desc[UR36][R2.64], R5 ;  /* 0x0000000502007986 */ /* 0x0011e4000c101924 */
.L_x_432:
[----:B------:R-:W-:Y:S05]  /*1020*/  BSYNC B6 ;  /* 0x0000000000067941 */ /* 0x000fea0003800000 */
.L_x_431:
        /* <DEDUP_REMOVED lines=24> */
.L_x_468:
[----:B------:R-:W0:Y:S02]  /*11b0*/  LDC.U8 R5, c[0x0][0x214] ;  /* 0x00008500ff057b82 */ /* 0x000e240000000000 */
[----:B0-----:R1:W-:Y:S01]  /*11c0*/  STG.E.U8 desc[UR36][R2.64], R5 ;  /* 0x0000000502007986 */ /* 0x0013e2000c101124 */
[----:B------:R-:W-:Y:S05]  /*11d0*/  BRA `(.L_x_470) ;  /* 0x0000000c007c7947 */ /* 0x000fea0003800000 */
.L_x_467:
        /* <DEDUP_REMOVED lines=11> */
.L_x_472:
[----:B------:R-:W0:Y:S02]  /*1290*/  LDC R5, c[0x0][0x214] ;  /* 0x00008500ff057b82 */ /* 0x000e240000000800 */
[----:B0-----:R3:W-:Y:S01]  /*12a0*/  STG.E desc[UR36][R2.64], R5 ;  /* 0x0000000502007986 */ /* 0x0017e2000c101924 */
[----:B------:R-:W-:Y:S05]  /*12b0*/  BRA `(.L_x_470) ;  /* 0x0000000c00447947 */ /* 0x000fea0003800000 */
.L_x_471:
[----:B------:R-:W0:Y:S02]  /*12c0*/  LDC.U16 R5, c[0x0][0x214] ;  /* 0x00008500ff057b82 */ /* 0x000e240000000400 */
[----:B0-----:R2:W-:Y:S01]  /*12d0*/  STG.E.U16 desc[UR36][R2.64], R5 ;  /* 0x0000000502007986 */ /* 0x0015e2000c101524 */
[----:B------:R-:W-:Y:S05]  /*12e0*/  BRA `(.L_x_470) ;  /* 0x0000000c00387947 */ /* 0x000fea0003800000 */
.L_x_466:
        /* <DEDUP_REMOVED lines=10> */
.L_x_474:
[----:B------:R-:W-:Y:S02]  /*1390*/  ULDC UR4, c[0x0][0x214] ;  /* 0x0000850000047ab9 */ /* 0x000fe40000000800 */
[----:B------:R-:W-:-:S04]  /*13a0*/  I2FP.F32.U32 R0, UR4 ;  /* 0x0000000400007c45 */ /* 0x000fc80008201000 */
[----:B------:R-:W-:-:S05]  /*13b0*/  F2FP.F16.F32.PACK_AB R0, RZ, R0 ;  /* 0x00000000ff00723e */ /* 0x000fca00000000ff */
[----:B------:R0:W-:Y:S01]  /*13c0*/  STG.E.U16 desc[UR36][R2.64], R0 ;  /* 0x0000000002007986 */ /* 0x0001e2000c101524 */
[----:B------:R-:W-:Y:S05]  /*13d0*/  BRA `(.L_x_470) ;  /* 0x0000000800fc7947 */ /* 0x000fea0003800000 */
.L_x_473:
        /* <DEDUP_REMOVED lines=11> */
.L_x_476:
[----:B------:R-:W-:Y:S02]  /*1490*/  ULDC UR4, c[0x0][0x214] ;  /* 0x0000850000047ab9 */ /* 0x000fe40000000800 */
[----:B------:R-:W-:-:S04]  /*14a0*/  I2FP.F32.U32 R0, UR4 ;  /* 0x0000000400007c45 */ /* 0x000fc80008201000 */
[----:B------:R-:W-:-:S04]  /*14b0*/  F2FP.F16.F32.PACK_AB R0, RZ, R0 ;  /* 0x00000000ff00723e */ /* 0x000fc800000000ff */
[----:B------:R-:W-:-:S05]  /*14c0*/  PRMT R0, R0, 0x5410, RZ ;  /* 0x0000541000007816 */ /* 0x000fca00000000ff */
[----:B------:R0:W-:Y:S01]  /*14d0*/  STG.E desc[UR36][R2.64], R0 ;  /* 0x0000000002007986 */ /* 0x0001e2000c101924 */
[----:B------:R-:W-:Y:S05]  /*14e0*/  BRA `(.L_x_470) ;  /* 0x0000000800b87947 */ /* 0x000fea0003800000 */
.L_x_475:
[----:B------:R-:W-:Y:S02]  /*14f0*/  ULDC UR4, c[0x0][0x214] ;  /* 0x0000850000047ab9 */ /* 0x000fe40000000800 */
[----:B------:R-:W0:Y:S02]  /*1500*/  I2F.F64.U32 R4, UR4 ;  /* 0x0000000400047d12 */ /* 0x000e240008201800 */
[----:B0-----:R0:W-:Y:S01]  /*1510*/  STG.E.64 desc[UR36][R2.64], R4 ;  /* 0x0000000402007986 */ /* 0x0011e2000c101b24 */
[----:B------:R-:W-:Y:S05]  /*1520*/  BRA `(.L_x_470) ;  /* 0x0000000800a87947 */ /* 0x000fea0003800000 */
.L_x_465:
        /* <DEDUP_REMOVED lines=13> */
.L_x_479:
[----:B------:R-:W-:Y:S01]  /*1600*/  ULDC UR4, c[0x0][0x214] ;  /* 0x0000850000047ab9 */ /* 0x000fe20000000800 */
[----:B------:R-:W-:Y:S01]  /*1610*/  CS2R R6, SRZ ;  /* 0x0000000000067805 */ /* 0x000fe2000001ff00 */
[----:B------:R-:W0:Y:S04]  /*1620*/  I2F.F64.U32 R4, UR4 ;  /* 0x0000000400047d12 */ /* 0x000e280008201800 */
[----:B0-----:R0:W-:Y:S01]  /*1630*/  STG.E.128 desc[UR36][R2.64], R4 ;  /* 0x0000000402007986 */ /* 0x0011e2000c101d24 */
[----:B------:R-:W-:Y:S05]  /*1640*/  BRA `(.L_x_470) ;  /* 0x0000000800607947 */ /* 0x000fea0003800000 */
.L_x_478:
        /* <DEDUP_REMOVED lines=21> */
.L_x_482:
[----:B------:R-:W-:-:S05]  /*17a0*/  LOP3.LUT R5, R0, R9, RZ, 0xfc, !PT ;  /* 0x0000000900057212 */ /* 0x000fca00078efcff */
[----:B------:R0:W-:Y:S01]  /*17b0*/  STG.E.U8 desc[UR36][R2.64], R5 ;  /* 0x0000000502007986 */ /* 0x0001e2000c101124 */
[----:B------:R-:W-:Y:S05]  /*17c0*/  BRA `(.L_x_470) ;  /* 0x0000000800007947 */ /* 0x000fea0003800000 */
.L_x_481:
        /* <DEDUP_REMOVED lines=13> */
.L_x_483:
[----:B------:R-:W-:Y:S01]  /*18a0*/  ISETP.GT.U32.AND P0, PT, R0, 0x7f800000, PT ;  /* 0x7f8000000000780c */ /* 0x000fe20003f04070 */
[----:B------:R-:W-:-:S05]  /*18b0*/  IMAD.MOV.U32 R0, RZ, RZ, 0x7f ;  /* 0x0000007fff007424 */ /* 0x000fca00078e00ff */
[----:B------:R-:W-:-:S07]  /*18c0*/  SEL R0, R0, 0x7c, P0 ;  /* 0x0000007c00007807 */ /* 0x000fce0000000000 */
.L_x_484:
[----:B------:R-:W-:-:S04]  /*18d0*/  LOP3.LUT R4, R4, 0x80000000, RZ, 0xc0, !PT ;  /* 0x8000000004047812 */ /* 0x000fc800078ec0ff */
[----:B------:R-:W-:-:S04]  /*18e0*/  SHF.R.U32.HI R5, RZ, 0x18, R4 ;  /* 0x00000018ff057819 */ /* 0x000fc80000011604 */
[----:B------:R-:W-:-:S05]  /*18f0*/  LOP3.LUT R5, R0, R5, RZ, 0xfc, !PT ;  /* 0x0000000500057212 */ /* 0x000fca00078efcff */
[----:B------:R0:W-:Y:S01]  /*1900*/  STG.E.U8 desc[UR36][R2.64], R5 ;  /* 0x0000000502007986 */ /* 0x0001e2000c101124 */
[----:B------:R-:W-:Y:S05]  /*1910*/  BRA `(.L_x_470) ;  /* 0x0000000400ac7947 */ /* 0x000fea0003800000 */
.L_x_480:
[----:B------:R-:W-:Y:S02]  /*1920*/  ULDC UR4, c[0x0][0x214] ;  /* 0x0000850000047ab9 */ /* 0x000fe40000000800 */
[----:B------:R-:W-:-:S04]  /*1930*/  I2FP.F32.U32 R0, UR4 ;  /* 0x0000000400007c45 */ /* 0x000fc80008201000 */
[----:B------:R-:W-:-:S05]  /*1940*/  F2FP.BF16.F32.PACK_AB R0, RZ, R0 ;  /* 0x00000000ff00723e */ /* 0x000fca00000010ff */
[----:B------:R0:W-:Y:S01]  /*1950*/  STG.E.U16 desc[UR36][R2.64], R0 ;  /* 0x0000000002007986 */ /* 0x0001e2000c101524 */
[----:B------:R-:W-:Y:S05]  /*1960*/  BRA `(.L_x_470) ;  /* 0x0000000400987947 */ /* 0x000fea0003800000 */
.L_x_477:
        /* <DEDUP_REMOVED lines=11> */
.L_x_487:
        /* <DEDUP_REMOVED lines=18> */
.L_x_489:
[----:B------:R-:W-:-:S04]  /*1b40*/  LOP3.LUT R4, R4, 0x80000000, RZ, 0xc0, !PT ;  /* 0x8000000004047812 */ /* 0x000fc800078ec0ff */
[----:B------:R-:W-:-:S04]  /*1b50*/  SHF.R.U32.HI R5, RZ, 0x18, R4 ;  /* 0x00000018ff057819 */ /* 0x000fc80000011604 */
[----:B------:R-:W-:-:S07]  /*1b60*/  LOP3.LUT R0, R0, R5, RZ, 0xfc, !PT ;  /* 0x0000000500007212 */ /* 0x000fce00078efcff */
.L_x_488:
[----:B------:R0:W-:Y:S01]  /*1b70*/  STG.E.U8 desc[UR36][R2.64], R0 ;  /* 0x0000000002007986 */ /* 0x0001e2000c101124 */
[----:B------:R-:W-:Y:S05]  /*1b80*/  BRA `(.L_x_470) ;  /* 0x0000000400107947 */ /* 0x000fea0003800000 */
.L_x_486:
        /* <DEDUP_REMOVED lines=18> */
.L_x_491:
[----:B------:R-:W-:-:S04]  /*1cb0*/  LOP3.LUT R4, R4, 0x80000000, RZ, 0xc0, !PT ;  /* 0x8000000004047812 */ /* 0x000fc800078ec0ff */
[----:B------:R-:W-:-:S04]  /*1cc0*/  SHF.R.U32.HI R5, RZ, 0x18, R4 ;  /* 0x00000018ff057819 */ /* 0x000fc80000011604 */
[----:B------:R-:W-:-:S07]  /*1cd0*/  LOP3.LUT R0, R0, R5, RZ, 0xfc, !PT ;  /* 0x0000000500007212 */ /* 0x000fce00078efcff */
.L_x_490:
[----:B------:R0:W-:Y:S01]  /*1ce0*/  STG.E.U8 desc[UR36][R2.64], R0 ;  /* 0x0000000002007986 */ /* 0x0001e2000c101124 */
[----:B------:R-:W-:Y:S05]  /*1cf0*/  BRA `(.L_x_470) ;  /* 0x0000000000b47947 */ /* 0x000fea0003800000 */
.L_x_485:
        /* <DEDUP_REMOVED lines=19> */
.L_x_494:
[----:B------:R0:W-:Y:S01]  /*1e30*/  STG.E.U8 desc[UR36][R2.64], R0 ;  /* 0x0000000002007986 */ /* 0x0001e2000c101124 */
[----:B------:R-:W-:Y:S05]  /*1e40*/  BRA `(.L_x_470) ;  /* 0x0000000000607947 */ /* 0x000fea0003800000 */
.L_x_469:
        /* <DEDUP_REMOVED lines=16> */
.L_x_495:
[----:B------:R-:W-:Y:S05]  /*1f50*/  BRA `(.L_x_470) ;  /* 0x00000000001c7947 */ /* 0x000fea0003800000 */
.L_x_493:
[----:B------:R-:W-:Y:S01]  /*1f60*/  ULDC UR4, c[0x0][0x214] ;  /* 0x0000850000047ab9 */ /* 0x000fe20000000800 */
[----:B------:R-:W-:Y:S02]  /*1f70*/  IMAD.MOV.U32 R5, RZ, RZ, RZ ;  /* 0x000000ffff057224 */ /* 0x000fe400078e00ff */
[----:B------:R-:W-:-:S05]  /*1f80*/  IMAD.U32 R4, RZ, RZ, UR4 ;  /* 0x00000004ff047e24 */ /* 0x000fca000f8e00ff */
[----:B------:R0:W-:Y:S01]  /*1f90*/  STG.E.64 desc[UR36][R2.64], R4 ;  /* 0x0000000402007986 */ /* 0x0001e2000c101b24 */
[----:B------:R-:W-:Y:S05]  /*1fa0*/  BRA `(.L_x_470) ;  /* 0x0000000000087947 */ /* 0x000fea0003800000 */
.L_x_492:
[----:B------:R-:W0:Y:S02]  /*1fb0*/  LDC R5, c[0x0][0x214] ;  /* 0x00008500ff057b82 */ /* 0x000e240000000800 */
[----:B0-----:R0:W-:Y:S02]  /*1fc0*/  STG.E desc[UR36][R2.64], R5 ;  /* 0x0000000502007986 */ /* 0x0011e4000c101924 */
.L_x_470:
        /* <DEDUP_REMOVED lines=24> */
.L_x_499:
[----:B------:R-:W0:Y:S02]  /*2150*/  LDC.U8 R5, c[0x0][0x214] ;  /* 0x00008500ff057b82 */ /* 0x000e240000000000 */
[----:B0-----:R0:W-:Y:S01]  /*2160*/  STG.E.U8 desc[UR36][R2.64], R5 ;  /* 0x0000000502007986 */ /* 0x0011e2000c101124 */
[----:B------:R-:W-:Y:S05]  /*2170*/  BRA `(.L_x_501) ;  /* 0x0000000c007c7947 */ /* 0x000fea0003800000 */
.L_x_498:
        /* <DEDUP_REMOVED lines=11> */
.L_x_503:
[----:B------:R-:W0:Y:S02]  /*2230*/  LDC R5, c[0x0][0x214] ;  /* 0x00008500ff057b82 */ /* 0x000e240000000800 */
[----:B0-----:R0:W-:Y:S01]  /*2240*/  STG.E desc[UR36][R2.64], R5 ;  /* 0x0000000502007986 */ /* 0x0011e2000c101924 */
[----:B------:R-:W-:Y:S05]  /*2250*/  BRA `(.L_x_501) ;  /* 0x0000000c00447947 */ /* 0x000fea0003800000 */
.L_x_502:
[----:B------:R-:W0:Y:S02]  /*2260*/  LDC.U16 R5, c[0x0][0x214] ;  /* 0x00008500ff057b82 */ /* 0x000e240000000400 */
[----:B0-----:R0:W-:Y:S01]  /*2270*/  STG.E.U16 desc[UR36][R2.64], R5 ;  /* 0x0000000502007986 */ /* 0x0011e2000c101524 */
[----:B------:R-:W-:Y:S05]  /*2280*/  BRA `(.L_x_501) ;  /* 0x0000000c00387947 */ /* 0x000fea0003800000 */
.L_x_497:
        /* <DEDUP_REMOVED lines=10> */
.L_x_505:
[----:B------:R-:W-:Y:S02]  /*2330*/  ULDC UR4, c[0x0][0x214] ;  /* 0x0000850000047ab9 */ /* 0x000fe40000000800 */
[----:B------:R-:W-:-:S04]  /*2340*/  I2FP.F32.U32 R0, UR4 ;  /* 0x0000000400007c45 */ /* 0x000fc80008201000 */
[----:B------:R-:W-:-:S05]  /*2350*/  F2FP.F16.F32.PACK_AB R0, RZ, R0 ;  /* 0x00000000ff00723e */ /* 0x000fca00000000ff */
[----:B------:R0:W-:Y:S01]  /*2360*/  STG.E.U16 desc[UR36][R2.64], R0 ;  /* 0x0000000002007986 */ /* 0x0001e2000c101524 */
[----:B------:R-:W-:Y:S05]  /*2370*/  BRA `(.L_x_501) ;  /* 0x0000000800fc7947 */ /* 0x000fea0003800000 */
.L_x_504:
        /* <DEDUP_REMOVED lines=11> */
.L_x_507:
[----:B------:R-:W-:Y:S02]  /*2430*/  ULDC UR4, c[0x0][0x214] ;  /* 0x0000850000047ab9 */ /* 0x000fe40000000800 */
[----:B------:R-:W-:-:S04]  /*2440*/  I2FP.F32.U32 R0, UR4 ;  /* 0x0000000400007c45 */ /* 0x000fc80008201000 */
[----:B------:R-:W-:-:S04]  /*2450*/  F2FP.F16.F32.PACK_AB R0, RZ, R0 ;  /* 0x00000000ff00723e */ /* 0x000fc800000000ff */
[----:B------:R-:W-:-:S05]  /*2460*/  PRMT R0, R0, 0x5410, RZ ;  /* 0x0000541000007816 */ /* 0x000fca00000000ff */
[----:B------:R0:W-:Y:S01]  /*2470*/  STG.E desc[UR36][R2.64], R0 ;  /* 0x0000000002007986 */ /* 0x0001e2000c101924 */
[----:B------:R-:W-:Y:S05]  /*2480*/  BRA `(.L_x_501) ;  /* 0x0000000800b87947 */ /* 0x000fea0003800000 */
.L_x_506:
[----:B------:R-:W-:Y:S02]  /*2490*/  ULDC UR4, c[0x0][0x214] ;  /* 0x0000850000047ab9 */ /* 0x000fe40000000800 */
[----:B------:R-:W0:Y:S02]  /*24a0*/  I2F.F64.U32 R4, UR4 ;  /* 0x0000000400047d12 */ /* 0x000e240008201800 */
[----:B0-----:R0:W-:Y:S01]  /*24b0*/  STG.E.64 desc[UR36][R2.64], R4 ;  /* 0x0000000402007986 */ /* 0x0011e2000c101b24 */
[----:B------:R-:W-:Y:S05]  /*24c0*/  BRA `(.L_x_501) ;  /* 0x0000000800a87947 */ /* 0x000fea0003800000 */
.L_x_496:
        /* <DEDUP_REMOVED lines=13> */
.L_x_510:
[----:B------:R-:W-:Y:S01]  /*25a0*/  ULDC UR4, c[0x0][0x214] ;  /* 0x0000850000047ab9 */ /* 0x000fe20000000800 */
[----:B------:R-:W-:Y:S01]  /*25b0*/  CS2R R6, SRZ ;  /* 0x0000000000067805 */ /* 0x000fe2000001ff00 */
[----:B------:R-:W0:Y:S04]  /*25c0*/  I2F.F64.U32 R4, UR4 ;  /* 0x0000000400047d12 */ /* 0x000e280008201800 */
[----:B0-----:R0:W-:Y:S01]  /*25d0*/  STG.E.128 desc[UR36][R2.64], R4 ;  /* 0x0000000402007986 */ /* 0x0011e2000c101d24 */
[----:B------:R-:W-:Y:S05]  /*25e0*/  BRA `(.L_x_501) ;  /* 0x0000000800607947 */ /* 0x000fea0003800000 */
.L_x_509:
        /* <DEDUP_REMOVED lines=21> */
.L_x_513:
[----:B------:R-:W-:-:S05]  /*2740*/  LOP3.LUT R5, R0, R9, RZ, 0xfc, !PT ;  /* 0x0000000900057212 */ /* 0x000fca00078efcff */
[----:B------:R0:W-:Y:S01]  /*2750*/  STG.E.U8 desc[UR36][R2.64], R5 ;  /* 0x0000000502007986 */ /* 0x0001e2000c101124 */
[----:B------:R-:W-:Y:S05]  /*2760*/  BRA `(.L_x_501) ;  /* 0x0000000800007947 */ /* 0x000fea0003800000 */
.L_x_512:
        /* <DEDUP_REMOVED lines=13> */
.L_x_514:
[----:B------:R-:W-:Y:S01]  /*2840*/  ISETP.GT.U32.AND P0, PT, R0, 0x7f800000, PT ;  /* 0x7f8000000000780c */ /* 0x000fe20003f04070 */
[----:B------:R-:W-:-:S05]  /*2850*/  IMAD.MOV.U32 R0, RZ, RZ, 0x7f ;  /* 0x0000007fff007424 */ /* 0x000fca00078e00ff */
[----:B------:R-:W-:-:S07]  /*2860*/  SEL R0, R0, 0x7c, P0 ;  /* 0x0000007c00007807 */ /* 0x000fce0000000000 */
.L_x_515:
[----:B------:R-:W-:-:S04]  /*2870*/  LOP3.LUT R4, R4, 0x80000000, RZ, 0xc0, !PT ;  /* 0x8000000004047812 */ /* 0x000fc800078ec0ff */
[----:B------:R-:W-:-:S04]  /*2880*/  SHF.R.U32.HI R5, RZ, 0x18, R4 ;  /* 0x00000018ff057819 */ /* 0x000fc80000011604 */
[----:B------:R-:W-:-:S05]  /*2890*/  LOP3.LUT R5, R0, R5, RZ, 0xfc, !PT ;  /* 0x0000000500057212 */ /* 0x000fca00078efcff */
[----:B------:R0:W-:Y:S01]  /*28a0*/  STG.E.U8 desc[UR36][R2.64], R5 ;  /* 0x0000000502007986 */ /* 0x0001e2000c101124 */
[----:B------:R-:W-:Y:S05]  /*28b0*/  BRA `(.L_x_501) ;  /* 0x0000000400ac7947 */ /* 0x000fea0003800000 */
.L_x_511:
[----:B------:R-:W-:Y:S02]  /*28c0*/  ULDC UR4, c[0x0][0x214] ;  /* 0x0000850000047ab9 */ /* 0x000fe40000000800 */
[----:B------:R-:W-:-:S04]  /*28d0*/  I2FP.F32.U32 R0, UR4 ;  /* 0x0000000400007c45 */ /* 0x000fc80008201000 */
[----:B------:R-:W-:-:S05]  /*28e0*/  F2FP.BF16.F32.PACK_AB R0, RZ, R0 ;  /* 0x00000000ff00723e */ /* 0x000fca00000010ff */
[----:B------:R0:W-:Y:S01]  /*28f0*/  STG.E.U16 desc[UR36][R2.64], R0 ;  /* 0x0000000002007986 */ /* 0x0001e2000c101524 */
[----:B------:R-:W-:Y:S05]  /*2900*/  BRA `(.L_x_501) ;  /* 0x0000000400987947 */ /* 0x000fea0003800000 */
.L_x_508:
        /* <DEDUP_REMOVED lines=11> */
.L_x_518:
        /* <DEDUP_REMOVED lines=18> */
.L_x_520:
[----:B------:R-:W-:-:S04]  /*2ae0*/  LOP3.LUT R4, R4, 0x80000000, RZ, 0xc0, !PT ;  /* 0x8000000004047812 */ /* 0x000fc800078ec0ff */
[----:B------:R-:W-:-:S04]  /*2af0*/  SHF.R.U32.HI R5, RZ, 0x18, R4 ;  /* 0x00000018ff057819 */ /* 0x000fc80000011604 */
[----:B------:R-:W-:-:S07]  /*2b00*/  LOP3.LUT R0, R0, R5, RZ, 0xfc, !PT ;  /* 0x0000000500007212 */ /* 0x000fce00078efcff */
.L_x_519:
[----:B------:R5:W-:Y:S01]  /*2b10*/  STG.E.U8 desc[UR36][R2.64], R0 ;  /* 0x0000000002007986 */ /* 0x000be2000c101124 */
[----:B------:R-:W-:Y:S05]  /*2b20*/  BRA `(.L_x_501) ;  /* 0x0000000400107947 */ /* 0x000fea0003800000 */
.L_x_517:
        /* <DEDUP_REMOVED lines=18> */
.L_x_522:
[----:B------:R-:W-:-:S04]  /*2c50*/  LOP3.LUT R4, R4, 0x80000000, RZ, 0xc0, !PT ;  /* 0x8000000004047812 */ /* 0x000fc800078ec0ff */
[----:B------:R-:W-:-:S04]  /*2c60*/  SHF.R.U32.HI R5, RZ, 0x18, R4 ;  /* 0x00000018ff057819 */ /* 0x000fc80000011604 */
[----:B------:R-:W-:-:S07]  /*2c70*/  LOP3.LUT R0, R0, R5, RZ, 0xfc, !PT ;  /* 0x0000000500007212 */ /* 0x000fce00078efcff */
.L_x_521:
[----:B------:R3:W-:Y:S01]  /*2c80*/  STG.E.U8 desc[UR36][R2.64], R0 ;  /* 0x0000000002007986 */ /* 0x0007e2000c101124 */
[----:B------:R-:W-:Y:S05]  /*2c90*/  BRA `(.L_x_501) ;  /* 0x0000000000b47947 */ /* 0x000fea0003800000 */
.L_x_516:
        /* <DEDUP_REMOVED lines=19> */
.L_x_525:
[----:B------:R2:W-:Y:S01]  /*2dd0*/  STG.E.U8 desc[UR36][R2.64], R0 ;  /* 0x0000000002007986 */ /* 0x0005e2000c101124 */
[----:B------:R-:W-:Y:S05]  /*2de0*/  BRA `(.L_x_501) ;  /* 0x0000000000607947 */ /* 0x000fea0003800000 */
.L_x_500:
        /* <DEDUP_REMOVED lines=16> */
.L_x_526:
[----:B------:R-:W-:Y:S05]  /*2ef0*/  BRA `(.L_x_501) ;  /* 0x00000000001c7947 */ /* 0x000fea0003800000 */
.L_x_524:
[----:B------:R-:W-:Y:S01]  /*2f00*/  ULDC UR4, c[0x0][0x214] ;  /* 0x0000850000047ab9 */ /* 0x000fe20000000800 */
[----:B------:R-:W-:Y:S02]  /*2f10*/  IMAD.MOV.U32 R5, RZ, RZ, RZ ;  /* 0x000000ffff057224 */ /* 0x000fe400078e00ff */
[----:B------:R-:W-:-:S05]  /*2f20*/  IMAD.U32 R4, RZ, RZ, UR4 ;  /* 0x00000004ff047e24 */ /* 0x000fca000f8e00ff */
[----:B------:R1:W-:Y:S01]  /*2f30*/  STG.E.64 desc[UR36][R2.64], R4 ;  /* 0x0000000402007986 */ /* 0x0003e2000c101b24 */
[----:B------:R-:W-:Y:S05]  /*2f40*/  BRA `(.L_x_501) ;  /* 0x0000000000087947 */ /* 0x000fea0003800000 */
.L_x_523:
[----:B------:R-:W0:Y:S02]  /*2f50*/  LDC R5, c[0x0][0x214] ;  /* 0x00008500ff057b82 */ /* 0x000e240000000800 */
[----:B0-----:R0:W-:Y:S02]  /*2f60*/  STG.E desc[UR36][R2.64], R5 ;  /* 0x0000000502007986 */ /* 0x0011e4000c101924 */
.L_x_501:
[----:B------:R-:W-:-:S07]  /*2f70*/  VIADD R19, R19, 0x80 ;  /* 0x0000008013137836 */ /* 0x000fce0000000000 */
.L_x_464:
[----:B------:R-:W-:Y:S05]  /*2f80*/  BSYNC B6 ;  /* 0x0000000000067941 */ /* 0x000fea0003800000 */
.L_x_463:
        /* <DEDUP_REMOVED lines=22> */
.L_x_530:
[----:B------:R-:W0:Y:S02]  /*30f0*/  LDC.U8 R5, c[0x0][0x214] ;  /* 0x00008500ff057b82 */ /* 0x000e240000000000 */
[----:B0-----:R-:W-:Y:S01]  /*3100*/  STG.E.U8 desc[UR36][R2.64], R5 ;  /* 0x0000000502007986 */ /* 0x001fe2000c101124 */
[----:B------:R-:W-:Y:S05]  /*3110*/  EXIT ;  /* 0x000000000000794d */ /* 0x000fea0003800000 */
.L_x_529:
        /* <DEDUP_REMOVED lines=11> */
.L_x_533:
[----:B------:R-:W0:Y:S02]  /*31d0*/  LDC R5, c[0x0][0x214] ;  /* 0x00008500ff057b82 */ /* 0x000e240000000800 */
[----:B0-----:R-:W-:Y:S01]  /*31e0*/  STG.E desc[UR36][R2.64], R5 ;  /* 0x0000000502007986 */ /* 0x001fe2000c101924 */
[----:B------:R-:W-:Y:S05]  /*31f0*/  EXIT ;  /* 0x000000000000794d */ /* 0x000fea0003800000 */
.L_x_532:
[----:B------:R-:W0:Y:S02]  /*3200*/  LDC.U16 R5, c[0x0][0x214] ;  /* 0x00008500ff057b82 */ /* 0x000e240000000400 */
[----:B0-----:R-:W-:Y:S01]  /*3210*/  STG.E.U16 desc[UR36][R2.64], R5 ;  /* 0x0000000502007986 */ /* 0x001fe2000c101524 */
[----:B------:R-:W-:Y:S05]  /*3220*/  EXIT ;  /* 0x000000000000794d */ /* 0x000fea0003800000 */
.L_x_528:
        /* <DEDUP_REMOVED lines=10> */
.L_x_535:
[----:B------:R-:W-:Y:S02]  /*32d0*/  ULDC UR4, c[0x0][0x214] ;  /* 0x0000850000047ab9 */ /* 0x000fe40000000800 */
[----:B------:R-:W-:-:S04]  /*32e0*/  I2FP.F32.U32 R0, UR4 ;  /* 0x0000000400007c45 */ /* 0x000fc80008201000 */
[----:B------:R-:W-:-:S05]  /*32f0*/  F2FP.F16.F32.PACK_AB R0, RZ, R0 ;  /* 0x00000000ff00723e */ /* 0x000fca00000000ff */
[----:B------:R-:W-:Y:S01]  /*3300*/  STG.E.U16 desc[UR36][R2.64], R0 ;  /* 0x0000000002007986 */ /* 0x000fe2000c101524 */
[----:B------:R-:W-:Y:S05]  /*3310*/  EXIT ;  /* 0x000000000000794d */ /* 0x000fea0003800000 */
.L_x_534:
        /* <DEDUP_REMOVED lines=11> */
.L_x_537:
[----:B------:R-:W-:Y:S02]  /*33d0*/  ULDC UR4, c[0x0][0x214] ;  /* 0x0000850000047ab9 */ /* 0x000fe40000000800 */
[----:B------:R-:W-:-:S04]  /*33e0*/  I2FP.F32.U32 R0, UR4 ;  /* 0x0000000400007c45 */ /* 0x000fc80008201000 */
[----:B------:R-:W-:-:S04]  /*33f0*/  F2FP.F16.F32.PACK_AB R0, RZ, R0 ;  /* 0x00000000ff00723e */ /* 0x000fc800000000ff */
[----:B------:R-:W-:-:S05]  /*3400*/  PRMT R0, R0, 0x5410, RZ ;  /* 0x0000541000007816 */ /* 0x000fca00000000ff */
[----:B------:R-:W-:Y:S01]  /*3410*/  STG.E desc[UR36][R2.64], R0 ;  /* 0x0000000002007986 */ /* 0x000fe2000c101924 */
[----:B------:R-:W-:Y:S05]  /*3420*/  EXIT ;  /* 0x000000000000794d */ /* 0x000fea0003800000 */
.L_x_536:
[----:B------:R-:W-:Y:S02]  /*3430*/  ULDC UR4, c[0x0][0x214] ;  /* 0x0000850000047ab9 */ /* 0x000fe40000000800 */
[----:B------:R-:W0:Y:S02]  /*3440*/  I2F.F64.U32 R4, UR4 ;  /* 0x0000000400047d12 */ /* 0x000e240008201800 */
[----:B0-----:R-:W-:Y:S01]  /*3450*/  STG.E.64 desc[UR36][R2.64], R4 ;  /* 0x0000000402007986 */ /* 0x001fe2000c101b24 */
[----:B------:R-:W-:Y:S05]  /*3460*/  EXIT ;  /* 0x000000000000794d */ /* 0x000fea0003800000 */
.L_x_527:
        /* <DEDUP_REMOVED lines=13> */
.L_x_540:
[----:B------:R-:W-:Y:S01]  /*3540*/  ULDC UR4, c[0x0][0x214] ;  /* 0x0000850000047ab9 */ /* 0x000fe20000000800 */
[----:B------:R-:W-:Y:S01]  /*3550*/  CS2R R6, SRZ ;  /* 0x0000000000067805 */ /* 0x000fe2000001ff00 */
[----:B------:R-:W0:Y:S04]  /*3560*/  I2F.F64.U32 R4, UR4 ;  /* 0x0000000400047d12 */ /* 0x000e280008201800 */
[----:B0-----:R-:W-:Y:S01]  /*3570*/  STG.E.128 desc[UR36][R2.64], R4 ;  /* 0x0000000402007986 */ /* 0x001fe2000c101d24 */
[----:B------:R-:W-:Y:S05]  /*3580*/  EXIT ;  /* 0x000000000000794d */ /* 0x000fea0003800000 */
.L_x_539:
        /* <DEDUP_REMOVED lines=21> */
.L_x_543:
[----:B------:R-:W-:-:S05]  /*36e0*/  LOP3.LUT R5, R0, R9, RZ, 0xfc, !PT ;  /* 0x0000000900057212 */ /* 0x000fca00078efcff */
[----:B------:R-:W-:Y:S01]  /*36f0*/  STG.E.U8 desc[UR36][R2.64], R5 ;  /* 0x0000000502007986 */ /* 0x000fe2000c101124 */
[----:B------:R-:W-:Y:S05]  /*3700*/  EXIT ;  /* 0x000000000000794d */ /* 0x000fea0003800000 */
.L_x_542:
        /* <DEDUP_REMOVED lines=13> */
.L_x_544:
[----:B------:R-:W-:Y:S01]  /*37e0*/  ISETP.GT.U32.AND P0, PT, R0, 0x7f800000, PT ;  /* 0x7f8000000000780c */ /* 0x000fe20003f04070 */
[----:B------:R-:W-:-:S05]  /*37f0*/  IMAD.MOV.U32 R0, RZ, RZ, 0x7f ;  /* 0x0000007fff007424 */ /* 0x000fca00078e00ff */
[----:B------:R-:W-:-:S07]  /*3800*/  SEL R0, R0, 0x7c, P0 ;  /* 0x0000007c00007807 */ /* 0x000fce0000000000 */
.L_x_545:
[----:B------:R-:W-:-:S04]  /*3810*/  LOP3.LUT R4, R4, 0x80000000, RZ, 0xc0, !PT ;  /* 0x8000000004047812 */ /* 0x000fc800078ec0ff */
[----:B------:R-:W-:-:S04]  /*3820*/  SHF.R.U32.HI R5, RZ, 0x18, R4 ;  /* 0x00000018ff057819 */ /* 0x000fc80000011604 */
[----:B------:R-:W-:-:S05]  /*3830*/  LOP3.LUT R5, R0, R5, RZ, 0xfc, !PT ;  /* 0x0000000500057212 */ /* 0x000fca00078efcff */
[----:B------:R-:W-:Y:S01]  /*3840*/  STG.E.U8 desc[UR36][R2.64], R5 ;  /* 0x0000000502007986 */ /* 0x000fe2000c101124 */
[----:B------:R-:W-:Y:S05]  /*3850*/  EXIT ;  /* 0x000000000000794d */ /* 0x000fea0003800000 */
.L_x_541:
[----:B------:R-:W-:Y:S02]  /*3860*/  ULDC UR4, c[0x0][0x214] ;  /* 0x0000850000047ab9 */ /* 0x000fe40000000800 */
[----:B------:R-:W-:-:S04]  /*3870*/  I2FP.F32.U32 R0, UR4 ;  /* 0x0000000400007c45 */ /* 0x000fc80008201000 */
[----:B------:R-:W-:-:S05]  /*3880*/  F2FP.BF16.F32.PACK_AB R0, RZ, R0 ;  /* 0x00000000ff00723e */ /* 0x000fca00000010ff */
[----:B------:R-:W-:Y:S01]  /*3890*/  STG.E.U16 desc[UR36][R2.64], R0 ;  /* 0x0000000002007986 */ /* 0x000fe2000c101524 */
[----:B------:R-:W-:Y:S05]  /*38a0*/  EXIT ;  /* 0x000000000000794d */ /* 0x000fea0003800000 */
.L_x_538:
        /* <DEDUP_REMOVED lines=11> */
.L_x_548:
        /* <DEDUP_REMOVED lines=18> */
.L_x_550:
[----:B------:R-:W-:-:S04]  /*3a80*/  LOP3.LUT R4, R4, 0x80000000, RZ, 0xc0, !PT ;  /* 0x8000000004047812 */ /* 0x000fc800078ec0ff */
[----:B------:R-:W-:-:S04]  /*3a90*/  SHF.R.U32.HI R5, RZ, 0x18, R4 ;  /* 0x00000018ff057819 */ /* 0x000fc80000011604 */
[----:B------:R-:W-:-:S07]  /*3aa0*/  LOP3.LUT R0, R0, R5, RZ, 0xfc, !PT ;  /* 0x0000000500007212 */ /* 0x000fce00078efcff */
.L_x_549:
[----:B------:R-:W-:Y:S01]  /*3ab0*/  STG.E.U8 desc[UR36][R2.64], R0 ;  /* 0x0000000002007986 */ /* 0x000fe2000c101124 */
[----:B------:R-:W-:Y:S05]  /*3ac0*/  EXIT ;  /* 0x000000000000794d */ /* 0x000fea0003800000 */
.L_x_547:
        /* <DEDUP_REMOVED lines=18> */
.L_x_552:
[----:B------:R-:W-:-:S04]  /*3bf0*/  LOP3.LUT R4, R4, 0x80000000, RZ, 0xc0, !PT ;  /* 0x8000000004047812 */ /* 0x000fc800078ec0ff */
[----:B------:R-:W-:-:S04]  /*3c00*/  SHF.R.U32.HI R5, RZ, 0x18, R4 ;  /* 0x00000018ff057819 */ /* 0x000fc80000011604 */
[----:B------:R-:W-:-:S07]  /*3c10*/  LOP3.LUT R0, R0, R5, RZ, 0xfc, !PT ;  /* 0x0000000500007212 */ /* 0x000fce00078efcff */
.L_x_551:
[----:B------:R-:W-:Y:S01]  /*3c20*/  STG.E.U8 desc[UR36][R2.64], R0 ;  /* 0x0000000002007986 */ /* 0x000fe2000c101124 */
[----:B------:R-:W-:Y:S05]  /*3c30*/  EXIT ;  /* 0x000000000000794d */ /* 0x000fea0003800000 */
.L_x_546:
        /* <DEDUP_REMOVED lines=19> */
.L_x_555:
[----:B------:R-:W-:Y:S01]  /*3d70*/  STG.E.U8 desc[UR36][R2.64], R0 ;  /* 0x0000000002007986 */ /* 0x000fe2000c101124 */
[----:B------:R-:W-:Y:S05]  /*3d80*/  EXIT ;  /* 0x000000000000794d */ /* 0x000fea0003800000 */
.L_x_531:
        /* <DEDUP_REMOVED lines=16> */
.L_x_556:
[----:B------:R-:W-:Y:S05]  /*3e90*/  EXIT ;  /* 0x000000000000794d */ /* 0x000fea0003800000 */
.L_x_554:
[----:B------:R-:W-:Y:S01]  /*3ea0*/  ULDC UR4, c[0x0][0x214] ;  /* 0x0000850000047ab9 */ /* 0x000fe20000000800 */
[----:B------:R-:W-:Y:S02]  /*3eb0*/  IMAD.MOV.U32 R5, RZ, RZ, RZ ;  /* 0x000000ffff057224 */ /* 0x000fe400078e00ff */
[----:B------:R-:W-:-:S05]  /*3ec0*/  IMAD.U32 R4, RZ, RZ, UR4 ;  /* 0x00000004ff047e24 */ /* 0x000fca000f8e00ff */
[----:B------:R-:W-:Y:S01]  /*3ed0*/  STG.E.64 desc[UR36][R2.64], R4 ;  /* 0x0000000402007986 */ /* 0x000fe2000c101b24 */
[----:B------:R-:W-:Y:S05]  /*3ee0*/  EXIT ;  /* 0x000000000000794d */ /* 0x000fea0003800000 */
.L_x_553:
[----:B------:R-:W0:Y:S02]  /*3ef0*/  LDC R5, c[0x0][0x214] ;  /* 0x00008500ff057b82 */ /* 0x000e240000000800 */
[----:B0-----:R-:W-:Y:S01]  /*3f00*/  STG.E desc[UR36][R2.64], R5 ;  /* 0x0000000502007986 */ /* 0x001fe2000c101924 */
[----:B------:R-:W-:Y:S05]  /*3f10*/  EXIT ;  /* 0x000000000000794d */ /* 0x000fea0003800000 */
.L_x_557:
        /* <DEDUP_REMOVED lines=14> */
.L_x_7270:


//--------------------- .text._ZN2at6native18elementwise_kernelILi128ELi2EZNS0_22gpu_kernel_impl_nocastINS0_11FillFunctorIjEEEEvRNS_18TensorIteratorBaseERKT_EUliE_EEviT1_ --------------------------
	.section	.text._ZN2at6native18elementwise_kernelILi128ELi2EZNS0_22gpu_kernel_impl_nocastINS0_11FillFunctorIjEEEEvRNS_18TensorIteratorBaseERKT_EUliE_EEviT1_,"ax",@progbits
	.align	128
        .global         _ZN2at6native18elementwise_kernelILi128ELi2EZNS0_22gpu_kernel_impl_nocastINS0_11FillFunctorIjEEEEvRNS_18TensorIteratorBaseERKT_EUliE_EEviT1_
        .type           _ZN2at6native18elementwise_kernelILi128ELi2EZNS0_22gpu_kernel_impl_nocastINS0_11FillFunctorIjEEEEvRNS_18TensorIteratorBaseERKT_EUliE_EEviT1_,@function
        .size           _ZN2at6native18elementwise_kernelILi128ELi2EZNS0_22gpu_kernel_impl_nocastINS0_11FillFunctorIjEEEEvRNS_18TensorIteratorBaseERKT_EUliE_EEviT1_,(.L_x_7271 - _ZN2at6native18elementwise_kernelILi128ELi2EZNS0_22gpu_kernel_impl_nocastINS0_11FillFunctorIjEEEEvRNS_18TensorIteratorBaseERKT_EUliE_EEviT1_)
        .other          _ZN2at6native18elementwise_kernelILi128ELi2EZNS0_22gpu_kernel_impl_nocastINS0_11FillFunctorIjEEEEvRNS_18TensorIteratorBaseERKT_EUliE_EEviT1_,@"STO_CUDA_ENTRY STV_DEFAULT"
_ZN2at6native18elementwise_kernelILi128ELi2EZNS0_22gpu_kernel_impl_nocastINS0_11FillFunctorIjEEEEvRNS_18TensorIteratorBaseERKT_EUliE_EEviT1_:
.text._ZN2at6native18elementwise_kernelILi128ELi2EZNS0_22gpu_kernel_impl_nocastINS0_11FillFunctorIjEEEEvRNS_18TensorIteratorBaseERKT_EUliE_EEviT1_:
        /* <DEDUP_REMOVED lines=285> */
.L_x_561:
[----:B------:R-:W0:Y:S01]  /*11d0*/  LDC R7, c[0x0][0x3b8] ;  /* 0x0000ee00ff077b82 */ /* 0x000e220000000800 */
[----:B------:R-:W-:Y:S01]  /*11e0*/  ULDC.64 UR8, c[0x0][0x3b0] ;  /* 0x0000ec0000087ab9 */ /* 0x000fe20000000a00 */
[----:B------:R-:W-:Y:S02]  /*11f0*/  IADD3 R3, R3, 0x80, RZ ;  /* 0x0000008003037810 */ /* 0x000fe40007ffe0ff */
[----:B------:R-:W-:-:S04]  /*1200*/  IADD3 R4, P0, R0, UR8, RZ ;  /* 0x0000000800047c10 */ /* 0x000fc8000ff1e0ff */
[----:B------:R-:W-:-:S05]  /*1210*/  IADD3.X R5, RZ, UR9, RZ, P0, !PT ;  /* 0x00000009ff057c10 */ /* 0x000fca00087fe4ff */
[----:B0-----:R0:W-:Y:S04]  /*1220*/  STG.E desc[UR4][R4.64], R7 ;  /* 0x0000000704007986 */ /* 0x0011e8000c101904 */
.L_x_560:
[----:B------:R-:W-:Y:S05]  /*1230*/  BSYNC B0 ;  /* 0x0000000000007941 */ /* 0x000fea0003800000 */
.L_x_559:
        /* <DEDUP_REMOVED lines=275> */
.L_x_562:
[----:B------:R-:W0:Y:S01]  /*2370*/  LDC R5, c[0x0][0x3b8] ;  /* 0x0000ee00ff057b82 */ /* 0x000e220000000800 */
[----:B------:R-:W-:Y:S02]  /*2380*/  ULDC.64 UR6, c[0x0][0x3b0] ;  /* 0x0000ec0000067ab9 */ /* 0x000fe40000000a00 */
[----:B------:R-:W-:-:S04]  /*2390*/  IADD3 R2, P0, R0, UR6, RZ ;  /* 0x0000000600027c10 */ /* 0x000fc8000ff1e0ff */
[----:B------:R-:W-:-:S05]  /*23a0*/  IADD3.X R3, RZ, UR7, RZ, P0, !PT ;  /* 0x00000007ff037c10 */ /* 0x000fca00087fe4ff */
[----:B0-----:R-:W-:Y:S01]  /*23b0*/  STG.E desc[UR4][R2.64], R5 ;  /* 0x0000000502007986 */ /* 0x001fe2000c101904 */
[----:B------:R-:W-:Y:S05]  /*23c0*/  EXIT ;  /* 0x000000000000794d */ /* 0x000fea0003800000 */
.L_x_558:
[----:B------:R-:W-:Y:S02]  /*23d0*/  ULDC UR6, c[0x0][0x210] ;  /* 0x0000840000067ab9 */ /* 0x000fe40000000800 */
[----:B------:R-:W-:-:S13]  /*23e0*/  ISETP.GE.AND P1, PT, R3, UR6, PT ;  /* 0x0000000603007c0c */ /* 0x000fda000bf26270 */
[----:B------:R-:W0:Y:S01]  /*23f0*/  @!P1 LDC R7, c[0x0][0x3b8] ;  /* 0x0000ee00ff079b82 */ /* 0x000e220000000800 */
[----:B------:R-:W-:-:S04]  /*2400*/  @!P1 IADD3 R3, R3, 0x80, RZ ;  /* 0x0000008003039810 */ /* 0x000fc80007ffe0ff */
[----:B------:R-:W-:-:S03]  /*2410*/  ISETP.GE.AND P0, PT, R3, UR6, PT ;  /* 0x0000000603007c0c */ /* 0x000fc6000bf06270 */
[----:B------:R-:W0:Y:S02]  /*2420*/  @!P1 LDC.64 R4, c[0x0][0x3b0] ;  /* 0x0000ec00ff049b82 */ /* 0x000e240000000a00 */
[----:B0-----:R0:W-:Y:S08]  /*2430*/  @!P1 STG.E desc[UR4][R4.64], R7 ;  /* 0x0000000704009986 */ /* 0x0011f0000c101904 */
[----:B------:R-:W-:Y:S05]  /*2440*/  @P0 EXIT ;  /* 0x000000000000094d */ /* 0x000fea0003800000 */
[----:B0-----:R-:W0:Y:S08]  /*2450*/  LDC R5, c[0x0][0x3b8] ;  /* 0x0000ee00ff057b82 */ /* 0x001e300000000800 */
[----:B------:R-:W0:Y:S02]  /*2460*/  LDC.64 R2, c[0x0][0x3b0] ;  /* 0x0000ec00ff027b82 */ /* 0x000e240000000a00 */
[----:B0-----:R-:W-:Y:S01]  /*2470*/  STG.E desc[UR4][R2.64], R5 ;  /* 0x0000000502007986 */ /* 0x001fe2000c101904 */
[----:B------:R-:W-:Y:S05]  /*2480*/  EXIT ;  /* 0x000000000000794d */ /* 0x000fea0003800000 */
.L_x_563:
        /* <DEDUP_REMOVED lines=15> */
.L_x_7271:


//--------------------- .text._ZN2at6native27unrolled_elementwise_kernelINS0_11FillFunctorIjEESt5arrayIPcLm1EELi4E23TrivialOffsetCalculatorILi0EjES7_ILi1EjENS0_6memory15LoadWithoutCastENSA_16StoreWithoutCastEEEviT_T0_T2_T3_T4_T5_ --------------------------
	.section	.text._ZN2at6native27unrolled_elementwise_kernelINS0_11FillFunctorIjEESt5arrayIPcLm1EELi4E23TrivialOffsetCalculatorILi0EjES7_ILi1EjENS0_6memory15LoadWithoutCastENSA_16StoreWithoutCastEEEviT_T0_T2_T3_T4_T5_,"ax",@progbits
	.align	128
        .global         _ZN2at6native27unrolled_elementwise_kernelINS0_11FillFunctorIjEESt5arrayIPcLm1EELi4E23TrivialOffsetCalculatorILi0EjES7_ILi1EjENS0_6memory15LoadWithoutCastENSA_16StoreWithoutCastEEEviT_T0_T2_T3_T4_T5_
        .type           _ZN2at6native27unrolled_elementwise_kernelINS0_11FillFunctorIjEESt5arrayIPcLm1EELi4E23TrivialOffsetCalculatorILi0EjES7_ILi1EjENS0_6memory15LoadWithoutCastENSA_16StoreWithoutCastEEEviT_T0_T2_T3_T4_T5_,@function
        .size           _ZN2at6native27unrolled_elementwise_kernelINS0_11FillFunctorIjEESt5arrayIPcLm1EELi4E23TrivialOffsetCalculatorILi0EjES7_ILi1EjENS0_6memory15LoadWithoutCastENSA_16StoreWithoutCastEEEviT_T0_T2_T3_T4_T5_,(.L_x_7272 - _ZN2at6native27unrolled_elementwise_kernelINS0_11FillFunctorIjEESt5arrayIPcLm1EELi4E23TrivialOffsetCalculatorILi0EjES7_ILi1EjENS0_6memory15LoadWithoutCastENSA_16StoreWithoutCastEEEviT_T0_T2_T3_T4_T5_)
        .other          _ZN2at6native27unrolled_elementwise_kernelINS0_11FillFunctorIjEESt5arrayIPcLm1EELi4E23TrivialOffsetCalculatorILi0EjES7_ILi1EjENS0_6memory15LoadWithoutCastENSA_16StoreWithoutCastEEEviT_T0_T2_T3_T4_T5_,@"STO_CUDA_ENTRY STV_DEFAULT"
_ZN2at6native27unrolled_elementwise_kernelINS0_11FillFunctorIjEESt5arrayIPcLm1EELi4E23TrivialOffsetCalculatorILi0EjES7_ILi1EjENS0_6memory15LoadWithoutCastENSA_16StoreWithoutCastEEEviT_T0_T2_T3_T4_T5_:
.text._ZN2at6native27unrolled_elementwise_kernelINS0_11FillFunctorIjEESt5arrayIPcLm1EELi4E23TrivialOffsetCalculatorILi0EjES7_ILi1EjENS0_6memory15LoadWithoutCastENSA_16StoreWithoutCastEEEviT_T0_T2_T3_T4_T5_:
        /* <DEDUP_REMOVED lines=13> */
[----:B------:R-:W1:Y:S01]  /*00d0*/  @!P0 LDC R9, c[0x0][0x214] ;  /* 0x00008500ff098b82 */ /* 0x000e620000000800 */
[----:B0-----:R-:W-:-:S05]  /*00e0*/  @!P0 IMAD.WIDE.U32 R2, R5, 0x4, R2 ;  /* 0x0000000405028825 */ /* 0x001fca00078e0002 */
[----:B-1----:R0:W-:Y:S05]  /*00f0*/  @!P0 STG.E desc[UR4][R2.64], R9 ;  /* 0x0000000902008986 */ /* 0x0021ea000c101904 */
[----:B------:R-:W-:Y:S05]  /*0100*/  @P1 BRA `(.L_x_565) ;  /* 0x00000000002c1947 */ /* 0x000fea0003800000 */
[----:B------:R-:W1:Y:S01]  /*0110*/  LDC.64 R4, c[0x0][0x218] ;  /* 0x00008600ff047b82 */ /* 0x000e620000000a00 */
[----:B0-----:R-:W-:Y:S01]  /*0120*/  IMAD R3, R6, 0x200, R7 ;  /* 0x0000020006037824 */ /* 0x001fe200078e0207 */
[----:B------:R-:W-:-:S04]  /*0130*/  IADD3 R7, R7, 0x80, RZ ;  /* 0x0000008007077810 */ /* 0x000fc80007ffe0ff */
[C---:B------:R-:W-:Y:S02]  /*0140*/  ISETP.GE.AND P0, PT, R7.reuse, R0, PT ;  /* 0x000000000700720c */ /* 0x040fe40003f06270 */
[----:B------:R-:W0:Y:S11]  /*0150*/  LDC R9, c[0x0][0x214] ;  /* 0x00008500ff097b82 */ /* 0x000e360000000800 */
[----:B------:R-:W-:Y:S01]  /*0160*/  @!P0 IMAD R11, R6, 0x200, R7 ;  /* 0x00000200060b8824 */ /* 0x000fe200078e0207 */
[----:B------:R-:W-:Y:S01]  /*0170*/  @!P0 IADD3 R7, R7, 0x80, RZ ;  /* 0x0000008007078810 */ /* 0x000fe20007ffe0ff */
[----:B-1----:R-:W-:-:S04]  /*0180*/  IMAD.WIDE.U32 R2, R3, 0x4, R4 ;  /* 0x0000000403027825 */ /* 0x002fc800078e0004 */
[----:B------:R-:W-:Y:S01]  /*0190*/  @!P0 IMAD.WIDE.U32 R4, R11, 0x4, R4 ;  /* 0x000000040b048825 */ /* 0x000fe200078e0004 */
[----:B0-----:R1:W-:Y:S04]  /*01a0*/  STG.E desc[UR4][R2.64], R9 ;  /* 0x0000000902007986 */ /* 0x0013e8000c101904 */
[----:B------:R1:W-:Y:S02]  /*01b0*/  @!P0 STG.E desc[UR4][R4.64], R9 ;  /* 0x0000000904008986 */ /* 0x0003e4000c101904 */
.L_x_565:
[----:B------:R-:W-:Y:S05]  /*01c0*/  BSYNC B0 ;  /* 0x0000000000007941 */ /* 0x000fea0003800000 */
.L_x_564:
[----:B------:R-:W-:-:S13]  /*01d0*/  ISETP.GE.AND P0, PT, R7, R0, PT ;  /* 0x000000000700720c */ /* 0x000fda0003f06270 */
[----:B------:R-:W-:Y:S05]  /*01e0*/  @P0 EXIT ;  /* 0x000000000000094d */ /* 0x000fea0003800000 */
[----:B01----:R-:W0:Y:S01]  /*01f0*/  LDC.64 R2, c[0x0][0x218] ;  /* 0x00008600ff027b82 */ /* 0x003e220000000a00 */
[----:B------:R-:W-:-:S07]  /*0200*/  LEA R7, R6, R7, 0x9 ;  /* 0x0000000706077211 */ /* 0x000fce00078e48ff */
[----:B------:R-:W1:Y:S01]  /*0210*/  LDC R5, c[0x0][0x214] ;  /* 0x00008500ff057b82 */ /* 0x000e620000000800 */
[----:B0-----:R-:W-:-:S05]  /*0220*/  IMAD.WIDE.U32 R2, R7, 0x4, R2 ;  /* 0x0000000407027825 */ /* 0x001fca00078e0002 */
[----:B-1----:R-:W-:Y:S01]  /*0230*/  STG.E desc[UR4][R2.64], R5 ;  /* 0x0000000502007986 */ /* 0x002fe2000c101904 */
[----:B------:R-:W-:Y:S05]  /*0240*/  EXIT ;  /* 0x000000000000794d */ /* 0x000fea0003800000 */
.L_x_566:
        /* <DEDUP_REMOVED lines=11> */
.L_x_7272:


//--------------------- .text._ZN2at6native29vectorized_elementwise_kernelILi2ENS0_11FillFunctorIjEESt5arrayIPcLm1EEEEviT0_T1_ --------------------------
	.section	.text._ZN2at6native29vectorized_elementwise_kernelILi2ENS0_11FillFunctorIjEESt5arrayIPcLm1EEEEviT0_T1_,"ax",@progbits
	.align	128
        .global         _ZN2at6native29vectorized_elementwise_kernelILi2ENS0_11FillFunctorIjEESt5arrayIPcLm1EEEEviT0_T1_
        .type           _ZN2at6native29vectorized_elementwise_kernelILi2ENS0_11FillFunctorIjEESt5arrayIPcLm1EEEEviT0_T1_,@function
        .size           _ZN2at6native29vectorized_elementwise_kernelILi2ENS0_11FillFunctorIjEESt5arrayIPcLm1EEEEviT0_T1_,(.L_x_7273 - _ZN2at6native29vectorized_elementwise_kernelILi2ENS0_11FillFunctorIjEESt5arrayIPcLm1EEEEviT0_T1_)
        .other          _ZN2at6native29vectorized_elementwise_kernelILi2ENS0_11FillFunctorIjEESt5arrayIPcLm1EEEEviT0_T1_,@"STO_CUDA_ENTRY STV_DEFAULT"
_ZN2at6native29vectorized_elementwise_kernelILi2ENS0_11FillFunctorIjEESt5arrayIPcLm1EEEEviT0_T1_:
.text._ZN2at6native29vectorized_elementwise_kernelILi2ENS0_11FillFunctorIjEESt5arrayIPcLm1EEEEviT0_T1_:
[----:B------:R-:W-:Y:S01]  /*0000*/  LDC R1, c[0x0][0x28] ;  /* 0x00000a00ff017b82 */ /* 0x000fe20000000800 */
[----:B------:R-:W0:Y:S01]  /*0010*/  S2R R0, SR_CTAID.X ;  /* 0x0000000000007919 */ /* 0x000e220000002500 */
[----:B------:R-:W-:Y:S01]  /*0020*/  ULDC UR4, c[0x0][0x210] ;  /* 0x0000840000047ab9 */ /* 0x000fe20000000800 */
[----:B0-----:R-:W-:-:S05]  /*0030*/  IMAD.SHL.U32 R0, R0, 0x400, RZ ;  /* 0x0000040000007824 */ /* 0x001fca00078e00ff */
[----:B------:R-:W-:Y:S01]  /*0040*/  IADD3 R2, -R0, UR4, RZ ;  /* 0x0000000400027c10 */ /* 0x000fe2000fffe1ff */
[----:B------:R-:W-:-:S03]  /*0050*/  ULDC.64 UR4, c[0x0][0x208] ;  /* 0x0000820000047ab9 */ /* 0x000fc60000000a00 */
[----:B------:R-:W-:-:S13]  /*0060*/  ISETP.GE.U32.AND P0, PT, R2, 0x400, PT ;  /* 0x000004000200780c */ /* 0x000fda0003f06070 */
[----:B------:R-:W-:Y:S05]  /*0070*/  @!P0 BRA `(.L_x_567) ;  /* 0x0000000000448947 */ /* 0x000fea0003800000 */
[----:B------:R-:W0:Y:S01]  /*0080*/  S2R R5, SR_TID.X ;  /* 0x0000000000057919 */ /* 0x000e220000002100 */
[----:B------:R-:W1:Y:S08]  /*0090*/  LDC.64 R2, c[0x0][0x218] ;  /* 0x00008600ff027b82 */ /* 0x000e700000000a00 */
[----:B------:R-:W2:Y:S01]  /*00a0*/  LDC R4, c[0x0][0x214] ;  /* 0x00008500ff047b82 */ /* 0x000ea20000000800 */
[----:B-1----:R-:W-:-:S04]  /*00b0*/  IMAD.WIDE.U32 R2, R0, 0x4, R2 ;  /* 0x0000000400027825 */ /* 0x002fc800078e0002 */
[----:B0-----:R-:W-:Y:S01]  /*00c0*/  IMAD.WIDE R2, R5, 0x8, R2 ;  /* 0x0000000805027825 */ /* 0x001fe200078e0202 */
[-C--:B--2---:R-:W-:Y:S02]  /*00d0*/  MOV R7, R4.reuse ;  /* 0x0000000400077202 */ /* 0x084fe40000000f00 */
[-C--:B------:R-:W-:Y:S01]  /*00e0*/  MOV R9, R4.reuse ;  /* 0x0000000400097202 */ /* 0x080fe20000000f00 */
[--C-:B------:R-:W-:Y:S01]  /*00f0*/  IMAD.MOV.U32 R6, RZ, RZ, R4.reuse ;  /* 0x000000ffff067224 */ /* 0x100fe200078e0004 */
[----:B------:R-:W-:Y:S01]  /*0100*/  MOV R10, R4 ;  /* 0x00000004000a7202 */ /* 0x000fe20000000f00 */
[--C-:B------:R-:W-:Y:S02]  /*0110*/  IMAD.MOV.U32 R8, RZ, RZ, R4.reuse ;  /* 0x000000ffff087224 */ /* 0x100fe400078e0004 */
[--C-:B------:R-:W-:Y:S01]  /*0120*/  IMAD.MOV.U32 R5, RZ, RZ, R4.reuse ;  /* 0x000000ffff057224 */ /* 0x100fe200078e0004 */
[----:B------:R-:W-:Y:S01]  /*0130*/  STG.E.64 desc[UR4][R2.64+0x400], R6 ;  /* 0x0004000602007986 */ /* 0x000fe2000c101b04 */
[----:B------:R-:W-:-:S03]  /*0140*/  IMAD.MOV.U32 R11, RZ, RZ, R4 ;  /* 0x000000ffff0b7224 */ /* 0x000fc600078e0004 */
[----:B------:R-:W-:Y:S04]  /*0150*/  STG.E.64 desc[UR4][R2.64+0x800], R8 ;  /* 0x0008000802007986 */ /* 0x000fe8000c101b04 */
[----:B------:R-:W-:Y:S04]  /*0160*/  STG.E.64 desc[UR4][R2.64], R4 ;  /* 0x0000000402007986 */ /* 0x000fe8000c101b04 */
[----:B------:R-:W-:Y:S01]  /*0170*/  STG.E.64 desc[UR4][R2.64+0xc00], R10 ;  /* 0x000c000a02007986 */ /* 0x000fe2000c101b04 */
[----:B------:R-:W-:Y:S05]  /*0180*/  EXIT ;  /* 0x000000000000794d */ /* 0x000fea0003800000 */
.L_x_567:
[----:B------:R-:W0:Y:S01]  /*0190*/  S2R R7, SR_TID.X ;  /* 0x0000000000077919 */ /* 0x000e220000002100 */
[----:B------:R-:W-:Y:S04]  /*01a0*/  BSSY B0, `(.L_x_568) ;  /* 0x000003b000007945 */ /* 0x000fe80003800000 */
[----:B------:R-:W-:Y:S01]  /*01b0*/  BSSY B1, `(.L_x_569) ;  /* 0x0000032000017945 */ /* 0x000fe20003800000 */
[----:B0-----:R-:W-:-:S13]  /*01c0*/  ISETP.GE.AND P0, PT, R7, R2, PT ;  /* 0x000000020700720c */ /* 0x001fda0003f06270 */
[----:B------:R-:W0:Y:S01]  /*01d0*/  @!P0 LDC.64 R4, c[0x0][0x218] ;  /* 0x00008600ff048b82 */ /* 0x000e220000000a00 */
[----:B------:R-:W-:-:S07]  /*01e0*/  @!P0 IADD3 R3, R0, R7, RZ ;  /* 0x0000000700038210 */ /* 0x000fce0007ffe0ff */
[----:B------:R-:W1:Y:S01]  /*01f0*/  @!P0 LDC R9, c[0x0][0x214] ;  /* 0x00008500ff098b82 */ /* 0x000e620000000800 */
[----:B0-----:R-:W-:-:S04]  /*0200*/  @!P0 IMAD.WIDE.U32 R4, R3, 0x4, R4 ;  /* 0x0000000403048825 */ /* 0x001fc800078e0004 */
[----:B------:R-:W-:Y:S01]  /*0210*/  IMAD.MOV.U32 R3, RZ, RZ, R7 ;  /* 0x000000ffff037224 */ /* 0x000fe200078e0007 */
[----:B------:R-:W-:Y:S01]  /*0220*/  @!P0 IADD3 R3, R7, 0x80, RZ ;  /* 0x0000008007038810 */ /* 0x000fe20007ffe0ff */
[----:B-1----:R0:W-:Y:S03]  /*0230*/  @!P0 STG.E desc[UR4][R4.64], R9 ;  /* 0x0000000904008986 */ /* 0x0021e6000c101904 */
[----:B------:R-:W-:-:S13]  /*0240*/  ISETP.GE.AND P0, PT, R3, R2, PT ;  /* 0x000000020300720c */ /* 0x000fda0003f06270 */
[----:B0-----:R-:W-:Y:S05]  /*0250*/  @P0 BRA `(.L_x_570) ;  /* 0x0000000000380947 */ /* 0x001fea0003800000 */
[----:B------:R-:W0:Y:S01]  /*0260*/  LDC.64 R4, c[0x0][0x218] ;  /* 0x00008600ff047b82 */ /* 0x000e220000000a00 */
[----:B------:R-:W-:Y:S01]  /*0270*/  IMAD.IADD R7, R0, 0x1, R3 ;  /* 0x0000000100077824 */ /* 0x000fe200078e0203 */
[----:B------:R-:W-:-:S04]  /*0280*/  IADD3 R3, R3, 0x80, RZ ;  /* 0x0000008003037810 */ /* 0x000fc80007ffe0ff */
[----:B------:R-:W-:Y:S02]  /*0290*/  ISETP.GE.AND P0, PT, R3, R2, PT ;  /* 0x000000020300720c */ /* 0x000fe40003f06270 */
[----:B------:R-:W1:Y:S01]  /*02a0*/  LDC R9, c[0x0][0x214] ;  /* 0x00008500ff097b82 */ /* 0x000e620000000800 */
[----:B0-----:R-:W-:-:S05]  /*02b0*/  IMAD.WIDE.U32 R4, R7, 0x4, R4 ;  /* 0x0000000407047825 */ /* 0x001fca00078e0004 */
[----:B-1----:R0:W-:Y:S05]  /*02c0*/  STG.E desc[UR4][R4.64], R9 ;  /* 0x0000000904007986 */ /* 0x0021ea000c101904 */
[----:B------:R-:W-:Y:S05]  /*02d0*/  @P0 BRA `(.L_x_571) ;  /* 0x0000000000380947 */ /* 0x000fea0003800000 */
[----:B0-----:R-:W0:Y:S01]  /*02e0*/  LDC.64 R4, c[0x0][0x218] ;  /* 0x00008600ff047b82 */ /* 0x001e220000000a00 */
[----:B------:R-:W-:Y:S01]  /*02f0*/  IMAD.IADD R7, R0, 0x1, R3 ;  /* 0x0000000100077824 */ /* 0x000fe200078e0203 */
[----:B------:R-:W-:-:S06]  /*0300*/  IADD3 R3, R3, 0x80, RZ ;  /* 0x0000008003037810 */ /* 0x000fcc0007ffe0ff */
[----:B------:R-:W1:Y:S01]  /*0310*/  LDC R9, c[0x0][0x214] ;  /* 0x00008500ff097b82 */ /* 0x000e620000000800 */
[----:B0-----:R-:W-:-:S05]  /*0320*/  IMAD.WIDE.U32 R4, R7, 0x4, R4 ;  /* 0x0000000407047825 */ /* 0x001fca00078e0004 */
[----:B-1----:R0:W-:Y:S02]  /*0330*/  STG.E desc[UR4][R4.64], R9 ;  /* 0x0000000904007986 */ /* 0x0021e4000c101904 */
.L_x_570:
[----:B------:R-:W-:-:S13]  /*0340*/  ISETP.GE.AND P0, PT, R3, R2, PT ;  /* 0x000000020300720c */ /* 0x000fda0003f06270 */
[----:B------:R-:W-:Y:S05]  /*0350*/  @P0 BRA `(.L_x_572) ;  /* 0x0000000000380947 */ /* 0x000fea0003800000 */
[----:B0-----:R-:W0:Y:S01]  /*0360*/  LDC.64 R4, c[0x0][0x218] ;  /* 0x00008600ff047b82 */ /* 0x001e220000000a00 */
[----:B------:R-:W-:Y:S01]  /*0370*/  IMAD.IADD R7, R0, 0x1, R3 ;  /* 0x0000000100077824 */ /* 0x000fe200078e0203 */
[----:B------:R-:W-:-:S06]  /*0380*/  IADD3 R3, R3, 0x80, RZ ;  /* 0x0000008003037810 */ /* 0x000fcc0007ffe0ff */
[----:B------:R-:W1:Y:S01]  /*0390*/  LDC R9, c[0x0][0x214] ;  /* 0x00008500ff097b82 */ /* 0x000e620000000800 */
[----:B0-----:R-:W-:-:S05]  /*03a0*/  IMAD.WIDE.U32 R4, R7, 0x4, R4 ;  /* 0x0000000407047825 */ /* 0x001fca00078e0004 */
[----:B-1----:R1:W-:Y:S02]  /*03b0*/  STG.E desc[UR4][R4.64], R9 ;  /* 0x0000000904007986 */ /* 0x0023e4000c101904 */
.L_x_571:
[----:B------:R-:W-:-:S13]  /*03c0*/  ISETP.GE.AND P0, PT, R3, R2, PT ;  /* 0x000000020300720c */ /* 0x000fda0003f06270 */
[----:B------:R-:W-:Y:S05]  /*03d0*/  @P0 BRA `(.L_x_573) ;  /* 0x00000000003c0947 */ /* 0x000fea0003800000 */
[----:B01----:R-:W0:Y:S01]  /*03e0*/  LDC.64 R4, c[0x0][0x218] ;  /* 0x00008600ff047b82 */ /* 0x003e220000000a00 */
[----:B------:R-:W-:Y:S01]  /*03f0*/  IMAD.IADD R7, R0, 0x1, R3 ;  /* 0x0000000100077824 */ /* 0x000fe200078e0203 */
[----:B------:R-:W-:-:S06]  /*0400*/  IADD3 R3, R3, 0x80, RZ ;  /* 0x0000008003037810 */ /* 0x000fcc0007ffe0ff */
[----:B------:R-:W1:Y:S01]  /*0410*/  LDC R9, c[0x0][0x214] ;  /* 0x00008500ff097b82 */ /* 0x000e620000000800 */
[----:B0-----:R-:W-:-:S05]  /*0420*/  IMAD.WIDE.U32 R4, R7, 0x4, R4 ;  /* 0x0000000407047825 */ /* 0x001fca00078e0004 */
[----:B-1----:R1:W-:Y:S02]  /*0430*/  STG.E desc[UR4][R4.64], R9 ;  /* 0x0000000904007986 */ /* 0x0023e4000c101904 */
.L_x_572:
[----:B------:R-:W-:-:S13]  /*0440*/  ISETP.GE.AND P0, PT, R3, R2, PT ;  /* 0x000000020300720c */ /* 0x000fda0003f06270 */
[----:B------:R-:W-:Y:S05]  /*0450*/  @P0 BREAK B1 ;  /* 0x0000000000010942 */ /* 0x000fea0003800000 */
[----:B------:R-:W-:Y:S05]  /*0460*/  @P0 BRA `(.L_x_574) ;  /* 0x0000000000380947 */ /* 0x000fea0003800000 */
[----:B01----:R-:W0:Y:S01]  /*0470*/  LDC.64 R4, c[0x0][0x218] ;  /* 0x00008600ff047b82 */ /* 0x003e220000000a00 */
[----:B------:R-:W-:Y:S01]  /*0480*/  IMAD.IADD R7, R0, 0x1, R3 ;  /* 0x0000000100077824 */ /* 0x000fe200078e0203 */
[----:B------:R-:W-:-:S06]  /*0490*/  IADD3 R3, R3, 0x80, RZ ;  /* 0x0000008003037810 */ /* 0x000fcc0007ffe0ff */
[----:B------:R-:W1:Y:S01]  /*04a0*/  LDC R9, c[0x0][0x214] ;  /* 0x00008500ff097b82 */ /* 0x000e620000000800 */
[----:B0-----:R-:W-:-:S05]  /*04b0*/  IMAD.WIDE.U32 R4, R7, 0x4, R4 ;  /* 0x0000000407047825 */ /* 0x001fca00078e0004 */
[----:B-1----:R2:W-:Y:S02]  /*04c0*/  STG.E desc[UR4][R4.64], R9 ;  /* 0x0000000904007986 */ /* 0x0025e4000c101904 */
.L_x_573:
[----:B------:R-:W-:Y:S05]  /*04d0*/  BSYNC B1 ;  /* 0x0000000000017941 */ /* 0x000fea0003800000 */
.L_x_569:
[----:B------:R-:W-:-:S13]  /*04e0*/  ISETP.GE.AND P0, PT, R3, R2, PT ;  /* 0x000000020300720c */ /* 0x000fda0003f06270 */
[----:B012---:R-:W0:Y:S01]  /*04f0*/  @!P0 LDC.64 R4, c[0x0][0x218] ;  /* 0x00008600ff048b82 */ /* 0x007e220000000a00 */
[----:B------:R-:W-:Y:S01]  /*0500*/  @!P0 IMAD.IADD R7, R0, 0x1, R3 ;  /* 0x0000000100078824 */ /* 0x000fe200078e0203 */
[----:B------:R-:W-:-:S06]  /*0510*/  @!P0 IADD3 R3, R3, 0x80, RZ ;  /* 0x0000008003038810 */ /* 0x000fcc0007ffe0ff */
[----:B------:R-:W1:Y:S01]  /*0520*/  @!P0 LDC R9, c[0x0][0x214] ;  /* 0x00008500ff098b82 */ /* 0x000e620000000800 */
[----:B0-----:R-:W-:-:S05]  /*0530*/  @!P0 IMAD.WIDE.U32 R4, R7, 0x4, R4 ;  /* 0x0000000407048825 */ /* 0x001fca00078e0004 */
[----:B-1----:R2:W-:Y:S02]  /*0540*/  @!P0 STG.E desc[UR4][R4.64], R9 ;  /* 0x0000000904008986 */ /* 0x0025e4000c101904 */
.L_x_574:
[----:B------:R-:W-:Y:S05]  /*0550*/  BSYNC B0 ;  /* 0x0000000000007941 */ /* 0x000fea0003800000 */
.L_x_568:
[----:B------:R-:W-:Y:S05]  /*0560*/  WARPSYNC.ALL ;  /* 0x0000000000007948 */ /* 0x000fea0003800000 */
[----:B------:R-:W-:-:S13]  /*0570*/  ISETP.GE.AND P0, PT, R3, R2, PT ;  /* 0x000000020300720c */ /* 0x000fda0003f06270 */
[----:B------:R-:W-:Y:S05]  /*0580*/  @P0 EXIT ;  /* 0x000000000000094d */ /* 0x000fea0003800000 */
[----:B012---:R-:W0:Y:S01]  /*0590*/  LDC.64 R4, c[0x0][0x218] ;  /* 0x00008600ff047b82 */ /* 0x007e220000000a00 */
[----:B------:R-:W-:-:S07]  /*05a0*/  IADD3 R3, R0, R3, RZ ;  /* 0x0000000300037210 */ /* 0x000fce0007ffe0ff */
[----:B------:R-:W1:Y:S01]  /*05b0*/  LDC R7, c[0x0][0x214] ;  /* 0x00008500ff077b82 */ /* 0x000e620000000800 */
[----:B0-----:R-:W-:-:S05]  /*05c0*/  IMAD.WIDE.U32 R2, R3, 0x4, R4 ;  /* 0x0000000403027825 */ /* 0x001fca00078e0004 */
[----:B-1----:R-:W-:Y:S01]  /*05d0*/  STG.E desc[UR4][R2.64], R7 ;  /* 0x0000000702007986 */ /* 0x002fe2000c101904 */
[----:B------:R-:W-:Y:S05]  /*05e0*/  EXIT ;  /* 0x000000000000794d */ /* 0x000fea0003800000 */
.L_x_575:
        /* <DEDUP_REMOVED lines=9> */
.L_x_7273:


//--------------------- .text._ZN2at6native29vectorized_elementwise_kernelILi4ENS0_11FillFunctorIjEESt5arrayIPcLm1EEEEviT0_T1_ --------------------------
	.section	.text._ZN2at6native29vectorized_elementwise_kernelILi4ENS0_11FillFunctorIjEESt5arrayIPcLm1EEEEviT0_T1_,"ax",@progbits
	.align	128
        .global         _ZN2at6native29vectorized_elementwise_kernelILi4ENS0_11FillFunctorIjEESt5arrayIPcLm1EEEEviT0_T1_
        .type           _ZN2at6native29vectorized_elementwise_kernelILi4ENS0_11FillFunctorIjEESt5arrayIPcLm1EEEEviT0_T1_,@function
        .size           _ZN2at6native29vectorized_elementwise_kernelILi4ENS0_11FillFunctorIjEESt5arrayIPcLm1EEEEviT0_T1_,(.L_x_7274 - _ZN2at6native29vectorized_elementwise_kernelILi4ENS0_11FillFunctorIjEESt5arrayIPcLm1EEEEviT0_T1_)
        .other          _ZN2at6native29vectorized_elementwise_kernelILi4ENS0_11FillFunctorIjEESt5arrayIPcLm1EEEEviT0_T1_,@"STO_CUDA_ENTRY STV_DEFAULT"
_ZN2at6native29vectorized_elementwise_kernelILi4ENS0_11FillFunctorIjEESt5arrayIPcLm1EEEEviT0_T1_:
.text._ZN2at6native29vectorized_elementwise_kernelILi4ENS0_11FillFunctorIjEESt5arrayIPcLm1EEEEviT0_T1_:
        /* <DEDUP_REMOVED lines=18> */
[--C-:B------:R-:W-:Y:S02]  /*0120*/  IMAD.MOV.U32 R9, RZ, RZ, R4.reuse ;  /* 0x000000ffff097224 */ /* 0x100fe400078e0004 */
[----:B------:R-:W-:Y:S01]  /*0130*/  IMAD.MOV.U32 R11, RZ, RZ, R4 ;  /* 0x000000ffff0b7224 */ /* 0x000fe200078e0004 */
[----:B------:R-:W-:Y:S04]  /*0140*/  STG.E.128 desc[UR4][R2.64], R4 ;  /* 0x0000000402007986 */ /* 0x000fe8000c101d04 */
[----:B------:R-:W-:Y:S01]  /*0150*/  STG.E.128 desc[UR4][R2.64+0x800], R8 ;  /* 0x0008000802007986 */ /* 0x000fe2000c101d04 */
[----:B------:R-:W-:Y:S05]  /*0160*/  EXIT ;  /* 0x000000000000794d */ /* 0x000fea0003800000 */
.L_x_576:
        /* <DEDUP_REMOVED lines=27> */
.L_x_579:
        /* <DEDUP_REMOVED lines=8> */
.L_x_580:
        /* <DEDUP_REMOVED lines=8> */
.L_x_581:
        /* <DEDUP_REMOVED lines=9> */
.L_x_582:
[----:B------:R-:W-:Y:S05]  /*04b0*/  BSYNC B1 ;  /* 0x0000000000017941 */ /* 0x000fea0003800000 */
.L_x_578:
[----:B------:R-:W-:-:S13]  /*04c0*/  ISETP.GE.AND P0, PT, R3, R2, PT ;  /* 0x000000020300720c */ /* 0x000fda0003f06270 */
[----:B012---:R-:W0:Y:S01]  /*04d0*/  @!P0 LDC.64 R4, c[0x0][0x218] ;  /* 0x00008600ff048b82 */ /* 0x007e220000000a00 */
[----:B------:R-:W-:Y:S01]  /*04e0*/  @!P0 IMAD.IADD R7, R0, 0x1, R3 ;  /* 0x0000000100078824 */ /* 0x000fe200078e0203 */
[----:B------:R-:W-:-:S06]  /*04f0*/  @!P0 IADD3 R3, R3, 0x80, RZ ;  /* 0x0000008003038810 */ /* 0x000fcc0007ffe0ff */
[----:B------:R-:W1:Y:S01]  /*0500*/  @!P0 LDC R9, c[0x0][0x214] ;  /* 0x00008500ff098b82 */ /* 0x000e620000000800 */
[----:B0-----:R-:W-:-:S05]  /*0510*/  @!P0 IMAD.WIDE.U32 R4, R7, 0x4, R4 ;  /* 0x0000000407048825 */ /* 0x001fca00078e0004 */
[----:B-1----:R2:W-:Y:S02]  /*0520*/  @!P0 STG.E desc[UR4][R4.64], R9 ;  /* 0x0000000904008986 */ /* 0x0025e4000c101904 */
.L_x_583:
[----:B------:R-:W-:Y:S05]  /*0530*/  BSYNC B0 ;  /* 0x0000000000007941 */ /* 0x000fea0003800000 */
.L_x_577:
        /* <DEDUP_REMOVED lines=9> */
.L_x_584:
        /* <DEDUP_REMOVED lines=11> */
.L_x_7274:


//--------------------- .text._ZN2at6native29vectorized_elementwise_kernelILi8ENS0_11FillFunctorIjEESt5arrayIPcLm1EEEEviT0_T1_ --------------------------
	.section	.text._ZN2at6native29vectorized_elementwise_kernelILi8ENS0_11FillFunctorIjEESt5arrayIPcLm1EEEEviT0_T1_,"ax",@progbits
	.align	128
        .global         _ZN2at6native29vectorized_elementwise_kernelILi8ENS0_11FillFunctorIjEESt5arrayIPcLm1EEEEviT0_T1_
        .type           _ZN2at6native29vectorized_elementwise_kernelILi8ENS0_11FillFunctorIjEESt5arrayIPcLm1EEEEviT0_T1_,@function
        .size           _ZN2at6native29vectorized_elementwise_kernelILi8ENS0_11FillFunctorIjEESt5arrayIPcLm1EEEEviT0_T1_,(.L_x_7275 - _ZN2at6native29vectorized_elementwise_kernelILi8ENS0_11FillFunctorIjEESt5arrayIPcLm1EEEEviT0_T1_)
        .other          _ZN2at6native29vectorized_elementwise_kernelILi8ENS0_11FillFunctorIjEESt5arrayIPcLm1EEEEviT0_T1_,@"STO_CUDA_ENTRY STV_DEFAULT"
_ZN2at6native29vectorized_elementwise_kernelILi8ENS0_11FillFunctorIjEESt5arrayIPcLm1EEEEviT0_T1_:
.text._ZN2at6native29vectorized_elementwise_kernelILi8ENS0_11FillFunctorIjEESt5arrayIPcLm1EEEEviT0_T1_:
        /* <DEDUP_REMOVED lines=23> */
.L_x_585:
        /* <DEDUP_REMOVED lines=27> */
.L_x_588:
        /* <DEDUP_REMOVED lines=8> */
.L_x_589:
        /* <DEDUP_REMOVED lines=8> */
.L_x_590:
        /* <DEDUP_REMOVED lines=9> */
.L_x_591:
[----:B------:R-:W-:Y:S05]  /*04b0*/  BSYNC B1 ;  /* 0x0000000000017941 */ /* 0x000fea0003800000 */
.L_x_587:
[----:B------:R-:W-:-:S13]  /*04c0*/  ISETP.GE.AND P0, PT, R3, R2, PT ;  /* 0x000000020300720c */ /* 0x000fda0003f06270 */
[----:B012---:R-:W0:Y:S01]  /*04d0*/  @!P0 LDC.64 R4, c[0x0][0x218] ;  /* 0x00008600ff048b82 */ /* 0x007e220000000a00 */
[----:B------:R-:W-:Y:S01]  /*04e0*/  @!P0 IMAD.IADD R7, R0, 0x1, R3 ;  /* 0x0000000100078824 */ /* 0x000fe200078e0203 */
[----:B------:R-:W-:-:S06]  /*04f0*/  @!P0 IADD3 R3, R3, 0x80, RZ ;  /* 0x0000008003038810 */ /* 0x000fcc0007ffe0ff */
[----:B------:R-:W1:Y:S01]  /*0500*/  @!P0 LDC R9, c[0x0][0x214] ;  /* 0x00008500ff098b82 */ /* 0x000e620000000800 */
[----:B0-----:R-:W-:-:S05]  /*0510*/  @!P0 IMAD.WIDE.U32 R4, R7, 0x4, R4 ;  /* 0x0000000407048825 */ /* 0x001fca00078e0004 */
[----:B-1----:R2:W-:Y:S02]  /*0520*/  @!P0 STG.E desc[UR4][R4.64], R9 ;  /* 0x0000000904008986 */ /* 0x0025e4000c101904 */
.L_x_592:
[----:B------:R-:W-:Y:S05]  /*0530*/  BSYNC B0 ;  /* 0x0000000000007941 */ /* 0x000fea0003800000 */
.L_x_586:
        /* <DEDUP_REMOVED lines=9> */
.L_x_593:
        /* <DEDUP_REMOVED lines=11> */
.L_x_7275:


//--------------------- .text._ZN2at6native18elementwise_kernelILi128ELi4EZNS0_15gpu_kernel_implINS0_11FillFunctorItEEEEvRNS_18TensorIteratorBaseERKT_EUliE_EEviT1_ --------------------------
	.section	.text._ZN2at6native18elementwise_kernelILi128ELi4EZNS0_15gpu_kernel_implINS0_11FillFunctorItEEEEvRNS_18TensorIteratorBaseERKT_EUliE_EEviT1_,"ax",@progbits
	.align	128
        .global         _ZN2at6native18elementwise_kernelILi128ELi4EZNS0_15gpu_kernel_implINS0_11FillFunctorItEEEEvRNS_18TensorIteratorBaseERKT_EUliE_EEviT1_
        .type           _ZN2at6native18elementwise_kernelILi128ELi4EZNS0_15gpu_kernel_implINS0_11FillFunctorItEEEEvRNS_18TensorIteratorBaseERKT_EUliE_EEviT1_,@function
        .size           _ZN2at6native18elementwise_kernelILi128ELi4EZNS0_15gpu_kernel_implINS0_11FillFunctorItEEEEvRNS_18TensorIteratorBaseERKT_EUliE_EEviT1_,(.L_x_7276 - _ZN2at6native18elementwise_kernelILi128ELi4EZNS0_15gpu_kernel_implINS0_11FillFunctorItEEEEvRNS_18TensorIteratorBaseERKT_EUliE_EEviT1_)
        .other          _ZN2at6native18elementwise_kernelILi128ELi4EZNS0_15gpu_kernel_implINS0_11FillFunctorItEEEEvRNS_18TensorIteratorBaseERKT_EUliE_EEviT1_,@"STO_CUDA_ENTRY STV_DEFAULT"
_ZN2at6native18elementwise_kernelILi128ELi4EZNS0_15gpu_kernel_implINS0_11FillFunctorItEEEEvRNS_18TensorIteratorBaseERKT_EUliE_EEviT1_:
.text._ZN2at6native18elementwise_kernelILi128ELi4EZNS0_15gpu_kernel_implINS0_11FillFunctorItEEEEvRNS_18TensorIteratorBaseERKT_EUliE_EEviT1_:
        /* <DEDUP_REMOVED lines=287> */
.L_x_596:
        /* <DEDUP_REMOVED lines=18> */
.L_x_600:
[----:B------:R-:W0:Y:S02]  /*1310*/  LDC.U8 R5, c[0x0][0x3b8] ;  /* 0x0000ee00ff057b82 */ /* 0x000e240000000000 */
[----:B0-----:R0:W-:Y:S01]  /*1320*/  STG.E.U8 desc[UR36][R2.64], R5 ;  /* 0x0000000502007986 */ /* 0x0011e2000c101124 */
[----:B------:R-:W-:Y:S05]  /*1330*/  BRA `(.L_x_602) ;  /* 0x0000000c00887947 */ /* 0x000fea0003800000 */
.L_x_599:
[----:B------:R-:W-:-:S13]  /*1340*/  ISETP.NE.AND P0, PT, R4, 0x2, PT ;  /* 0x000000020400780c */ /* 0x000fda0003f05270 */
[----:B------:R-:W-:Y:S05]  /*1350*/  @!P0 BRA `(.L_x_603) ;  /* 0x0000000000348947 */ /* 0x000fea0003800000 */
[----:B------:R-:W-:-:S13]  /*1360*/  ISETP.NE.AND P0, PT, R4, 0x3, PT ;  /* 0x000000030400780c */ /* 0x000fda0003f05270 */
[----:B------:R-:W-:Y:S05]  /*1370*/  @!P0 BRA `(.L_x_604) ;  /* 0x00000000001c8947 */ /* 0x000fea0003800000 */
[----:B------:R-:W-:-:S13]  /*1380*/  ISETP.NE.AND P0, PT, R4, 0x4, PT ;  /* 0x000000040400780c */ /* 0x000fda0003f05270 */
[----:B------:R-:W-:Y:S05]  /*1390*/  @P0 BRA `(.L_x_601) ;  /* 0x0000000c000c0947 */ /* 0x000fea0003800000 */
[----:B------:R-:W-:Y:S01]  /*13a0*/  ULDC.U16 UR4, c[0x0][0x3b8] ;  /* 0x0000ee0000047ab9 */ /* 0x000fe20000000400 */
[----:B------:R-:W-:Y:S02]  /*13b0*/  IMAD.MOV.U32 R5, RZ, RZ, RZ ;  /* 0x000000ffff057224 */ /* 0x000fe400078e00ff */
[----:B------:R-:W-:-:S05]  /*13c0*/  IMAD.U32 R4, RZ, RZ, UR4 ;  /* 0x00000004ff047e24 */ /* 0x000fca000f8e00ff */
[----:B------:R0:W-:Y:S01]  /*13d0*/  STG.E.64 desc[UR36][R2.64], R4 ;  /* 0x0000000402007986 */ /* 0x0001e2000c101b24 */
[----:B------:R-:W-:Y:S05]  /*13e0*/  BRA `(.L_x_602) ;  /* 0x0000000c005c7947 */ /* 0x000fea0003800000 */
.L_x_604:
[----:B------:R-:W0:Y:S02]  /*13f0*/  LDC R5, c[0x0][0x3b8] ;  /* 0x0000ee00ff057b82 */ /* 0x000e240000000800 */
[----:B0-----:R-:W-:-:S05]  /*1400*/  LOP3.LUT R5, R5, 0xffff, RZ, 0xc0, !PT ;  /* 0x0000ffff05057812 */ /* 0x001fca00078ec0ff */
[----:B------:R0:W-:Y:S01]  /*1410*/  STG.E desc[UR36][R2.64], R5 ;  /* 0x0000000502007986 */ /* 0x0001e2000c101924 */
[----:B------:R-:W-:Y:S05]  /*1420*/  BRA `(.L_x_602) ;  /* 0x0000000c004c7947 */ /* 0x000fea0003800000 */
.L_x_603:
[----:B------:R-:W0:Y:S02]  /*1430*/  LDC.U16 R5, c[0x0][0x3b8] ;  /* 0x0000ee00ff057b82 */ /* 0x000e240000000400 */
[----:B0-----:R0:W-:Y:S01]  /*1440*/  STG.E.U16 desc[UR36][R2.64], R5 ;  /* 0x0000000502007986 */ /* 0x0011e2000c101524 */
[----:B------:R-:W-:Y:S05]  /*1450*/  BRA `(.L_x_602) ;  /* 0x0000000c00407947 */ /* 0x000fea0003800000 */
.L_x_598:
[----:B------:R-:W-:-:S13]  /*1460*/  ISETP.GT.AND P0, PT, R4, 0x6, PT ;  /* 0x000000060400780c */ /* 0x000fda0003f04270 */
[----:B------:R-:W-:Y:S05]  /*1470*/  @P0 BRA `(.L_x_605) ;  /* 0x0000000000340947 */ /* 0x000fea0003800000 */
[----:B------:R-:W-:-:S13]  /*1480*/  ISETP.NE.AND P0, PT, R4, 0x5, PT ;  /* 0x000000050400780c */ /* 0x000fda0003f05270 */
[----:B------:R-:W-:Y:S05]  /*1490*/  @!P0 BRA `(.L_x_606) ;  /* 0x0000000000188947 */ /* 0x000fea0003800000 */
[----:B------:R-:W-:-:S13]  /*14a0*/  ISETP.NE.AND P0, PT, R4, 0x6, PT ;  /* 0x000000060400780c */ /* 0x000fda0003f05270 */
[----:B------:R-:W-:Y:S05]  /*14b0*/  @P0 BRA `(.L_x_601) ;  /* 0x0000000800c40947 */ /* 0x000fea0003800000 */
[----:B------:R-:W-:Y:S02]  /*14c0*/  ULDC.U16 UR4, c[0x0][0x3b8] ;  /* 0x0000ee0000047ab9 */ /* 0x000fe40000000400 */
[----:B------:R-:W-:-:S05]  /*14d0*/  I2FP.F32.U32 R5, UR4 ;  /* 0x0000000400057c45 */ /* 0x000fca0008201000 */
[----:B------:R0:W-:Y:S01]  /*14e0*/  STG.E desc[UR36][R2.64], R5 ;  /* 0x0000000502007986 */ /* 0x0001e2000c101924 */
[----:B------:R-:W-:Y:S05]  /*14f0*/  BRA `(.L_x_602) ;  /* 0x0000000c00187947 */ /* 0x000fea0003800000 */
.L_x_606:
[----:B------:R-:W-:Y:S02]  /*1500*/  ULDC.U16 UR4, c[0x0][0x3b8] ;  /* 0x0000ee0000047ab9 */ /* 0x000fe40000000400 */
[----:B------:R-:W-:-:S04]  /*1510*/  I2FP.F32.U32 R0, UR4 ;  /* 0x0000000400007c45 */ /* 0x000fc80008201000 */
[----:B------:R-:W-:-:S05]  /*1520*/  F2FP.F16.F32.PACK_AB R0, RZ, R0 ;  /* 0x00000000ff00723e */ /* 0x000fca00000000ff */
[----:B------:R0:W-:Y:S01]  /*1530*/  STG.E.U16 desc[UR36][R2.64], R0 ;  /* 0x0000000002007986 */ /* 0x0001e2000c101524 */
[----:B------:R-:W-:Y:S05]  /*1540*/  BRA `(.L_x_602) ;  /* 0x0000000c00047947 */ /* 0x000fea0003800000 */
.L_x_605:
[----:B------:R-:W-:-:S13]  /*1550*/  ISETP.NE.AND P0, PT, R4, 0x7, PT ;  /* 0x000000070400780c */ /* 0x000fda0003f05270 */
[----:B------:R-:W-:Y:S05]  /*1560*/  @!P0 BRA `(.L_x_607) ;  /* 0x00000000003c8947 */ /* 0x000fea0003800000 */
[----:B------:R-:W-:-:S13]  /*1570*/  ISETP.NE.AND P0, PT, R4, 0x8, PT ;  /* 0x000000080400780c */ /* 0x000fda0003f05270 */
[----:B------:R-:W-:Y:S05]  /*1580*/  @!P0 BRA `(.L_x_608) ;  /* 0x00000000001c8947 */ /* 0x000fea0003800000 */
[----:B------:R-:W-:-:S13]  /*1590*/  ISETP.NE.AND P0, PT, R4, 0x9, PT ;  /* 0x000000090400780c */ /* 0x000fda0003f05270 */
[----:B------:R-:W-:Y:S05]  /*15a0*/  @P0 BRA `(.L_x_601) ;  /* 0x0000000800880947 */ /* 0x000fea0003800000 */
[----:B------:R-:W-:Y:S01]  /*15b0*/  ULDC.U16 UR4, c[0x0][0x3b8] ;  /* 0x0000ee0000047ab9 */ /* 0x000fe20000000400 */
[----:B------:R-:W-:Y:S01]  /*15c0*/  IMAD.MOV.U32 R5, RZ, RZ, RZ ;  /* 0x000000ffff057224 */ /* 0x000fe200078e00ff */
[----:B------:R-:W-:-:S05]  /*15d0*/  I2FP.F32.U32 R4, UR4 ;  /* 0x0000000400047c45 */ /* 0x000fca0008201000 */
[----:B------:R0:W-:Y:S01]  /*15e0*/  STG.E.64 desc[UR36][R2.64], R4 ;  /* 0x0000000402007986 */ /* 0x0001e2000c101b24 */
[----:B------:R-:W-:Y:S05]  /*15f0*/  BRA `(.L_x_602) ;  /* 0x0000000800d87947 */ /* 0x000fea0003800000 */
.L_x_608:
[----:B------:R-:W-:Y:S02]  /*1600*/  ULDC.U16 UR4, c[0x0][0x3b8] ;  /* 0x0000ee0000047ab9 */ /* 0x000fe40000000400 */
[----:B------:R-:W-:-:S04]  /*1610*/  I2FP.F32.U32 R0, UR4 ;  /* 0x0000000400007c45 */ /* 0x000fc80008201000 */
[----:B------:R-:W-:-:S04]  /*1620*/  F2FP.F16.F32.PACK_AB R5, RZ, R0 ;  /* 0x00000000ff05723e */ /* 0x000fc800000000ff */
[----:B------:R-:W-:-:S05]  /*1630*/  PRMT R5, R5, 0x5410, RZ ;  /* 0x0000541005057816 */ /* 0x000fca00000000ff */
[----:B------:R0:W-:Y:S01]  /*1640*/  STG.E desc[UR36][R2.64], R5 ;  /* 0x0000000502007986 */ /* 0x0001e2000c101924 */
[----:B------:R-:W-:Y:S05]  /*1650*/  BRA `(.L_x_602) ;  /* 0x0000000800c07947 */ /* 0x000fea0003800000 */
.L_x_607:
[----:B------:R-:W-:Y:S02]  /*1660*/  ULDC.U16 UR4, c[0x0][0x3b8] ;  /* 0x0000ee0000047ab9 */ /* 0x000fe40000000400 */
[----:B------:R-:W0:Y:S02]  /*1670*/  I2F.F64.U16 R4, UR4 ;  /* 0x0000000400047d12 */ /* 0x000e240008101800 */
[----:B0-----:R0:W-:Y:S01]  /*1680*/  STG.E.64 desc[UR36][R2.64], R4 ;  /* 0x0000000402007986 */ /* 0x0011e2000c101b24 */
[----:B------:R-:W-:Y:S05]  /*1690*/  BRA `(.L_x_602) ;  /* 0x0000000800b07947 */ /* 0x000fea0003800000 */
.L_x_597:
        /* <DEDUP_REMOVED lines=8> */
[----:B------:R-:W-:Y:S02]  /*1720*/  ULDC.U16 UR4, c[0x0][0x3b8] ;  /* 0x0000ee0000047ab9 */ /* 0x000fe40000000400 */
[----:B------:R-:W-:-:S06]  /*1730*/  UPRMT UR4, UR4, 0x9910, URZ ;  /* 0x0000991004047896 */ /* 0x000fcc000800003f */
[----:B------:R-:W-:-:S04]  /*1740*/  ISETP.NE.AND P0, PT, RZ, UR4, PT ;  /* 0x00000004ff007c0c */ /* 0x000fc8000bf05270 */
[----:B------:R-:W-:-:S05]  /*1750*/  SEL R5, RZ, 0x1, !P0 ;  /* 0x00000001ff057807 */ /* 0x000fca0004000000 */
[----:B------:R0:W-:Y:S01]  /*1760*/  STG.E.U8 desc[UR36][R2.64], R5 ;  /* 0x0000000502007986 */ /* 0x0001e2000c101124 */
[----:B------:R-:W-:Y:S05]  /*1770*/  BRA `(.L_x_602) ;  /* 0x0000000800787947 */ /* 0x000fea0003800000 */
.L_x_611:
[----:B------:R-:W-:Y:S01]  /*1780*/  ULDC.U16 UR4, c[0x0][0x3b8] ;  /* 0x0000ee0000047ab9 */ /* 0x000fe20000000400 */
[----:B------:R-:W-:Y:S01]  /*1790*/  CS2R R6, SRZ ;  /* 0x0000000000067805 */ /* 0x000fe2000001ff00 */
[----:B------:R-:W0:Y:S04]  /*17a0*/  I2F.F64.U16 R4, UR4 ;  /* 0x0000000400047d12 */ /* 0x000e280008101800 */
[----:B0-----:R0:W-:Y:S01]  /*17b0*/  STG.E.128 desc[UR36][R2.64], R4 ;  /* 0x0000000402007986 */ /* 0x0011e2000c101d24 */
[----:B------:R-:W-:Y:S05]  /*17c0*/  BRA `(.L_x_602) ;  /* 0x0000000800647947 */ /* 0x000fea0003800000 */
.L_x_610:
[----:B------:R-:W-:-:S13]  /*17d0*/  ISETP.NE.AND P0, PT, R4, 0xf, PT ;  /* 0x0000000f0400780c */ /* 0x000fda0003f05270 */
[----:B------:R-:W-:Y:S05]  /*17e0*/  @!P0 BRA `(.L_x_612) ;  /* 0x0000000000ac8947 */ /* 0x000fea0003800000 */
[----:B------:R-:W-:-:S13]  /*17f0*/  ISETP.NE.AND P0, PT, R4, 0x17, PT ;  /* 0x000000170400780c */ /* 0x000fda0003f05270 */
[----:B------:R-:W-:Y:S05]  /*1800*/  @!P0 BRA `(.L_x_613) ;  /* 0x0000000000508947 */ /* 0x000fea0003800000 */
[----:B------:R-:W-:-:S13]  /*1810*/  ISETP.NE.AND P0, PT, R4, 0x18, PT ;  /* 0x000000180400780c */ /* 0x000fda0003f05270 */
[----:B------:R-:W-:Y:S05]  /*1820*/  @P0 BRA `(.L_x_601) ;  /* 0x0000000400e80947 */ /* 0x000fea0003800000 */
[----:B------:R-:W-:Y:S02]  /*1830*/  ULDC.U16 UR4, c[0x0][0x3b8] ;  /* 0x0000ee0000047ab9 */ /* 0x000fe40000000400 */
        /* <DEDUP_REMOVED lines=14> */
.L_x_614:
[----:B------:R-:W-:-:S05]  /*1920*/  LOP3.LUT R5, R4, R5, RZ, 0xfc, !PT ;  /* 0x0000000504057212 */ /* 0x000fca00078efcff */
[----:B------:R0:W-:Y:S01]  /*1930*/  STG.E.U8 desc[UR36][R2.64], R5 ;  /* 0x0000000502007986 */ /* 0x0001e2000c101124 */
[----:B------:R-:W-:Y:S05]  /*1940*/  BRA `(.L_x_602) ;  /* 0x0000000800047947 */ /* 0x000fea0003800000 */
.L_x_613:
[----:B------:R-:W-:Y:S02]  /*1950*/  ULDC.U16 UR4, c[0x0][0x3b8] ;  /* 0x0000ee0000047ab9 */ /* 0x000fe40000000400 */
        /* <DEDUP_REMOVED lines=12> */
.L_x_615:
[----:B------:R-:W-:Y:S01]  /*1a20*/  IMAD.MOV.U32 R0, RZ, RZ, 0x7f ;  /* 0x0000007fff007424 */ /* 0x000fe200078e00ff */
[----:B------:R-:W-:-:S04]  /*1a30*/  ISETP.GT.U32.AND P0, PT, R4, 0x7f800000, PT ;  /* 0x7f8000000400780c */ /* 0x000fc80003f04070 */
[----:B------:R-:W-:-:S09]  /*1a40*/  SEL R0, R0, 0x7c, P0 ;  /* 0x0000007c00007807 */ /* 0x000fd20000000000 */
.L_x_616:
[----:B------:R-:W-:-:S04]  /*1a50*/  LOP3.LUT R5, R5, 0x80000000, RZ, 0xc0, !PT ;  /* 0x8000000005057812 */ /* 0x000fc800078ec0ff */
[----:B------:R-:W-:-:S04]  /*1a60*/  SHF.R.U32.HI R5, RZ, 0x18, R5 ;  /* 0x00000018ff057819 */ /* 0x000fc80000011605 */
[----:B------:R-:W-:-:S05]  /*1a70*/  LOP3.LUT R5, R0, R5, RZ, 0xfc, !PT ;  /* 0x0000000500057212 */ /* 0x000fca00078efcff */
[----:B------:R0:W-:Y:S01]  /*1a80*/  STG.E.U8 desc[UR36][R2.64], R5 ;  /* 0x0000000502007986 */ /* 0x0001e2000c101124 */
[----:B------:R-:W-:Y:S05]  /*1a90*/  BRA `(.L_x_602) ;  /* 0x0000000400b07947 */ /* 0x000fea0003800000 */
.L_x_612:
[----:B------:R-:W-:Y:S02]  /*1aa0*/  ULDC.U16 UR4, c[0x0][0x3b8] ;  /* 0x0000ee0000047ab9 */ /* 0x000fe40000000400 */
[----:B------:R-:W-:-:S04]  /*1ab0*/  I2FP.F32.U32 R0, UR4 ;  /* 0x0000000400007c45 */ /* 0x000fc80008201000 */
[----:B------:R-:W-:-:S05]  /*1ac0*/  F2FP.BF16.F32.PACK_AB R0, RZ, R0 ;  /* 0x00000000ff00723e */ /* 0x000fca00000010ff */
[----:B------:R0:W-:Y:S01]  /*1ad0*/  STG.E.U16 desc[UR36][R2.64], R0 ;  /* 0x0000000002007986 */ /* 0x0001e2000c101524 */
[----:B------:R-:W-:Y:S05]  /*1ae0*/  BRA `(.L_x_602) ;  /* 0x00000004009c7947 */ /* 0x000fea0003800000 */
.L_x_609:
        /* <DEDUP_REMOVED lines=11> */
.L_x_619:
[----:B------:R-:W-:Y:S01]  /*1ba0*/  ULDC.U16 UR4, c[0x0][0x3b8] ;  /* 0x0000ee0000047ab9 */ /* 0x000fe20000000400 */
        /* <DEDUP_REMOVED lines=16> */
.L_x_621:
[----:B------:R-:W-:-:S04]  /*1cb0*/  LOP3.LUT R5, R5, 0x80000000, RZ, 0xc0, !PT ;  /* 0x8000000005057812 */ /* 0x000fc800078ec0ff */
[----:B------:R-:W-:-:S04]  /*1cc0*/  SHF.R.U32.HI R5, RZ, 0x18, R5 ;  /* 0x00000018ff057819 */ /* 0x000fc80000011605 */
[----:B------:R-:W-:-:S04]  /*1cd0*/  LOP3.LUT R4, R4, R5, RZ, 0xfc, !PT ;  /* 0x0000000504047212 */ /* 0x000fc800078efcff */
[----:B------:R-:W-:-:S07]  /*1ce0*/  PRMT R0, R4, 0x7610, R0 ;  /* 0x0000761004007816 */ /* 0x000fce0000000000 */
.L_x_620:
[----:B------:R4:W-:Y:S01]  /*1cf0*/  STG.E.U8 desc[UR36][R2.64], R0 ;  /* 0x0000000002007986 */ /* 0x0009e2000c101124 */
[----:B------:R-:W-:Y:S05]  /*1d00*/  BRA `(.L_x_602) ;  /* 0x0000000400147947 */ /* 0x000fea0003800000 */
.L_x_618:
        /* <DEDUP_REMOVED lines=17> */
.L_x_623:
[----:B------:R-:W-:-:S04]  /*1e20*/  LOP3.LUT R5, R5, 0x80000000, RZ, 0xc0, !PT ;  /* 0x8000000005057812 */ /* 0x000fc800078ec0ff */
[----:B------:R-:W-:-:S04]  /*1e30*/  SHF.R.U32.HI R5, RZ, 0x18, R5 ;  /* 0x00000018ff057819 */ /* 0x000fc80000011605 */
[----:B------:R-:W-:-:S04]  /*1e40*/  LOP3.LUT R4, R4, R5, RZ, 0xfc, !PT ;  /* 0x0000000504047212 */ /* 0x000fc800078efcff */
[----:B------:R-:W-:-:S07]  /*1e50*/  PRMT R0, R4, 0x7610, R0 ;  /* 0x0000761004007816 */ /* 0x000fce0000000000 */
.L_x_622:
[----:B------:R3:W-:Y:S01]  /*1e60*/  STG.E.U8 desc[UR36][R2.64], R0 ;  /* 0x0000000002007986 */ /* 0x0007e2000c101124 */
[----:B------:R-:W-:Y:S05]  /*1e70*/  BRA `(.L_x_602) ;  /* 0x0000000000b87947 */ /* 0x000fea0003800000 */
.L_x_617:
[----:B------:R-:W-:-:S13]  /*1e80*/  ISETP.NE.AND P0, PT, R4, 0x1c, PT ;  /* 0x0000001c0400780c */ /* 0x000fda0003f05270 */
[----:B------:R-:W-:Y:S05]  /*1e90*/  @!P0 BRA `(.L_x_624) ;  /* 0x0000000000a48947 */ /* 0x000fea0003800000 */
[----:B------:R-:W-:-:S13]  /*1ea0*/  ISETP.NE.AND P0, PT, R4, 0x1d, PT ;  /* 0x0000001d0400780c */ /* 0x000fda0003f05270 */
[----:B------:R-:W-:Y:S05]  /*1eb0*/  @!P0 BRA `(.L_x_625) ;  /* 0x0000000000888947 */ /* 0x000fea0003800000 */
[----:B------:R-:W-:-:S13]  /*1ec0*/  ISETP.NE.AND P0, PT, R4, 0x2c, PT ;  /* 0x0000002c0400780c */ /* 0x000fda0003f05270 */
[----:B------:R-:W-:Y:S05]  /*1ed0*/  @P0 BRA `(.L_x_601) ;  /* 0x00000000003c0947 */ /* 0x000fea0003800000 */
[----:B------:R-:W-:Y:S01]  /*1ee0*/  ULDC.U16 UR4, c[0x0][0x3b8] ;  /* 0x0000ee0000047ab9 */ /* 0x000fe20000000400 */
        /* <DEDUP_REMOVED lines=12> */
.L_x_626:
[----:B------:R2:W-:Y:S01]  /*1fb0*/  STG.E.U8 desc[UR36][R2.64], R4 ;  /* 0x0000000402007986 */ /* 0x0005e2000c101124 */
[----:B------:R-:W-:Y:S05]  /*1fc0*/  BRA `(.L_x_602) ;  /* 0x0000000000647947 */ /* 0x000fea0003800000 */
.L_x_601:
        /* <DEDUP_REMOVED lines=16> */
.L_x_627:
[----:B------:R-:W-:Y:S05]  /*20d0*/  BRA `(.L_x_602) ;  /* 0x0000000000207947 */ /* 0x000fea0003800000 */
.L_x_625:
[----:B------:R-:W-:Y:S01]  /*20e0*/  ULDC.U16 UR4, c[0x0][0x3b8] ;  /* 0x0000ee0000047ab9 */ /* 0x000fe20000000400 */
[----:B------:R-:W-:Y:S02]  /*20f0*/  IMAD.MOV.U32 R5, RZ, RZ, RZ ;  /* 0x000000ffff057224 */ /* 0x000fe400078e00ff */
[----:B------:R-:W-:-:S05]  /*2100*/  IMAD.U32 R4, RZ, RZ, UR4 ;  /* 0x00000004ff047e24 */ /* 0x000fca000f8e00ff */
[----:B------:R1:W-:Y:S01]  /*2110*/  STG.E.64 desc[UR36][R2.64], R4 ;  /* 0x0000000402007986 */ /* 0x0003e2000c101b24 */
[----:B------:R-:W-:Y:S05]  /*2120*/  BRA `(.L_x_602) ;  /* 0x00000000000c7947 */ /* 0x000fea0003800000 */
.L_x_624:
[----:B------:R-:W0:Y:S02]  /*2130*/  LDC R0, c[0x0][0x3b8] ;  /* 0x0000ee00ff007b82 */ /* 0x000e240000000800 */
[----:B0-----:R-:W-:-:S05]  /*2140*/  LOP3.LUT R5, R0, 0xffff, RZ, 0xc0, !PT ;  /* 0x0000ffff00057812 */ /* 0x001fca00078ec0ff */
[----:B------:R0:W-:Y:S02]  /*2150*/  STG.E desc[UR36][R2.64], R5 ;  /* 0x0000000502007986 */ /* 0x0001e4000c101924 */
.L_x_602:
[----:B------:R-:W-:-:S04]  /*2160*/  IMAD R16, R16, 0x200, R19 ;  /* 0x0000020010107824 */ /* 0x000fc800078e0213 */
[----:B------:R-:W-:-:S07]  /*2170*/  VIADD R17, R16, 0x80 ;  /* 0x0000008010117836 */ /* 0x000fce0000000000 */
.L_x_595:
[----:B------:R-:W-:Y:S05]  /*2180*/  BSYNC B6 ;  /* 0x0000000000067941 */ /* 0x000fea0003800000 */
.L_x_594:
        /* <DEDUP_REMOVED lines=281> */
.L_x_630:
        /* <DEDUP_REMOVED lines=18> */
.L_x_634:
[----:B------:R-:W0:Y:S02]  /*3440*/  LDC.U8 R5, c[0x0][0x3b8] ;  /* 0x0000ee00ff057b82 */ /* 0x000e240000000000 */
[----:B0-----:R0:W-:Y:S01]  /*3450*/  STG.E.U8 desc[UR36][R2.64], R5 ;  /* 0x0000000502007986 */ /* 0x0011e2000c101124 */
[----:B------:R-:W-:Y:S05]  /*3460*/  BRA `(.L_x_636) ;  /* 0x0000000c00887947 */ /* 0x000fea0003800000 */
.L_x_633:
        /* <DEDUP_REMOVED lines=11> */
.L_x_638:
[----:B------:R-:W0:Y:S02]  /*3520*/  LDC R0, c[0x0][0x3b8] ;  /* 0x0000ee00ff007b82 */ /* 0x000e240000000800 */
[----:B0-----:R-:W-:-:S05]  /*3530*/  LOP3.LUT R5, R0, 0xffff, RZ, 0xc0, !PT ;  /* 0x0000ffff00057812 */ /* 0x001fca00078ec0ff */
[----:B------:R0:W-:Y:S01]  /*3540*/  STG.E desc[UR36][R2.64], R5 ;  /* 0x0000000502007986 */ /* 0x0001e2000c101924 */
[----:B------:R-:W-:Y:S05]  /*3550*/  BRA `(.L_x_636) ;  /* 0x0000000c004c7947 */ /* 0x000fea0003800000 */
.L_x_637:
[----:B------:R-:W0:Y:S02]  /*3560*/  LDC.U16 R5, c[0x0][0x3b8] ;  /* 0x0000ee00ff057b82 */ /* 0x000e240000000400 */
[----:B0-----:R0:W-:Y:S01]  /*3570*/  STG.E.U16 desc[UR36][R2.64], R5 ;  /* 0x0000000502007986 */ /* 0x0011e2000c101524 */
[----:B------:R-:W-:Y:S05]  /*3580*/  BRA `(.L_x_636) ;  /* 0x0000000c00407947 */ /* 0x000fea0003800000 */
.L_x_632:
        /* <DEDUP_REMOVED lines=10> */
.L_x_640:
[----:B------:R-:W-:Y:S02]  /*3630*/  ULDC.U16 UR4, c[0x0][0x3b8] ;  /* 0x0000ee0000047ab9 */ /* 0x000fe40000000400 */
[----:B------:R-:W-:-:S04]  /*3640*/  I2FP.F32.U32 R0, UR4 ;  /* 0x0000000400007c45 */ /* 0x000fc80008201000 */
[----:B------:R-:W-:-:S05]  /*3650*/  F2FP.F16.F32.PACK_AB R0, RZ, R0 ;  /* 0x00000000ff00723e */ /* 0x000fca00000000ff */
[----:B------:R0:W-:Y:S01]  /*3660*/  STG.E.U16 desc[UR36][R2.64], R0 ;  /* 0x0000000002007986 */ /* 0x0001e2000c101524 */
[----:B------:R-:W-:Y:S05]  /*3670*/  BRA `(.L_x_636) ;  /* 0x0000000c00047947 */ /* 0x000fea0003800000 */
.L_x_639:
        /* <DEDUP_REMOVED lines=11> */
.L_x_642:
[----:B------:R-:W-:Y:S02]  /*3730*/  ULDC.U16 UR4, c[0x0][0x3b8] ;  /* 0x0000ee0000047ab9 */ /* 0x000fe40000000400 */
[----:B------:R-:W-:-:S04]  /*3740*/  I2FP.F32.U32 R0, UR4 ;  /* 0x0000000400007c45 */ /* 0x000fc80008201000 */
[----:B------:R-:W-:-:S04]  /*3750*/  F2FP.F16.F32.PACK_AB R0, RZ, R0 ;  /* 0x00000000ff00723e */ /* 0x000fc800000000ff */
[----:B------:R-:W-:-:S05]  /*3760*/  PRMT R0, R0, 0x5410, RZ ;  /* 0x0000541000007816 */ /* 0x000fca00000000ff */
[----:B------:R0:W-:Y:S01]  /*3770*/  STG.E desc[UR36][R2.64], R0 ;  /* 0x0000000002007986 */ /* 0x0001e2000c101924 */
[----:B------:R-:W-:Y:S05]  /*3780*/  BRA `(.L_x_636) ;  /* 0x0000000800c07947 */ /* 0x000fea0003800000 */
.L_x_641:
[----:B------:R-:W-:Y:S02]  /*3790*/  ULDC.U16 UR4, c[0x0][0x3b8] ;  /* 0x0000ee0000047ab9 */ /* 0x000fe40000000400 */
[----:B------:R-:W0:Y:S02]  /*37a0*/  I2F.F64.U16 R4, UR4 ;  /* 0x0000000400047d12 */ /* 0x000e240008101800 */
[----:B0-----:R0:W-:Y:S01]  /*37b0*/  STG.E.64 desc[UR36][R2.64], R4 ;  /* 0x0000000402007986 */ /* 0x0011e2000c101b24 */
[----:B------:R-:W-:Y:S05]  /*37c0*/  BRA `(.L_x_636) ;  /* 0x0000000800b07947 */ /* 0x000fea0003800000 */
.L_x_631:
        /* <DEDUP_REMOVED lines=14> */
.L_x_645:
[----:B------:R-:W-:Y:S01]  /*38b0*/  ULDC.U16 UR4, c[0x0][0x3b8] ;  /* 0x0000ee0000047ab9 */ /* 0x000fe20000000400 */
[----:B------:R-:W-:Y:S01]  /*38c0*/  CS2R R6, SRZ ;  /* 0x0000000000067805 */ /* 0x000fe2000001ff00 */
[----:B------:R-:W0:Y:S04]  /*38d0*/  I2F.F64.U16 R4, UR4 ;  /* 0x0000000400047d12 */ /* 0x000e280008101800 */
[----:B0-----:R0:W-:Y:S01]  /*38e0*/  STG.E.128 desc[UR36][R2.64], R4 ;  /* 0x0000000402007986 */ /* 0x0011e2000c101d24 */
[----:B------:R-:W-:Y:S05]  /*38f0*/  BRA `(.L_x_636) ;  /* 0x0000000800647947 */ /* 0x000fea0003800000 */
.L_x_644:
        /* <DEDUP_REMOVED lines=21> */
.L_x_648:
[----:B------:R-:W-:-:S05]  /*3a50*/  LOP3.LUT R5, R0, R9, RZ, 0xfc, !PT ;  /* 0x0000000900057212 */ /* 0x000fca00078efcff */
[----:B------:R0:W-:Y:S01]  /*3a60*/  STG.E.U8 desc[UR36][R2.64], R5 ;  /* 0x0000000502007986 */ /* 0x0001e2000c101124 */
[----:B------:R-:W-:Y:S05]  /*3a70*/  BRA `(.L_x_636) ;  /* 0x0000000800047947 */ /* 0x000fea0003800000 */
.L_x_647:
        /* <DEDUP_REMOVED lines=13> */
.L_x_649:
[----:B------:R-:W-:Y:S01]  /*3b50*/  ISETP.GT.U32.AND P0, PT, R0, 0x7f800000, PT ;  /* 0x7f8000000000780c */ /* 0x000fe20003f04070 */
[----:B------:R-:W-:-:S05]  /*3b60*/  IMAD.MOV.U32 R0, RZ, RZ, 0x7f ;  /* 0x0000007fff007424 */ /* 0x000fca00078e00ff */
[----:B------:R-:W-:-:S07]  /*3b70*/  SEL R0, R0, 0x7c, P0 ;  /* 0x0000007c00007807 */ /* 0x000fce0000000000 */
.L_x_650:
[----:B------:R-:W-:-:S04]  /*3b80*/  LOP3.LUT R4, R4, 0x80000000, RZ, 0xc0, !PT ;  /* 0x8000000004047812 */ /* 0x000fc800078ec0ff */
[----:B------:R-:W-:-:S04]  /*3b90*/  SHF.R.U32.HI R5, RZ, 0x18, R4 ;  /* 0x00000018ff057819 */ /* 0x000fc80000011604 */
[----:B------:R-:W-:-:S05]  /*3ba0*/  LOP3.LUT R5, R0, R5, RZ, 0xfc, !PT ;  /* 0x0000000500057212 */ /* 0x000fca00078efcff */
[----:B------:R0:W-:Y:S01]  /*3bb0*/  STG.E.U8 desc[UR36][R2.64], R5 ;  /* 0x0000000502007986 */ /* 0x0001e2000c101124 */
[----:B------:R-:W-:Y:S05]  /*3bc0*/  BRA `(.L_x_636) ;  /* 0x0000000400b07947 */ /* 0x000fea0003800000 */
.L_x_646:
[----:B------:R-:W-:Y:S02]  /*3bd0*/  ULDC.U16 UR4, c[0x0][0x3b8] ;  /* 0x0000ee0000047ab9 */ /* 0x000fe40000000400 */
[----:B------:R-:W-:-:S04]  /*3be0*/  I2FP.F32.U32 R0, UR4 ;  /* 0x0000000400007c45 */ /* 0x000fc80008201000 */
[----:B------:R-:W-:-:S05]  /*3bf0*/  F2FP.BF16.F32.PACK_AB R0, RZ, R0 ;  /* 0x00000000ff00723e */ /* 0x000fca00000010ff */
[----:B------:R0:W-:Y:S01]  /*3c00*/  STG.E.U16 desc[UR36][R2.64], R0 ;  /* 0x0000000002007986 */ /* 0x0001e2000c101524 */
[----:B------:R-:W-:Y:S05]  /*3c10*/  BRA `(.L_x_636) ;  /* 0x00000004009c7947 */ /* 0x000fea0003800000 */
.L_x_643:
        /* <DEDUP_REMOVED lines=11> */
.L_x_653:
        /* <DEDUP_REMOVED lines=18> */
.L_x_655:
[----:B------:R-:W-:-:S04]  /*3df0*/  LOP3.LUT R4, R4, 0x80000000, RZ, 0xc0, !PT ;  /* 0x8000000004047812 */ /* 0x000fc800078ec0ff */
[----:B------:R-:W-:-:S04]  /*3e00*/  SHF.R.U32.HI R5, RZ, 0x18, R4 ;  /* 0x00000018ff057819 */ /* 0x000fc80000011604 */
[----:B------:R-:W-:-:S07]  /*3e10*/  LOP3.LUT R0, R0, R5, RZ, 0xfc, !PT ;  /* 0x0000000500007212 */ /* 0x000fce00078efcff */
.L_x_654:
[----:B------:R4:W-:Y:S01]  /*3e20*/  STG.E.U8 desc[UR36][R2.64], R0 ;  /* 0x0000000002007986 */ /* 0x0009e2000c101124 */
[----:B------:R-:W-:Y:S05]  /*3e30*/  BRA `(.L_x_636) ;  /* 0x0000000400147947 */ /* 0x000fea0003800000 */
.L_x_652:
        /* <DEDUP_REMOVED lines=18> */
.L_x_657:
[----:B------:R-:W-:-:S04]  /*3f60*/  LOP3.LUT R4, R4, 0x80000000, RZ, 0xc0, !PT ;  /* 0x8000000004047812 */ /* 0x000fc800078ec0ff */
[----:B------:R-:W-:-:S04]  /*3f70*/  SHF.R.U32.HI R5, RZ, 0x18, R4 ;  /* 0x00000018ff057819 */ /* 0x000fc80000011604 */
[----:B------:R-:W-:-:S07]  /*3f80*/  LOP3.LUT R0, R0, R5, RZ, 0xfc, !PT ;  /* 0x0000000500007212 */ /* 0x000fce00078efcff */
.L_x_656:
[----:B------:R3:W-:Y:S01]  /*3f90*/  STG.E.U8 desc[UR36][R2.64], R0 ;  /* 0x0000000002007986 */ /* 0x0007e2000c101124 */
[----:B------:R-:W-:Y:S05]  /*3fa0*/  BRA `(.L_x_636) ;  /* 0x0000000000b87947 */ /* 0x000fea0003800000 */
.L_x_651:
        /* <DEDUP_REMOVED lines=19> */
.L_x_660:
[----:B------:R2:W-:Y:S01]  /*40e0*/  STG.E.U8 desc[UR36][R2.64], R0 ;  /* 0x0000000002007986 */ /* 0x0005e2000c101124 */
[----:B------:R-:W-:Y:S05]  /*40f0*/  BRA `(.L_x_636) ;  /* 0x0000000000647947 */ /* 0x000fea0003800000 */
.L_x_635:
        /* <DEDUP_REMOVED lines=16> */
.L_x_661:
[----:B------:R-:W-:Y:S05]  /*4200*/  BRA `(.L_x_636) ;  /* 0x0000000000207947 */ /* 0x000fea0003800000 */
.L_x_659:
[----:B------:R-:W-:Y:S01]  /*4210*/  ULDC.U16 UR4, c[0x0][0x3b8] ;  /* 0x0000ee0000047ab9 */ /* 0x000fe20000000400 */
[----:B------:R-:W-:Y:S02]  /*4220*/  IMAD.MOV.U32 R5, RZ, RZ, RZ ;  /* 0x000000ffff057224 */ /* 0x000fe400078e00ff */
[----:B------:R-:W-:-:S05]  /*4230*/  IMAD.U32 R4, RZ, RZ, UR4 ;  /* 0x00000004ff047e24 */ /* 0x000fca000f8e00ff */
[----:B------:R1:W-:Y:S01]  /*4240*/  STG.E.64 desc[UR36][R2.64], R4 ;  /* 0x0000000402007986 */ /* 0x0003e2000c101b24 */
[----:B------:R-:W-:Y:S05]  /*4250*/  BRA `(.L_x_636) ;  /* 0x00000000000c7947 */ /* 0x000fea0003800000 */
.L_x_658:
[----:B------:R-:W0:Y:S02]  /*4260*/  LDC R0, c[0x0][0x3b8] ;  /* 0x0000ee00ff007b82 */ /* 0x000e240000000800 */
[----:B0-----:R-:W-:-:S05]  /*4270*/  LOP3.LUT R5, R0, 0xffff, RZ, 0xc0, !PT ;  /* 0x0000ffff00057812 */ /* 0x001fca00078ec0ff */
[----:B------:R0:W-:Y:S02]  /*4280*/  STG.E desc[UR36][R2.64], R5 ;  /* 0x0000000502007986 */ /* 0x0001e4000c101924 */
.L_x_636:
[----:B------:R-:W-:-:S07]  /*4290*/  VIADD R17, R17, 0x80 ;  /* 0x0000008011117836 */ /* 0x000fce0000000000 */
.L_x_629:
[----:B------:R-:W-:Y:S05]  /*42a0*/  BSYNC B6 ;  /* 0x0000000000067941 */ /* 0x000fea0003800000 */
.L_x_628:
        /* <DEDUP_REMOVED lines=281> */
.L_x_664:
        /* <DEDUP_REMOVED lines=18> */
.L_x_668:
[----:B------:R-:W0:Y:S02]  /*5560*/  LDC.U8 R5, c[0x0][0x3b8] ;  /* 0x0000ee00ff057b82 */ /* 0x000e240000000000 */
[----:B0-----:R1:W-:Y:S01]  /*5570*/  STG.E.U8 desc[UR36][R2.64], R5 ;  /* 0x0000000502007986 */ /* 0x0013e2000c101124 */
[----:B------:R-:W-:Y:S05]  /*5580*/  BRA `(.L_x_670) ;  /* 0x0000000c00887947 */ /* 0x000fea0003800000 */
.L_x_667:
        /* <DEDUP_REMOVED lines=11> */
.L_x_672:
[----:B------:R-:W0:Y:S02]  /*5640*/  LDC R0, c[0x0][0x3b8] ;  /* 0x0000ee00ff007b82 */ /* 0x000e240000000800 */
[----:B0-----:R-:W-:-:S05]  /*5650*/  LOP3.LUT R5, R0, 0xffff, RZ, 0xc0, !PT ;  /* 0x0000ffff00057812 */ /* 0x001fca00078ec0ff */
[----:B------:R3:W-:Y:S01]  /*5660*/  STG.E desc[UR36][R2.64], R5 ;  /* 0x0000000502007986 */ /* 0x0007e2000c101924 */
[----:B------:R-:W-:Y:S05]  /*5670*/  BRA `(.L_x_670) ;  /* 0x0000000c004c7947 */ /* 0x000fea0003800000 */
.L_x_671:
[----:B------:R-:W0:Y:S02]  /*5680*/  LDC.U16 R5, c[0x0][0x3b8] ;  /* 0x0000ee00ff057b82 */ /* 0x000e240000000400 */
[----:B0-----:R2:W-:Y:S01]  /*5690*/  STG.E.U16 desc[UR36][R2.64], R5 ;  /* 0x0000000502007986 */ /* 0x0015e2000c101524 */
[----:B------:R-:W-:Y:S05]  /*56a0*/  BRA `(.L_x_670) ;  /* 0x0000000c00407947 */ /* 0x000fea0003800000 */
.L_x_666:
        /* <DEDUP_REMOVED lines=10> */
.L_x_674:
[----:B------:R-:W-:Y:S02]  /*5750*/  ULDC.U16 UR4, c[0x0][0x3b8] ;  /* 0x0000ee0000047ab9 */ /* 0x000fe40000000400 */
[----:B------:R-:W-:-:S04]  /*5760*/  I2FP.F32.U32 R0, UR4 ;  /* 0x0000000400007c45 */ /* 0x000fc80008201000 */
[----:B------:R-:W-:-:S05]  /*5770*/  F2FP.F16.F32.PACK_AB R0, RZ, R0 ;  /* 0x00000000ff00723e */ /* 0x000fca00000000ff */
[----:B------:R0:W-:Y:S01]  /*5780*/  STG.E.U16 desc[UR36][R2.64], R0 ;  /* 0x0000000002007986 */ /* 0x0001e2000c101524 */
[----:B------:R-:W-:Y:S05]  /*5790*/  BRA `(.L_x_670) ;  /* 0x0000000c00047947 */ /* 0x000fea0003800000 */
.L_x_673:
        /* <DEDUP_REMOVED lines=11> */
.L_x_676:
[----:B------:R-:W-:Y:S02]  /*5850*/  ULDC.U16 UR4, c[0x0][0x3b8] ;  /* 0x0000ee0000047ab9 */ /* 0x000fe40000000400 */
[----:B------:R-:W-:-:S04]  /*5860*/  I2FP.F32.U32 R0, UR4 ;  /* 0x0000000400007c45 */ /* 0x000fc80008201000 */
[----:B------:R-:W-:-:S04]  /*5870*/  F2FP.F16.F32.PACK_AB R0, RZ, R0 ;  /* 0x00000000ff00723e */ /* 0x000fc800000000ff */
[----:B------:R-:W-:-:S05]  /*5880*/  PRMT R0, R0, 0x5410, RZ ;  /* 0x0000541000007816 */ /* 0x000fca00000000ff */
[----:B------:R0:W-:Y:S01]  /*5890*/  STG.E desc[UR36][R2.64], R0 ;  /* 0x0000000002007986 */ /* 0x0001e2000c101924 */
[----:B------:R-:W-:Y:S05]  /*58a0*/  BRA `(.L_x_670) ;  /* 0x0000000800c07947 */ /* 0x000fea0003800000 */
.L_x_675:
[----:B------:R-:W-:Y:S02]  /*58b0*/  ULDC.U16 UR4, c[0x0][0x3b8] ;  /* 0x0000ee0000047ab9 */ /* 0x000fe40000000400 */
[----:B------:R-:W0:Y:S02]  /*58c0*/  I2F.F64.U16 R4, UR4 ;  /* 0x0000000400047d12 */ /* 0x000e240008101800 */
[----:B0-----:R0:W-:Y:S01]  /*58d0*/  STG.E.64 desc[UR36][R2.64], R4 ;  /* 0x0000000402007986 */ /* 0x0011e2000c101b24 */
[----:B------:R-:W-:Y:S05]  /*58e0*/  BRA `(.L_x_670) ;  /* 0x0000000800b07947 */ /* 0x000fea0003800000 */
.L_x_665:
        /* <DEDUP_REMOVED lines=14> */
.L_x_679:
[----:B------:R-:W-:Y:S01]  /*59d0*/  ULDC.U16 UR4, c[0x0][0x3b8] ;  /* 0x0000ee0000047ab9 */ /* 0x000fe20000000400 */
[----:B------:R-:W-:Y:S01]  /*59e0*/  CS2R R6, SRZ ;  /* 0x0000000000067805 */ /* 0x000fe2000001ff00 */
[----:B------:R-:W0:Y:S04]  /*59f0*/  I2F.F64.U16 R4, UR4 ;  /* 0x0000000400047d12 */ /* 0x000e280008101800 */
[----:B0-----:R0:W-:Y:S01]  /*5a00*/  STG.E.128 desc[UR36][R2.64], R4 ;  /* 0x0000000402007986 */ /* 0x0011e2000c101d24 */
[----:B------:R-:W-:Y:S05]  /*5a10*/  BRA `(.L_x_670) ;  /* 0x0000000800647947 */ /* 0x000fea0003800000 */
.L_x_678:
        /* <DEDUP_REMOVED lines=21> */
.L_x_682:
[----:B------:R-:W-:-:S05]  /*5b70*/  LOP3.LUT R5, R0, R9, RZ, 0xfc, !PT ;  /* 0x0000000900057212 */ /* 0x000fca00078efcff */
[----:B------:R0:W-:Y:S01]  /*5b80*/  STG.E.U8 desc[UR36][R2.64], R5 ;  /* 0x0000000502007986 */ /* 0x0001e2000c101124 */
[----:B------:R-:W-:Y:S05]  /*5b90*/  BRA `(.L_x_670) ;  /* 0x0000000800047947 */ /* 0x000fea0003800000 */
.L_x_681:
        /* <DEDUP_REMOVED lines=13> */
.L_x_683:
[----:B------:R-:W-:Y:S01]  /*5c70*/  ISETP.GT.U32.AND P0, PT, R0, 0x7f800000, PT ;  /* 0x7f8000000000780c */ /* 0x000fe20003f04070 */
[----:B------:R-:W-:-:S05]  /*5c80*/  IMAD.MOV.U32 R0, RZ, RZ, 0x7f ;  /* 0x0000007fff007424 */ /* 0x000fca00078e00ff */
[----:B------:R-:W-:-:S07]  /*5c90*/  SEL R0, R0, 0x7c, P0 ;  /* 0x0000007c00007807 */ /* 0x000fce0000000000 */
.L_x_684:
[----:B------:R-:W-:-:S04]  /*5ca0*/  LOP3.LUT R4, R4, 0x80000000, RZ, 0xc0, !PT ;  /* 0x8000000004047812 */ /* 0x000fc800078ec0ff */
[----:B------:R-:W-:-:S04]  /*5cb0*/  SHF.R.U32.HI R5, RZ, 0x18, R4 ;  /* 0x00000018ff057819 */ /* 0x000fc80000011604 */
[----:B------:R-:W-:-:S05]  /*5cc0*/  LOP3.LUT R5, R0, R5, RZ, 0xfc, !PT ;  /* 0x0000000500057212 */ /* 0x000fca00078efcff */
[----:B------:R0:W-:Y:S01]  /*5cd0*/  STG.E.U8 desc[UR36][R2.64], R5 ;  /* 0x0000000502007986 */ /* 0x0001e2000c101124 */
[----:B------:R-:W-:Y:S05]  /*5ce0*/  BRA `(.L_x_670) ;  /* 0x0000000400b07947 */ /* 0x000fea0003800000 */
.L_x_680:
[----:B------:R-:W-:Y:S02]  /*5cf0*/  ULDC.U16 UR4, c[0x0][0x3b8] ;  /* 0x0000ee0000047ab9 */ /* 0x000fe40000000400 */
[----:B------:R-:W-:-:S04]  /*5d00*/  I2FP.F32.U32 R0, UR4 ;  /* 0x0000000400007c45 */ /* 0x000fc80008201000 */
[----:B------:R-:W-:-:S05]  /*5d10*/  F2FP.BF16.F32.PACK_AB R0, RZ, R0 ;  /* 0x00000000ff00723e */ /* 0x000fca00000010ff */
[----:B------:R0:W-:Y:S01]  /*5d20*/  STG.E.U16 desc[UR36][R2.64], R0 ;  /* 0x0000000002007986 */ /* 0x0001e2000c101524 */
[----:B------:R-:W-:Y:S05]  /*5d30*/  BRA `(.L_x_670) ;  /* 0x00000004009c7947 */ /* 0x000fea0003800000 */
.L_x_677:
        /* <DEDUP_REMOVED lines=11> */
.L_x_687:
        /* <DEDUP_REMOVED lines=18> */
.L_x_689:
[----:B------:R-:W-:-:S04]  /*5f10*/  LOP3.LUT R4, R4, 0x80000000, RZ, 0xc0, !PT ;  /* 0x8000000004047812 */ /* 0x000fc800078ec0ff */
[----:B------:R-:W-:-:S04]  /*5f20*/  SHF.R.U32.HI R5, RZ, 0x18, R4 ;  /* 0x00000018ff057819 */ /* 0x000fc80000011604 */
[----:B------:R-:W-:-:S07]  /*5f30*/  LOP3.LUT R0, R0, R5, RZ, 0xfc, !PT ;  /* 0x0000000500007212 */ /* 0x000fce00078efcff */
.L_x_688:
[----:B------:R0:W-:Y:S01]  /*5f40*/  STG.E.U8 desc[UR36][R2.64], R0 ;  /* 0x0000000002007986 */ /* 0x0001e2000c101124 */
[----:B------:R-:W-:Y:S05]  /*5f50*/  BRA `(.L_x_670) ;  /* 0x0000000400147947 */ /* 0x000fea0003800000 */
.L_x_686:
        /* <DEDUP_REMOVED lines=18> */
.L_x_691:
[----:B------:R-:W-:-:S04]  /*6080*/  LOP3.LUT R4, R4, 0x80000000, RZ, 0xc0, !PT ;  /* 0x8000000004047812 */ /* 0x000fc800078ec0ff */
[----:B------:R-:W-:-:S04]  /*6090*/  SHF.R.U32.HI R5, RZ, 0x18, R4 ;  /* 0x00000018ff057819 */ /* 0x000fc80000011604 */
[----:B------:R-:W-:-:S07]  /*60a0*/  LOP3.LUT R0, R0, R5, RZ, 0xfc, !PT ;  /* 0x0000000500007212 */ /* 0x000fce00078efcff */
.L_x_690:
[----:B------:R0:W-:Y:S01]  /*60b0*/  STG.E.U8 desc[UR36][R2.64], R0 ;  /* 0x0000000002007986 */ /* 0x0001e2000c101124 */
[----:B------:R-:W-:Y:S05]  /*60c0*/  BRA `(.L_x_670) ;  /* 0x0000000000b87947 */ /* 0x000fea0003800000 */
.L_x_685:
        /* <DEDUP_REMOVED lines=19> */
.L_x_694:
[----:B------:R0:W-:Y:S01]  /*6200*/  STG.E.U8 desc[UR36][R2.64], R0 ;  /* 0x0000000002007986 */ /* 0x0001e2000c101124 */
[----:B------:R-:W-:Y:S05]  /*6210*/  BRA `(.L_x_670) ;  /* 0x0000000000647947 */ /* 0x000fea0003800000 */
.L_x_669:
        /* <DEDUP_REMOVED lines=16> */
.L_x_695:
[----:B------:R-:W-:Y:S05]  /*6320*/  BRA `(.L_x_670) ;  /* 0x0000000000207947 */ /* 0x000fea0003800000 */
.L_x_693:
[----:B------:R-:W-:Y:S01]  /*6330*/  ULDC.U16 UR4, c[0x0][0x3b8] ;  /* 0x0000ee0000047ab9 */ /* 0x000fe20000000400 */
[----:B------:R-:W-:Y:S02]  /*6340*/  IMAD.MOV.U32 R5, RZ, RZ, RZ ;  /* 0x000000ffff057224 */ /* 0x000fe400078e00ff */
[----:B------:R-:W-:-:S05]  /*6350*/  IMAD.U32 R4, RZ, RZ, UR4 ;  /* 0x00000004ff047e24 */ /* 0x000fca000f8e00ff */
[----:B------:R0:W-:Y:S01]  /*6360*/  STG.E.64 desc[UR36][R2.64], R4 ;  /* 0x0000000402007986 */ /* 0x0001e2000c101b24 */
[----:B------:R-:W-:Y:S05]  /*6370*/  BRA `(.L_x_670) ;  /* 0x00000000000c7947 */ /* 0x000fea0003800000 */
.L_x_692:
[----:B------:R-:W0:Y:S02]  /*6380*/  LDC R0, c[0x0][0x3b8] ;  /* 0x0000ee00ff007b82 */ /* 0x000e240000000800 */
[----:B0-----:R-:W-:-:S05]  /*6390*/  LOP3.LUT R5, R0, 0xffff, RZ, 0xc0, !PT ;  /* 0x0000ffff00057812 */ /* 0x001fca00078ec0ff */
[----:B------:R0:W-:Y:S02]  /*63a0*/  STG.E desc[UR36][R2.64], R5 ;  /* 0x0000000502007986 */ /* 0x0001e4000c101924 */
.L_x_670:
[----:B------:R-:W-:-:S07]  /*63b0*/  VIADD R17, R17, 0x80 ;  /* 0x0000008011117836 */ /* 0x000fce0000000000 */
.L_x_663:
[----:B------:R-:W-:Y:S05]  /*63c0*/  BSYNC B6 ;  /* 0x0000000000067941 */ /* 0x000fea0003800000 */
.L_x_662:
        /* <DEDUP_REMOVED lines=280> */
.L_x_696:
        /* <DEDUP_REMOVED lines=18> */
.L_x_700:
[----:B------:R-:W0:Y:S02]  /*7670*/  LDC.U8 R5, c[0x0][0x3b8] ;  /* 0x0000ee00ff057b82 */ /* 0x000e240000000000 */
[----:B0-----:R-:W-:Y:S01]  /*7680*/  STG.E.U8 desc[UR36][R2.64], R5 ;  /* 0x0000000502007986 */ /* 0x001fe2000c101124 */
[----:B------:R-:W-:Y:S05]  /*7690*/  EXIT ;  /* 0x000000000000794d */ /* 0x000fea0003800000 */
.L_x_699:
        /* <DEDUP_REMOVED lines=9> */
[----:B------:R-:W-:Y:S01]  /*7730*/  STG.E.64 desc[UR36][R2.64], R4 ;  /* 0x0000000402007986 */ /* 0x000fe2000c101b24 */
[----:B------:R-:W-:Y:S05]  /*7740*/  EXIT ;  /* 0x000000000000794d */ /* 0x000fea0003800000 */
.L_x_703:
[----:B------:R-:W0:Y:S02]  /*7750*/  LDC R0, c[0x0][0x3b8] ;  /* 0x0000ee00ff007b82 */ /* 0x000e240000000800 */
[----:B0-----:R-:W-:-:S05]  /*7760*/  LOP3.LUT R5, R0, 0xffff, RZ, 0xc0, !PT ;  /* 0x0000ffff00057812 */ /* 0x001fca00078ec0ff */
[----:B------:R-:W-:Y:S01]  /*7770*/  STG.E desc[UR36][R2.64], R5 ;  /* 0x0000000502007986 */ /* 0x000fe2000c101924 */
[----:B------:R-:W-:Y:S05]  /*7780*/  EXIT ;  /* 0x000000000000794d */ /* 0x000fea0003800000 */
.L_x_702:
[----:B------:R-:W0:Y:S02]  /*7790*/  LDC.U16 R5, c[0x0][0x3b8] ;  /* 0x0000ee00ff057b82 */ /* 0x000e240000000400 */
[----:B0-----:R-:W-:Y:S01]  /*77a0*/  STG.E.U16 desc[UR36][R2.64], R5 ;  /* 0x0000000502007986 */ /* 0x001fe2000c101524 */
[----:B------:R-:W-:Y:S05]  /*77b0*/  EXIT ;  /* 0x000000000000794d */ /* 0x000fea0003800000 */
.L_x_698:
        /* <DEDUP_REMOVED lines=8> */
[----:B------:R-:W-:Y:S01]  /*7840*/  STG.E desc[UR36][R2.64], R5 ;  /* 0x0000000502007986 */ /* 0x000fe2000c101924 */
[----:B------:R-:W-:Y:S05]  /*7850*/  EXIT ;  /* 0x000000000000794d */ /* 0x000fea0003800000 */
.L_x_705:
[----:B------:R-:W-:Y:S02]  /*7860*/  ULDC.U16 UR4, c[0x0][0x3b8] ;  /* 0x0000ee0000047ab9 */ /* 0x000fe40000000400 */
[----:B------:R-:W-:-:S04]  /*7870*/  I2FP.F32.U32 R0, UR4 ;  /* 0x0000000400007c45 */ /* 0x000fc80008201000 */
[----:B------:R-:W-:-:S05]  /*7880*/  F2FP.F16.F32.PACK_AB R0, RZ, R0 ;  /* 0x00000000ff00723e */ /* 0x000fca00000000ff */
[----:B------:R-:W-:Y:S01]  /*7890*/  STG.E.U16 desc[UR36][R2.64], R0 ;  /* 0x0000000002007986 */ /* 0x000fe2000c101524 */
[----:B------:R-:W-:Y:S05]  /*78a0*/  EXIT ;  /* 0x000000000000794d */ /* 0x000fea0003800000 */
.L_x_704:
        /* <DEDUP_REMOVED lines=9> */
[----:B------:R-:W-:Y:S01]  /*7940*/  STG.E.64 desc[UR36][R2.64], R4 ;  /* 0x0000000402007986 */ /* 0x000fe2000c101b24 */
[----:B------:R-:W-:Y:S05]  /*7950*/  EXIT ;  /* 0x000000000000794d */ /* 0x000fea0003800000 */
.L_x_707:
[----:B------:R-:W-:Y:S02]  /*7960*/  ULDC.U16 UR4, c[0x0][0x3b8] ;  /* 0x0000ee0000047ab9 */ /* 0x000fe40000000400 */
[----:B------:R-:W-:-:S04]  /*7970*/  I2FP.F32.U32 R0, UR4 ;  /* 0x0000000400007c45 */ /* 0x000fc80008201000 */
[----:B------:R-:W-:-:S04]  /*7980*/  F2FP.F16.F32.PACK_AB R0, RZ, R0 ;  /* 0x00000000ff00723e */ /* 0x000fc800000000ff */
[----:B------:R-:W-:-:S05]  /*7990*/  PRMT R0, R0, 0x5410, RZ ;  /* 0x0000541000007816 */ /* 0x000fca00000000ff */
[----:B------:R-:W-:Y:S01]  /*79a0*/  STG.E desc[UR36][R2.64], R0 ;  /* 0x0000000002007986 */ /* 0x000fe2000c101924 */
[----:B------:R-:W-:Y:S05]  /*79b0*/  EXIT ;  /* 0x000000000000794d */ /* 0x000fea0003800000 */
.L_x_706:
[----:B------:R-:W-:Y:S02]  /*79c0*/  ULDC.U16 UR4, c[0x0][0x3b8] ;  /* 0x0000ee0000047ab9 */ /* 0x000fe40000000400 */
[----:B------:R-:W0:Y:S02]  /*79d0*/  I2F.F64.U16 R4, UR4 ;  /* 0x0000000400047d12 */ /* 0x000e240008101800 */
[----:B0-----:R-:W-:Y:S01]  /*79e0*/  STG.E.64 desc[UR36][R2.64], R4 ;  /* 0x0000000402007986 */ /* 0x001fe2000c101b24 */
[----:B------:R-:W-:Y:S05]  /*79f0*/  EXIT ;  /* 0x000000000000794d */ /* 0x000fea0003800000 */
.L_x_697:
        /* <DEDUP_REMOVED lines=12> */
[----:B------:R-:W-:Y:S01]  /*7ac0*/  STG.E.U8 desc[UR36][R2.64], R5 ;  /* 0x0000000502007986 */ /* 0x000fe2000c101124 */
[----:B------:R-:W-:Y:S05]  /*7ad0*/  EXIT ;  /* 0x000000000000794d */ /* 0x000fea0003800000 */
.L_x_710:
[----:B------:R-:W-:Y:S01]  /*7ae0*/  ULDC.U16 UR4, c[0x0][0x3b8] ;  /* 0x0000ee0000047ab9 */ /* 0x000fe20000000400 */
[----:B------:R-:W-:Y:S01]  /*7af0*/  CS2R R6, SRZ ;  /* 0x0000000000067805 */ /* 0x000fe2000001ff00 */
[----:B------:R-:W0:Y:S04]  /*7b00*/  I2F.F64.U16 R4, UR4 ;  /* 0x0000000400047d12 */ /* 0x000e280008101800 */
[----:B0-----:R-:W-:Y:S01]  /*7b10*/  STG.E.128 desc[UR36][R2.64], R4 ;  /* 0x0000000402007986 */ /* 0x001fe2000c101d24 */
[----:B------:R-:W-:Y:S05]  /*7b20*/  EXIT ;  /* 0x000000000000794d */ /* 0x000fea0003800000 */
.L_x_709:
        /* <DEDUP_REMOVED lines=21> */
.L_x_713:
[----:B------:R-:W-:-:S05]  /*7c80*/  LOP3.LUT R5, R0, R9, RZ, 0xfc, !PT ;  /* 0x0000000900057212 */ /* 0x000fca00078efcff */
[----:B------:R-:W-:Y:S01]  /*7c90*/  STG.E.U8 desc[UR36][R2.64], R5 ;  /* 0x0000000502007986 */ /* 0x000fe2000c101124 */
[----:B------:R-:W-:Y:S05]  /*7ca0*/  EXIT ;  /* 0x000000000000794d */ /* 0x000fea0003800000 */
.L_x_712:
        /* <DEDUP_REMOVED lines=13> */
.L_x_714:
[----:B------:R-:W-:Y:S01]  /*7d80*/  ISETP.GT.U32.AND P0, PT, R0, 0x7f800000, PT ;  /* 0x7f8000000000780c */ /* 0x000fe20003f04070 */
[----:B------:R-:W-:-:S05]  /*7d90*/  IMAD.MOV.U32 R0, RZ, RZ, 0x7f ;  /* 0x0000007fff007424 */ /* 0x000fca00078e00ff */
[----:B------:R-:W-:-:S07]  /*7da0*/  SEL R0, R0, 0x7c, P0 ;  /* 0x0000007c00007807 */ /* 0x000fce0000000000 */
.L_x_715:
[----:B------:R-:W-:-:S04]  /*7db0*/  LOP3.LUT R4, R4, 0x80000000, RZ, 0xc0, !PT ;  /* 0x8000000004047812 */ /* 0x000fc800078ec0ff */
[----:B------:R-:W-:-:S04]  /*7dc0*/  SHF.R.U32.HI R5, RZ, 0x18, R4 ;  /* 0x00000018ff057819 */ /* 0x000fc80000011604 */
[----:B------:R-:W-:-:S05]  /*7dd0*/  LOP3.LUT R5, R0, R5, RZ, 0xfc, !PT ;  /* 0x0000000500057212 */ /* 0x000fca00078efcff */
[----:B------:R-:W-:Y:S01]  /*7de0*/  STG.E.U8 desc[UR36][R2.64], R5 ;  /* 0x0000000502007986 */ /* 0x000fe2000c101124 */
[----:B------:R-:W-:Y:S05]  /*7df0*/  EXIT ;  /* 0x000000000000794d */ /* 0x000fea0003800000 */
.L_x_711:
[----:B------:R-:W-:Y:S02]  /*7e00*/  ULDC.U16 UR4, c[0x0][0x3b8] ;  /* 0x0000ee0000047ab9 */ /* 0x000fe40000000400 */
[----:B------:R-:W-:-:S04]  /*7e10*/  I2FP.F32.U32 R0, UR4 ;  /* 0x0000000400007c45 */ /* 0x000fc80008201000 */
[----:B------:R-:W-:-:S05]  /*7e20*/  F2FP.BF16.F32.PACK_AB R0, RZ, R0 ;  /* 0x00000000ff00723e */ /* 0x000fca00000010ff */
[----:B------:R-:W-:Y:S01]  /*7e30*/  STG.E.U16 desc[UR36][R2.64], R0 ;  /* 0x0000000002007986 */ /* 0x000fe2000c101524 */
[----:B------:R-:W-:Y:S05]  /*7e40*/  EXIT ;  /* 0x000000000000794d */ /* 0x000fea0003800000 */
.L_x_708:
        /* <DEDUP_REMOVED lines=11> */
.L_x_718:
        /* <DEDUP_REMOVED lines=18> */
.L_x_720:
[----:B------:R-:W-:-:S04]  /*8020*/  LOP3.LUT R4, R4, 0x80000000, RZ, 0xc0, !PT ;  /* 0x8000000004047812 */ /* 0x000fc800078ec0ff */
[----:B------:R-:W-:-:S04]  /*8030*/  SHF.R.U32.HI R5, RZ, 0x18, R4 ;  /* 0x00000018ff057819 */ /* 0x000fc80000011604 */
[----:B------:R-:W-:-:S07]  /*8040*/  LOP3.LUT R0, R0, R5, RZ, 0xfc, !PT ;  /* 0x0000000500007212 */ /* 0x000fce00078efcff */
.L_x_719:
[----:B------:R-:W-:Y:S01]  /*8050*/  STG.E.U8 desc[UR36][R2.64], R0 ;  /* 0x0000000002007986 */ /* 0x000fe2000c101124 */
[----:B------:R-:W-:Y:S05]  /*8060*/  EXIT ;  /* 0x000000000000794d */ /* 0x000fea0003800000 */
.L_x_717:
        /* <DEDUP_REMOVED lines=18> */
.L_x_722:
[----:B------:R-:W-:-:S04]  /*8190*/  LOP3.LUT R4, R4, 0x80000000, RZ, 0xc0, !PT ;  /* 0x8000000004047812 */ /* 0x000fc800078ec0ff */
[----:B------:R-:W-:-:S04]  /*81a0*/  SHF.R.U32.HI R5, RZ, 0x18, R4 ;  /* 0x00000018ff057819 */ /* 0x000fc80000011604 */
[----:B------:R-:W-:-:S07]  /*81b0*/  LOP3.LUT R0, R0, R5, RZ, 0xfc, !PT ;  /* 0x0000000500007212 */ /* 0x000fce00078efcff */
.L_x_721:
[----:B------:R-:W-:Y:S01]  /*81c0*/  STG.E.U8 desc[UR36][R2.64], R0 ;  /* 0x0000000002007986 */ /* 0x000fe2000c101124 */
[----:B------:R-:W-:Y:S05]  /*81d0*/  EXIT ;  /* 0x000000000000794d */ /* 0x000fea0003800000 */
.L_x_716:
        /* <DEDUP_REMOVED lines=19> */
.L_x_725:
[----:B------:R-:W-:Y:S01]  /*8310*/  STG.E.U8 desc[UR36][R2.64], R0 ;  /* 0x0000000002007986 */ /* 0x000fe2000c101124 */
[----:B------:R-:W-:Y:S05]  /*8320*/  EXIT ;  /* 0x000000000000794d */ /* 0x000fea0003800000 */
.L_x_701:
        /* <DEDUP_REMOVED lines=16> */
.L_x_726:
[----:B------:R-:W-:Y:S05]  /*8430*/  EXIT ;  /* 0x000000000000794d */ /* 0x000fea0003800000 */
.L_x_724:
[----:B------:R-:W-:Y:S01]  /*8440*/  ULDC.U16 UR4, c[0x0][0x3b8] ;  /* 0x0000ee0000047ab9 */ /* 0x000fe20000000400 */
[----:B------:R-:W-:Y:S02]  /*8450*/  IMAD.MOV.U32 R5, RZ, RZ, RZ ;  /* 0x000000ffff057224 */ /* 0x000fe400078e00ff */
[----:B------:R-:W-:-:S05]  /*8460*/  IMAD.U32 R4, RZ, RZ, UR4 ;  /* 0x00000004ff047e24 */ /* 0x000fca000f8e00ff */
[----:B------:R-:W-:Y:S01]  /*8470*/  STG.E.64 desc[UR36][R2.64], R4 ;  /* 0x0000000402007986 */ /* 0x000fe2000c101b24 */
[----:B------:R-:W-:Y:S05]  /*8480*/  EXIT ;  /* 0x000000000000794d */ /* 0x000fea0003800000 */
.L_x_723:
[----:B------:R-:W0:Y:S02]  /*8490*/  LDC R0, c[0x0][0x3b8] ;  /* 0x0000ee00ff007b82 */ /* 0x000e240000000800 */
[----:B0-----:R-:W-:-:S05]  /*84a0*/  LOP3.LUT R5, R0, 0xffff, RZ, 0xc0, !PT ;  /* 0x0000ffff00057812 */ /* 0x001fca00078ec0ff */
[----:B------:R-:W-:Y:S01]  /*84b0*/  STG.E desc[UR36][R2.64], R5 ;  /* 0x0000000502007986 */ /* 0x000fe2000c101924 */
[----:B------:R-:W-:Y:S05]  /*84c0*/  EXIT ;  /* 0x000000000000794d */ /* 0x000fea0003800000 */
.L_x_727:
        /* <DEDUP_REMOVED lines=11> */
.L_x_7276:


//--------------------- .text._ZN2at6native27unrolled_elementwise_kernelINS0_11FillFunctorItEESt5arrayIPcLm1EELi4E23TrivialOffsetCalculatorILi0EjES7_ILi1EjENS0_6memory12LoadWithCastILi0EEENSA_13StoreWithCastILi1EEEEEviT_T0_T2_T3_T4_T5_ --------------------------
	.section	.text._ZN2at6native27unrolled_elementwise_kernelINS0_11FillFunctorItEESt5arrayIPcLm1EELi4E23TrivialOffsetCalculatorILi0EjES7_ILi1EjENS0_6memory12LoadWithCastILi0EEENSA_13StoreWithCastILi1EEEEEviT_T0_T2_T3_T4_T5_,"ax",@progbits
	.align	128
        .global         _ZN2at6native27unrolled_elementwise_kernelINS0_11FillFunctorItEESt5arrayIPcLm1EELi4E23TrivialOffsetCalculatorILi0EjES7_ILi1EjENS0_6memory12LoadWithCastILi0EEENSA_13StoreWithCastILi1EEEEEviT_T0_T2_T3_T4_T5_
        .type           _ZN2at6native27unrolled_elementwise_kernelINS0_11FillFunctorItEESt5arrayIPcLm1EELi4E23TrivialOffsetCalculatorILi0EjES7_ILi1EjENS0_6memory12LoadWithCastILi0EEENSA_13StoreWithCastILi1EEEEEviT_T0_T2_T3_T4_T5_,@function
        .size           _ZN2at6native27unrolled_elementwise_kernelINS0_11FillFunctorItEESt5arrayIPcLm1EELi4E23TrivialOffsetCalculatorILi0EjES7_ILi1EjENS0_6memory12LoadWithCastILi0EEENSA_13StoreWithCastILi1EEEEEviT_T0_T2_T3_T4_T5_,(.L_x_7277 - _ZN2at6native27unrolled_elementwise_kernelINS0_11FillFunctorItEESt5arrayIPcLm1EELi4E23TrivialOffsetCalculatorILi0EjES7_ILi1EjENS0_6memory12LoadWithCastILi0EEENSA_13StoreWithCastILi1EEEEEviT_T0_T2_T3_T4_T5_)
        .other          _ZN2at6native27unrolled_elementwise_kernelINS0_11FillFunctorItEESt5arrayIPcLm1EELi4E23TrivialOffsetCalculatorILi0EjES7_ILi1EjENS0_6memory12LoadWithCastILi0EEENSA_13StoreWithCastILi1EEEEEviT_T0_T2_T3_T4_T5_,@"STO_CUDA_ENTRY STV_DEFAULT"
_ZN2at6native27unrolled_elementwise_kernelINS0_11FillFunctorItEESt5arrayIPcLm1EELi4E23TrivialOffsetCalculatorILi0EjES7_ILi1EjENS0_6memory12LoadWithCastILi0EEENSA_13StoreWithCastILi1EEEEEviT_T0_T2_T3_T4_T5_:
.text._ZN2at6native27unrolled_elementwise_kernelINS0_11FillFunctorItEESt5arrayIPcLm1EELi4E23TrivialOffsetCalculatorILi0EjES7_ILi1EjENS0_6memory12LoadWithCastILi0EEENSA_13StoreWithCastILi1EEEEEviT_T0_T2_T3_T4_T5_:
        /* <DEDUP_REMOVED lines=32> */
.L_x_733:
[----:B------:R-:W0:Y:S02]  /*0200*/  LDC.U8 R5, c[0x0][0x214] ;  /* 0x00008500ff057b82 */ /* 0x000e240000000000 */
[----:B0-----:R3:W-:Y:S01]  /*0210*/  STG.E.U8 desc[UR36][R2.64], R5 ;  /* 0x0000000502007986 */ /* 0x0017e2000c101124 */
[----:B------:R-:W-:Y:S05]  /*0220*/  BRA `(.L_x_729) ;  /* 0x0000000c00887947 */ /* 0x000fea0003800000 */
.L_x_732:
        /* <DEDUP_REMOVED lines=11> */
.L_x_736:
[----:B------:R-:W0:Y:S02]  /*02e0*/  LDC R5, c[0x0][0x214] ;  /* 0x00008500ff057b82 */ /* 0x000e240000000800 */
[----:B0-----:R-:W-:-:S05]  /*02f0*/  LOP3.LUT R5, R5, 0xffff, RZ, 0xc0, !PT ;  /* 0x0000ffff05057812 */ /* 0x001fca00078ec0ff */
[----:B------:R1:W-:Y:S01]  /*0300*/  STG.E desc[UR36][R2.64], R5 ;  /* 0x0000000502007986 */ /* 0x0003e2000c101924 */
[----:B------:R-:W-:Y:S05]  /*0310*/  BRA `(.L_x_729) ;  /* 0x0000000c004c7947 */ /* 0x000fea0003800000 */
.L_x_735:
[----:B------:R-:W0:Y:S02]  /*0320*/  LDC.U16 R5, c[0x0][0x214] ;  /* 0x00008500ff057b82 */ /* 0x000e240000000400 */
[----:B0-----:R2:W-:Y:S01]  /*0330*/  STG.E.U16 desc[UR36][R2.64], R5 ;  /* 0x0000000502007986 */ /* 0x0015e2000c101524 */
[----:B------:R-:W-:Y:S05]  /*0340*/  BRA `(.L_x_729) ;  /* 0x0000000c00407947 */ /* 0x000fea0003800000 */
.L_x_731:
        /* <DEDUP_REMOVED lines=10> */
.L_x_738:
[----:B------:R-:W-:Y:S02]  /*03f0*/  ULDC.U16 UR4, c[0x0][0x214] ;  /* 0x0000850000047ab9 */ /* 0x000fe40000000400 */
[----:B------:R-:W-:-:S04]  /*0400*/  I2FP.F32.U32 R0, UR4 ;  /* 0x0000000400007c45 */ /* 0x000fc80008201000 */
[----:B------:R-:W-:-:S05]  /*0410*/  F2FP.F16.F32.PACK_AB R0, RZ, R0 ;  /* 0x00000000ff00723e */ /* 0x000fca00000000ff */
[----:B------:R0:W-:Y:S01]  /*0420*/  STG.E.U16 desc[UR36][R2.64], R0 ;  /* 0x0000000002007986 */ /* 0x0001e2000c101524 */
[----:B------:R-:W-:Y:S05]  /*0430*/  BRA `(.L_x_729) ;  /* 0x0000000c00047947 */ /* 0x000fea0003800000 */
.L_x_737:
        /* <DEDUP_REMOVED lines=11> */
.L_x_740:
[----:B------:R-:W-:Y:S02]  /*04f0*/  ULDC.U16 UR4, c[0x0][0x214] ;  /* 0x0000850000047ab9 */ /* 0x000fe40000000400 */
[----:B------:R-:W-:-:S04]  /*0500*/  I2FP.F32.U32 R0, UR4 ;  /* 0x0000000400007c45 */ /* 0x000fc80008201000 */
[----:B------:R-:W-:-:S04]  /*0510*/  F2FP.F16.F32.PACK_AB R5, RZ, R0 ;  /* 0x00000000ff05723e */ /* 0x000fc800000000ff */
[----:B------:R-:W-:-:S05]  /*0520*/  PRMT R5, R5, 0x5410, RZ ;  /* 0x0000541005057816 */ /* 0x000fca00000000ff */
[----:B------:R0:W-:Y:S01]  /*0530*/  STG.E desc[UR36][R2.64], R5 ;  /* 0x0000000502007986 */ /* 0x0001e2000c101924 */
[----:B------:R-:W-:Y:S05]  /*0540*/  BRA `(.L_x_729) ;  /* 0x0000000800c07947 */ /* 0x000fea0003800000 */
.L_x_739:
[----:B------:R-:W-:Y:S02]  /*0550*/  ULDC.U16 UR4, c[0x0][0x214] ;  /* 0x0000850000047ab9 */ /* 0x000fe40000000400 */
[----:B------:R-:W0:Y:S02]  /*0560*/  I2F.F64.U16 R4, UR4 ;  /* 0x0000000400047d12 */ /* 0x000e240008101800 */
[----:B0-----:R5:W-:Y:S01]  /*0570*/  STG.E.64 desc[UR36][R2.64], R4 ;  /* 0x0000000402007986 */ /* 0x001be2000c101b24 */
[----:B------:R-:W-:Y:S05]  /*0580*/  BRA `(.L_x_729) ;  /* 0x0000000800b07947 */ /* 0x000fea0003800000 */
.L_x_730:
        /* <DEDUP_REMOVED lines=14> */
.L_x_743:
[----:B------:R-:W-:Y:S01]  /*0670*/  ULDC.U16 UR4, c[0x0][0x214] ;  /* 0x0000850000047ab9 */ /* 0x000fe20000000400 */
[----:B------:R-:W-:Y:S01]  /*0680*/  CS2R R6, SRZ ;  /* 0x0000000000067805 */ /* 0x000fe2000001ff00 */
[----:B------:R-:W0:Y:S04]  /*0690*/  I2F.F64.U16 R4, UR4 ;  /* 0x0000000400047d12 */ /* 0x000e280008101800 */
[----:B0-----:R0:W-:Y:S01]  /*06a0*/  STG.E.128 desc[UR36][R2.64], R4 ;  /* 0x0000000402007986 */ /* 0x0011e2000c101d24 */
[----:B------:R-:W-:Y:S05]  /*06b0*/  BRA `(.L_x_729) ;  /* 0x0000000800647947 */ /* 0x000fea0003800000 */
.L_x_742:
        /* <DEDUP_REMOVED lines=21> */
.L_x_746:
[----:B------:R-:W-:-:S05]  /*0810*/  LOP3.LUT R5, R4, R5, RZ, 0xfc, !PT ;  /* 0x0000000504057212 */ /* 0x000fca00078efcff */
[----:B------:R0:W-:Y:S01]  /*0820*/  STG.E.U8 desc[UR36][R2.64], R5 ;  /* 0x0000000502007986 */ /* 0x0001e2000c101124 */
[----:B------:R-:W-:Y:S05]  /*0830*/  BRA `(.L_x_729) ;  /* 0x0000000800047947 */ /* 0x000fea0003800000 */
.L_x_745:
        /* <DEDUP_REMOVED lines=13> */
.L_x_747:
[----:B------:R-:W-:Y:S01]  /*0910*/  IMAD.MOV.U32 R0, RZ, RZ, 0x7f ;  /* 0x0000007fff007424 */ /* 0x000fe200078e00ff */
[----:B------:R-:W-:-:S04]  /*0920*/  ISETP.GT.U32.AND P0, PT, R4, 0x7f800000, PT ;  /* 0x7f8000000400780c */ /* 0x000fc80003f04070 */
[----:B------:R-:W-:-:S09]  /*0930*/  SEL R0, R0, 0x7c, P0 ;  /* 0x0000007c00007807 */ /* 0x000fd20000000000 */
.L_x_748:
[----:B------:R-:W-:-:S04]  /*0940*/  LOP3.LUT R5, R5, 0x80000000, RZ, 0xc0, !PT ;  /* 0x8000000005057812 */ /* 0x000fc800078ec0ff */
[----:B------:R-:W-:-:S04]  /*0950*/  SHF.R.U32.HI R5, RZ, 0x18, R5 ;  /* 0x00000018ff057819 */ /* 0x000fc80000011605 */
[----:B------:R-:W-:-:S05]  /*0960*/  LOP3.LUT R5, R0, R5, RZ, 0xfc, !PT ;  /* 0x0000000500057212 */ /* 0x000fca00078efcff */
[----:B------:R0:W-:Y:S01]  /*0970*/  STG.E.U8 desc[UR36][R2.64], R5 ;  /* 0x0000000502007986 */ /* 0x0001e2000c101124 */
[----:B------:R-:W-:Y:S05]  /*0980*/  BRA `(.L_x_729) ;  /* 0x0000000400b07947 */ /* 0x000fea0003800000 */
.L_x_744:
[----:B------:R-:W-:Y:S02]  /*0990*/  ULDC.U16 UR4, c[0x0][0x214] ;  /* 0x0000850000047ab9 */ /* 0x000fe40000000400 */
[----:B------:R-:W-:-:S04]  /*09a0*/  I2FP.F32.U32 R0, UR4 ;  /* 0x0000000400007c45 */ /* 0x000fc80008201000 */
[----:B------:R-:W-:-:S05]  /*09b0*/  F2FP.BF16.F32.PACK_AB R0, RZ, R0 ;  /* 0x00000000ff00723e */ /* 0x000fca00000010ff */
[----:B------:R0:W-:Y:S01]  /*09c0*/  STG.E.U16 desc[UR36][R2.64], R0 ;  /* 0x0000000002007986 */ /* 0x0001e2000c101524 */
[----:B------:R-:W-:Y:S05]  /*09d0*/  BRA `(.L_x_729) ;  /* 0x00000004009c7947 */ /* 0x000fea0003800000 */
.L_x_741:
        /* <DEDUP_REMOVED lines=11> */
.L_x_751:
        /* <DEDUP_REMOVED lines=17> */
.L_x_753:
[----:B------:R-:W-:-:S04]  /*0ba0*/  LOP3.LUT R5, R5, 0x80000000, RZ, 0xc0, !PT ;  /* 0x8000000005057812 */ /* 0x000fc800078ec0ff */
[----:B------:R-:W-:-:S04]  /*0bb0*/  SHF.R.U32.HI R5, RZ, 0x18, R5 ;  /* 0x00000018ff057819 */ /* 0x000fc80000011605 */
[----:B------:R-:W-:-:S04]  /*0bc0*/  LOP3.LUT R4, R4, R5, RZ, 0xfc, !PT ;  /* 0x0000000504047212 */ /* 0x000fc800078efcff */
[----:B------:R-:W-:-:S07]  /*0bd0*/  PRMT R0, R4, 0x7610, R0 ;  /* 0x0000761004007816 */ /* 0x000fce0000000000 */
.L_x_752:
[----:B------:R0:W-:Y:S01]  /*0be0*/  STG.E.U8 desc[UR36][R2.64], R0 ;  /* 0x0000000002007986 */ /* 0x0001e2000c101124 */
[----:B------:R-:W-:Y:S05]  /*0bf0*/  BRA `(.L_x_729) ;  /* 0x0000000400147947 */ /* 0x000fea0003800000 */
.L_x_750:
        /* <DEDUP_REMOVED lines=17> */
.L_x_755:
[----:B------:R-:W-:-:S04]  /*0d10*/  LOP3.LUT R5, R5, 0x80000000, RZ, 0xc0, !PT ;  /* 0x8000000005057812 */ /* 0x000fc800078ec0ff */
[----:B------:R-:W-:-:S04]  /*0d20*/  SHF.R.U32.HI R5, RZ, 0x18, R5 ;  /* 0x00000018ff057819 */ /* 0x000fc80000011605 */
[----:B------:R-:W-:-:S04]  /*0d30*/  LOP3.LUT R4, R4, R5, RZ, 0xfc, !PT ;  /* 0x0000000504047212 */ /* 0x000fc800078efcff */
[----:B------:R-:W-:-:S07]  /*0d40*/  PRMT R0, R4, 0x7610, R0 ;  /* 0x0000761004007816 */ /* 0x000fce0000000000 */
.L_x_754:
[----:B------:R0:W-:Y:S01]  /*0d50*/  STG.E.U8 desc[UR36][R2.64], R0 ;  /* 0x0000000002007986 */ /* 0x0001e2000c101124 */
[----:B------:R-:W-:Y:S05]  /*0d60*/  BRA `(.L_x_729) ;  /* 0x0000000000b87947 */ /* 0x000fea0003800000 */
.L_x_749:
        /* <DEDUP_REMOVED lines=19> */
.L_x_758:
[----:B------:R0:W-:Y:S01]  /*0ea0*/  STG.E.U8 desc[UR36][R2.64], R4 ;  /* 0x0000000402007986 */ /* 0x0001e2000c101124 */
[----:B------:R-:W-:Y:S05]  /*0eb0*/  BRA `(.L_x_729) ;  /* 0x0000000000647947 */ /* 0x000fea0003800000 */
.L_x_734:
        /* <DEDUP_REMOVED lines=16> */
.L_x_759:
[----:B------:R-:W-:Y:S05]  /*0fc0*/  BRA `(.L_x_729) ;  /* 0x0000000000207947 */ /* 0x000fea0003800000 */
.L_x_757:
[----:B------:R-:W-:Y:S01]  /*0fd0*/  ULDC.U16 UR4, c[0x0][0x214] ;  /* 0x0000850000047ab9 */ /* 0x000fe20000000400 */
[----:B------:R-:W-:Y:S02]  /*0fe0*/  IMAD.MOV.U32 R5, RZ, RZ, RZ ;  /* 0x000000ffff057224 */ /* 0x000fe400078e00ff */
[----:B------:R-:W-:-:S05]  /*0ff0*/  IMAD.U32 R4, RZ, RZ, UR4 ;  /* 0x00000004ff047e24 */ /* 0x000fca000f8e00ff */
[----:B------:R0:W-:Y:S01]  /*1000*/  STG.E.64 desc[UR36][R2.64], R4 ;  /* 0x0000000402007986 */ /* 0x0001e2000c101b24 */
[----:B------:R-:W-:Y:S05]  /*1010*/  BRA `(.L_x_729) ;  /* 0x00000000000c7947 */ /* 0x000fea0003800000 */
.L_x_756:
[----:B------:R-:W0:Y:S02]  /*1020*/  LDC R0, c[0x0][0x214] ;  /* 0x00008500ff007b82 */ /* 0x000e240000000800 */
[----:B0-----:R-:W-:-:S05]  /*1030*/  LOP3.LUT R5, R0, 0xffff, RZ, 0xc0, !PT ;  /* 0x0000ffff00057812 */ /* 0x001fca00078ec0ff */
[----:B------:R0:W-:Y:S02]  /*1040*/  STG.E desc[UR36][R2.64], R5 ;  /* 0x0000000502007986 */ /* 0x0001e4000c101924 */
.L_x_729:
[----:B------:R-:W-:Y:S05]  /*1050*/  BSYNC B6 ;  /* 0x0000000000067941 */ /* 0x000fea0003800000 */
.L_x_728:
        /* <DEDUP_REMOVED lines=24> */
.L_x_765:
[----:B------:R-:W0:Y:S02]  /*11e0*/  LDC.U8 R5, c[0x0][0x214] ;  /* 0x00008500ff057b82 */ /* 0x000e240000000000 */
[----:B0-----:R1:W-:Y:S01]  /*11f0*/  STG.E.U8 desc[UR36][R2.64], R5 ;  /* 0x0000000502007986 */ /* 0x0013e2000c101124 */
[----:B------:R-:W-:Y:S05]  /*1200*/  BRA `(.L_x_767) ;  /* 0x0000000c00887947 */ /* 0x000fea0003800000 */
.L_x_764:
        /* <DEDUP_REMOVED lines=11> */
.L_x_769:
[----:B------:R-:W0:Y:S02]  /*12c0*/  LDC R0, c[0x0][0x214] ;  /* 0x00008500ff007b82 */ /* 0x000e240000000800 */
[----:B0-----:R-:W-:-:S05]  /*12d0*/  LOP3.LUT R5, R0, 0xffff, RZ, 0xc0, !PT ;  /* 0x0000ffff00057812 */ /* 0x001fca00078ec0ff */
[----:B------:R3:W-:Y:S01]  /*12e0*/  STG.E desc[UR36][R2.64], R5 ;  /* 0x0000000502007986 */ /* 0x0007e2000c101924 */
[----:B------:R-:W-:Y:S05]  /*12f0*/  BRA `(.L_x_767) ;  /* 0x0000000c004c7947 */ /* 0x000fea0003800000 */
.L_x_768:
[----:B------:R-:W0:Y:S02]  /*1300*/  LDC.U16 R5, c[0x0][0x214] ;  /* 0x00008500ff057b82 */ /* 0x000e240000000400 */
[----:B0-----:R2:W-:Y:S01]  /*1310*/  STG.E.U16 desc[UR36][R2.64], R5 ;  /* 0x0000000502007986 */ /* 0x0015e2000c101524 */
[----:B------:R-:W-:Y:S05]  /*1320*/  BRA `(.L_x_767) ;  /* 0x0000000c00407947 */ /* 0x000fea0003800000 */
.L_x_763:
        /* <DEDUP_REMOVED lines=10> */
.L_x_771:
[----:B------:R-:W-:Y:S02]  /*13d0*/  ULDC.U16 UR4, c[0x0][0x214] ;  /* 0x0000850000047ab9 */ /* 0x000fe40000000400 */
[----:B------:R-:W-:-:S04]  /*13e0*/  I2FP.F32.U32 R0, UR4 ;  /* 0x0000000400007c45 */ /* 0x000fc80008201000 */
[----:B------:R-:W-:-:S05]  /*13f0*/  F2FP.F16.F32.PACK_AB R0, RZ, R0 ;  /* 0x00000000ff00723e */ /* 0x000fca00000000ff */
[----:B------:R0:W-:Y:S01]  /*1400*/  STG.E.U16 desc[UR36][R2.64], R0 ;  /* 0x0000000002007986 */ /* 0x0001e2000c101524 */
[----:B------:R-:W-:Y:S05]  /*1410*/  BRA `(.L_x_767) ;  /* 0x0000000c00047947 */ /* 0x000fea0003800000 */
.L_x_770:
        /* <DEDUP_REMOVED lines=11> */
.L_x_773:
[----:B------:R-:W-:Y:S02]  /*14d0*/  ULDC.U16 UR4, c[0x0][0x214] ;  /* 0x0000850000047ab9 */ /* 0x000fe40000000400 */
[----:B------:R-:W-:-:S04]  /*14e0*/  I2FP.F32.U32 R0, UR4 ;  /* 0x0000000400007c45 */ /* 0x000fc80008201000 */
[----:B------:R-:W-:-:S04]  /*14f0*/  F2FP.F16.F32.PACK_AB R0, RZ, R0 ;  /* 0x00000000ff00723e */ /* 0x000fc800000000ff */
[----:B------:R-:W-:-:S05]  /*1500*/  PRMT R0, R0, 0x5410, RZ ;  /* 0x0000541000007816 */ /* 0x000fca00000000ff */
[----:B------:R0:W-:Y:S01]  /*1510*/  STG.E desc[UR36][R2.64], R0 ;  /* 0x0000000002007986 */ /* 0x0001e2000c101924 */
[----:B------:R-:W-:Y:S05]  /*1520*/  BRA `(.L_x_767) ;  /* 0x0000000800c07947 */ /* 0x000fea0003800000 */
.L_x_772:
[----:B------:R-:W-:Y:S02]  /*1530*/  ULDC.U16 UR4, c[0x0][0x214] ;  /* 0x0000850000047ab9 */ /* 0x000fe40000000400 */
[----:B------:R-:W0:Y:S02]  /*1540*/  I2F.F64.U16 R4, UR4 ;  /* 0x0000000400047d12 */ /* 0x000e240008101800 */
[----:B0-----:R0:W-:Y:S01]  /*1550*/  STG.E.64 desc[UR36][R2.64], R4 ;  /* 0x0000000402007986 */ /* 0x0011e2000c101b24 */
[----:B------:R-:W-:Y:S05]  /*1560*/  BRA `(.L_x_767) ;  /* 0x0000000800b07947 */ /* 0x000fea0003800000 */
.L_x_762:
        /* <DEDUP_REMOVED lines=14> */
.L_x_776:
[----:B------:R-:W-:Y:S01]  /*1650*/  ULDC.U16 UR4, c[0x0][0x214] ;  /* 0x0000850000047ab9 */ /* 0x000fe20000000400 */
[----:B------:R-:W-:Y:S01]  /*1660*/  CS2R R6, SRZ ;  /* 0x0000000000067805 */ /* 0x000fe2000001ff00 */
[----:B------:R-:W0:Y:S04]  /*1670*/  I2F.F64.U16 R4, UR4 ;  /* 0x0000000400047d12 */ /* 0x000e280008101800 */
[----:B0-----:R0:W-:Y:S01]  /*1680*/  STG.E.128 desc[UR36][R2.64], R4 ;  /* 0x0000000402007986 */ /* 0x0011e2000c101d24 */
[----:B------:R-:W-:Y:S05]  /*1690*/  BRA `(.L_x_767) ;  /* 0x0000000800647947 */ /* 0x000fea0003800000 */
.L_x_775:
        /* <DEDUP_REMOVED lines=21> */
.L_x_779:
[----:B------:R-:W-:-:S05]  /*17f0*/  LOP3.LUT R5, R0, R9, RZ, 0xfc, !PT ;  /* 0x0000000900057212 */ /* 0x000fca00078efcff */
[----:B------:R0:W-:Y:S01]  /*1800*/  STG.E.U8 desc[UR36][R2.64], R5 ;  /* 0x0000000502007986 */ /* 0x0001e2000c101124 */
[----:B------:R-:W-:Y:S05]  /*1810*/  BRA `(.L_x_767) ;  /* 0x0000000800047947 */ /* 0x000fea0003800000 */
.L_x_778:
        /* <DEDUP_REMOVED lines=13> */
.L_x_780:
[----:B------:R-:W-:Y:S01]  /*18f0*/  ISETP.GT.U32.AND P0, PT, R0, 0x7f800000, PT ;  /* 0x7f8000000000780c */ /* 0x000fe20003f04070 */
[----:B------:R-:W-:-:S05]  /*1900*/  IMAD.MOV.U32 R0, RZ, RZ, 0x7f ;  /* 0x0000007fff007424 */ /* 0x000fca00078e00ff */
[----:B------:R-:W-:-:S07]  /*1910*/  SEL R0, R0, 0x7c, P0 ;  /* 0x0000007c00007807 */ /* 0x000fce0000000000 */
.L_x_781:
[----:B------:R-:W-:-:S04]  /*1920*/  LOP3.LUT R4, R4, 0x80000000, RZ, 0xc0, !PT ;  /* 0x8000000004047812 */ /* 0x000fc800078ec0ff */
[----:B------:R-:W-:-:S04]  /*1930*/  SHF.R.U32.HI R5, RZ, 0x18, R4 ;  /* 0x00000018ff057819 */ /* 0x000fc80000011604 */
[----:B------:R-:W-:-:S05]  /*1940*/  LOP3.LUT R5, R0, R5, RZ, 0xfc, !PT ;  /* 0x0000000500057212 */ /* 0x000fca00078efcff */
[----:B------:R0:W-:Y:S01]  /*1950*/  STG.E.U8 desc[UR36][R2.64], R5 ;  /* 0x0000000502007986 */ /* 0x0001e2000c101124 */
[----:B------:R-:W-:Y:S05]  /*1960*/  BRA `(.L_x_767) ;  /* 0x0000000400b07947 */ /* 0x000fea0003800000 */
.L_x_777:
[----:B------:R-:W-:Y:S02]  /*1970*/  ULDC.U16 UR4, c[0x0][0x214] ;  /* 0x0000850000047ab9 */ /* 0x000fe40000000400 */
[----:B------:R-:W-:-:S04]  /*1980*/  I2FP.F32.U32 R0, UR4 ;  /* 0x0000000400007c45 */ /* 0x000fc80008201000 */
[----:B------:R-:W-:-:S05]  /*1990*/  F2FP.BF16.F32.PACK_AB R0, RZ, R0 ;  /* 0x00000000ff00723e */ /* 0x000fca00000010ff */
[----:B------:R0:W-:Y:S01]  /*19a0*/  STG.E.U16 desc[UR36][R2.64], R0 ;  /* 0x0000000002007986 */ /* 0x0001e2000c101524 */
[----:B------:R-:W-:Y:S05]  /*19b0*/  BRA `(.L_x_767) ;  /* 0x00000004009c7947 */ /* 0x000fea0003800000 */
.L_x_774:
        /* <DEDUP_REMOVED lines=11> */
.L_x_784:
        /* <DEDUP_REMOVED lines=18> */
.L_x_786:
[----:B------:R-:W-:-:S04]  /*1b90*/  LOP3.LUT R4, R4, 0x80000000, RZ, 0xc0, !PT ;  /* 0x8000000004047812 */ /* 0x000fc800078ec0ff */
[----:B------:R-:W-:-:S04]  /*1ba0*/  SHF.R.U32.HI R5, RZ, 0x18, R4 ;  /* 0x00000018ff057819 */ /* 0x000fc80000011604 */
[----:B------:R-:W-:-:S07]  /*1bb0*/  LOP3.LUT R0, R0, R5, RZ, 0xfc, !PT ;  /* 0x0000000500007212 */ /* 0x000fce00078efcff */
.L_x_785:
[----:B------:R0:W-:Y:S01]  /*1bc0*/  STG.E.U8 desc[UR36][R2.64], R0 ;  /* 0x0000000002007986 */ /* 0x0001e2000c101124 */
[----:B------:R-:W-:Y:S05]  /*1bd0*/  BRA `(.L_x_767) ;  /* 0x0000000400147947 */ /* 0x000fea0003800000 */
.L_x_783:
        /* <DEDUP_REMOVED lines=18> */
.L_x_788:
[----:B------:R-:W-:-:S04]  /*1d00*/  LOP3.LUT R4, R4, 0x80000000, RZ, 0xc0, !PT ;  /* 0x8000000004047812 */ /* 0x000fc800078ec0ff */
[----:B------:R-:W-:-:S04]  /*1d10*/  SHF.R.U32.HI R5, RZ, 0x18, R4 ;  /* 0x00000018ff057819 */ /* 0x000fc80000011604 */
[----:B------:R-:W-:-:S07]  /*1d20*/  LOP3.LUT R0, R0, R5, RZ, 0xfc, !PT ;  /* 0x0000000500007212 */ /* 0x000fce00078efcff */
.L_x_787:
[----:B------:R0:W-:Y:S01]  /*1d30*/  STG.E.U8 desc[UR36][R2.64], R0 ;  /* 0x0000000002007986 */ /* 0x0001e2000c101124 */
[----:B------:R-:W-:Y:S05]  /*1d40*/  BRA `(.L_x_767) ;  /* 0x0000000000b87947 */ /* 0x000fea0003800000 */
.L_x_782:
        /* <DEDUP_REMOVED lines=19> */
.L_x_791:
[----:B------:R0:W-:Y:S01]  /*1e80*/  STG.E.U8 desc[UR36][R2.64], R0 ;  /* 0x0000000002007986 */ /* 0x0001e2000c101124 */
[----:B------:R-:W-:Y:S05]  /*1e90*/  BRA `(.L_x_767) ;  /* 0x0000000000647947 */ /* 0x000fea0003800000 */
.L_x_766:
        /* <DEDUP_REMOVED lines=16> */
.L_x_792:
[----:B------:R-:W-:Y:S05]  /*1fa0*/  BRA `(.L_x_767) ;  /* 0x0000000000207947 */ /* 0x000fea0003800000 */
.L_x_790:
[----:B------:R-:W-:Y:S01]  /*1fb0*/  ULDC.U16 UR4, c[0x0][0x214] ;  /* 0x0000850000047ab9 */ /* 0x000fe20000000400 */
[----:B------:R-:W-:Y:S02]  /*1fc0*/  IMAD.MOV.U32 R5, RZ, RZ, RZ ;  /* 0x000000ffff057224 */ /* 0x000fe400078e00ff */
[----:B------:R-:W-:-:S05]  /*1fd0*/  IMAD.U32 R4, RZ, RZ, UR4 ;  /* 0x00000004ff047e24 */ /* 0x000fca000f8e00ff */
[----:B------:R0:W-:Y:S01]  /*1fe0*/  STG.E.64 desc[UR36][R2.64], R4 ;  /* 0x0000000402007986 */ /* 0x0001e2000c101b24 */
[----:B------:R-:W-:Y:S05]  /*1ff0*/  BRA `(.L_x_767) ;  /* 0x00000000000c7947 */ /* 0x000fea0003800000 */
.L_x_789:
[----:B------:R-:W0:Y:S02]  /*2000*/  LDC R0, c[0x0][0x214] ;  /* 0x00008500ff007b82 */ /* 0x000e240000000800 */
[----:B0-----:R-:W-:-:S05]  /*2010*/  LOP3.LUT R5, R0, 0xffff, RZ, 0xc0, !PT ;  /* 0x0000ffff00057812 */ /* 0x001fca00078ec0ff */
[----:B------:R0:W-:Y:S02]  /*2020*/  STG.E desc[UR36][R2.64], R5 ;  /* 0x0000000502007986 */ /* 0x0001e4000c101924 */
.L_x_767:
        /* <DEDUP_REMOVED lines=24> */
.L_x_796:
[----:B------:R-:W0:Y:S02]  /*21b0*/  LDC.U8 R5, c[0x0][0x214] ;  /* 0x00008500ff057b82 */ /* 0x000e240000000000 */
[----:B0-----:R0:W-:Y:S01]  /*21c0*/  STG.E.U8 desc[UR36][R2.64], R5 ;  /* 0x0000000502007986 */ /* 0x0011e2000c101124 */
[----:B------:R-:W-:Y:S05]  /*21d0*/  BRA `(.L_x_798) ;  /* 0x0000000c00887947 */ /* 0x000fea0003800000 */
.L_x_795:
        /* <DEDUP_REMOVED lines=11> */
.L_x_800:
[----:B------:R-:W0:Y:S02]  /*2290*/  LDC R0, c[0x0][0x214] ;  /* 0x00008500ff007b82 */ /* 0x000e240000000800 */
[----:B0-----:R-:W-:-:S05]  /*22a0*/  LOP3.LUT R5, R0, 0xffff, RZ, 0xc0, !PT ;  /* 0x0000ffff00057812 */ /* 0x001fca00078ec0ff */
[----:B------:R0:W-:Y:S01]  /*22b0*/  STG.E desc[UR36][R2.64], R5 ;  /* 0x0000000502007986 */ /* 0x0001e2000c101924 */
[----:B------:R-:W-:Y:S05]  /*22c0*/  BRA `(.L_x_798) ;  /* 0x0000000c004c7947 */ /* 0x000fea0003800000 */
.L_x_799:
[----:B------:R-:W0:Y:S02]  /*22d0*/  LDC.U16 R5, c[0x0][0x214] ;  /* 0x00008500ff057b82 */ /* 0x000e240000000400 */
[----:B0-----:R0:W-:Y:S01]  /*22e0*/  STG.E.U16 desc[UR36][R2.64], R5 ;  /* 0x0000000502007986 */ /* 0x0011e2000c101524 */
[----:B------:R-:W-:Y:S05]  /*22f0*/  BRA `(.L_x_798) ;  /* 0x0000000c00407947 */ /* 0x000fea0003800000 */
.L_x_794:
        /* <DEDUP_REMOVED lines=10> */
.L_x_802:
[----:B------:R-:W-:Y:S02]  /*23a0*/  ULDC.U16 UR4, c[0x0][0x214] ;  /* 0x0000850000047ab9 */ /* 0x000fe40000000400 */
[----:B------:R-:W-:-:S04]  /*23b0*/  I2FP.F32.U32 R0, UR4 ;  /* 0x0000000400007c45 */ /* 0x000fc80008201000 */
[----:B------:R-:W-:-:S05]  /*23c0*/  F2FP.F16.F32.PACK_AB R0, RZ, R0 ;  /* 0x00000000ff00723e */ /* 0x000fca00000000ff */
[----:B------:R0:W-:Y:S01]  /*23d0*/  STG.E.U16 desc[UR36][R2.64], R0 ;  /* 0x0000000002007986 */ /* 0x0001e2000c101524 */
[----:B------:R-:W-:Y:S05]  /*23e0*/  BRA `(.L_x_798) ;  /* 0x0000000c00047947 */ /* 0x000fea0003800000 */
.L_x_801:
        /* <DEDUP_REMOVED lines=11> */
.L_x_804:
[----:B------:R-:W-:Y:S02]  /*24a0*/  ULDC.U16 UR4, c[0x0][0x214] ;  /* 0x0000850000047ab9 */ /* 0x000fe40000000400 */
[----:B------:R-:W-:-:S04]  /*24b0*/  I2FP.F32.U32 R0, UR4 ;  /* 0x0000000400007c45 */ /* 0x000fc80008201000 */
[----:B------:R-:W-:-:S04]  /*24c0*/  F2FP.F16.F32.PACK_AB R0, RZ, R0 ;  /* 0x00000000ff00723e */ /* 0x000fc800000000ff */
[----:B------:R-:W-:-:S05]  /*24d0*/  PRMT R0, R0, 0x5410, RZ ;  /* 0x0000541000007816 */ /* 0x000fca00000000ff */
[----:B------:R0:W-:Y:S01]  /*24e0*/  STG.E desc[UR36][R2.64], R0 ;  /* 0x0000000002007986 */ /* 0x0001e2000c101924 */
[----:B------:R-:W-:Y:S05]  /*24f0*/  BRA `(.L_x_798) ;  /* 0x0000000800c07947 */ /* 0x000fea0003800000 */
.L_x_803:
[----:B------:R-:W-:Y:S02]  /*2500*/  ULDC.U16 UR4, c[0x0][0x214] ;  /* 0x0000850000047ab9 */ /* 0x000fe40000000400 */
[----:B------:R-:W0:Y:S02]  /*2510*/  I2F.F64.U16 R4, UR4 ;  /* 0x0000000400047d12 */ /* 0x000e240008101800 */
[----:B0-----:R0:W-:Y:S01]  /*2520*/  STG.E.64 desc[UR36][R2.64], R4 ;  /* 0x0000000402007986 */ /* 0x0011e2000c101b24 */
[----:B------:R-:W-:Y:S05]  /*2530*/  BRA `(.L_x_798) ;  /* 0x0000000800b07947 */ /* 0x000fea0003800000 */
.L_x_793:
        /* <DEDUP_REMOVED lines=14> */
.L_x_807:
[----:B------:R-:W-:Y:S01]  /*2620*/  ULDC.U16 UR4, c[0x0][0x214] ;  /* 0x0000850000047ab9 */ /* 0x000fe20000000400 */
[----:B------:R-:W-:Y:S01]  /*2630*/  CS2R R6, SRZ ;  /* 0x0000000000067805 */ /* 0x000fe2000001ff00 */
[----:B------:R-:W0:Y:S04]  /*2640*/  I2F.F64.U16 R4, UR4 ;  /* 0x0000000400047d12 */ /* 0x000e280008101800 */
[----:B0-----:R0:W-:Y:S01]  /*2650*/  STG.E.128 desc[UR36][R2.64], R4 ;  /* 0x0000000402007986 */ /* 0x0011e2000c101d24 */
[----:B------:R-:W-:Y:S05]  /*2660*/  BRA `(.L_x_798) ;  /* 0x0000000800647947 */ /* 0x000fea0003800000 */
.L_x_806:
        /* <DEDUP_REMOVED lines=21> */
.L_x_810:
[----:B------:R-:W-:-:S05]  /*27c0*/  LOP3.LUT R5, R0, R9, RZ, 0xfc, !PT ;  /* 0x0000000900057212 */ /* 0x000fca00078efcff */
[----:B------:R0:W-:Y:S01]  /*27d0*/  STG.E.U8 desc[UR36][R2.64], R5 ;  /* 0x0000000502007986 */ /* 0x0001e2000c101124 */
[----:B------:R-:W-:Y:S05]  /*27e0*/  BRA `(.L_x_798) ;  /* 0x0000000800047947 */ /* 0x000fea0003800000 */
.L_x_809:
        /* <DEDUP_REMOVED lines=13> */
.L_x_811:
[----:B------:R-:W-:Y:S01]  /*28c0*/  ISETP.GT.U32.AND P0, PT, R0, 0x7f800000, PT ;  /* 0x7f8000000000780c */ /* 0x000fe20003f04070 */
[----:B------:R-:W-:-:S05]  /*28d0*/  IMAD.MOV.U32 R0, RZ, RZ, 0x7f ;  /* 0x0000007fff007424 */ /* 0x000fca00078e00ff */
[----:B------:R-:W-:-:S07]  /*28e0*/  SEL R0, R0, 0x7c, P0 ;  /* 0x0000007c00007807 */ /* 0x000fce0000000000 */
.L_x_812:
[----:B------:R-:W-:-:S04]  /*28f0*/  LOP3.LUT R4, R4, 0x80000000, RZ, 0xc0, !PT ;  /* 0x8000000004047812 */ /* 0x000fc800078ec0ff */
[----:B------:R-:W-:-:S04]  /*2900*/  SHF.R.U32.HI R5, RZ, 0x18, R4 ;  /* 0x00000018ff057819 */ /* 0x000fc80000011604 */
[----:B------:R-:W-:-:S05]  /*2910*/  LOP3.LUT R5, R0, R5, RZ, 0xfc, !PT ;  /* 0x0000000500057212 */ /* 0x000fca00078efcff */
[----:B------:R0:W-:Y:S01]  /*2920*/  STG.E.U8 desc[UR36][R2.64], R5 ;  /* 0x0000000502007986 */ /* 0x0001e2000c101124 */
[----:B------:R-:W-:Y:S05]  /*2930*/  BRA `(.L_x_798) ;  /* 0x0000000400b07947 */ /* 0x000fea0003800000 */
.L_x_808:
[----:B------:R-:W-:Y:S02]  /*2940*/  ULDC.U16 UR4, c[0x0][0x214] ;  /* 0x0000850000047ab9 */ /* 0x000fe40000000400 */
[----:B------:R-:W-:-:S04]  /*2950*/  I2FP.F32.U32 R0, UR4 ;  /* 0x0000000400007c45 */ /* 0x000fc80008201000 */
[----:B------:R-:W-:-:S05]  /*2960*/  F2FP.BF16.F32.PACK_AB R0, RZ, R0 ;  /* 0x00000000ff00723e */ /* 0x000fca00000010ff */
[----:B------:R0:W-:Y:S01]  /*2970*/  STG.E.U16 desc[UR36][R2.64], R0 ;  /* 0x0000000002007986 */ /* 0x0001e2000c101524 */
[----:B------:R-:W-:Y:S05]  /*2980*/  BRA `(.L_x_798) ;  /* 0x00000004009c7947 */ /* 0x000fea0003800000 */
.L_x_805:
        /* <DEDUP_REMOVED lines=11> */
.L_x_815:
        /* <DEDUP_REMOVED lines=18> */
.L_x_817:
[----:B------:R-:W-:-:S04]  /*2b60*/  LOP3.LUT R4, R4, 0x80000000, RZ, 0xc0, !PT ;  /* 0x8000000004047812 */ /* 0x000fc800078ec0ff */
[----:B------:R-:W-:-:S04]  /*2b70*/  SHF.R.U32.HI R5, RZ, 0x18, R4 ;  /* 0x00000018ff057819 */ /* 0x000fc80000011604 */
[----:B------:R-:W-:-:S07]  /*2b80*/  LOP3.LUT R0, R0, R5, RZ, 0xfc, !PT ;  /* 0x0000000500007212 */ /* 0x000fce00078efcff */
.L_x_816:
[----:B------:R5:W-:Y:S01]  /*2b90*/  STG.E.U8 desc[UR36][R2.64], R0 ;  /* 0x0000000002007986 */ /* 0x000be2000c101124 */
[----:B------:R-:W-:Y:S05]  /*2ba0*/  BRA `(.L_x_798) ;  /* 0x0000000400147947 */ /* 0x000fea0003800000 */
.L_x_814:
        /* <DEDUP_REMOVED lines=18> */
.L_x_819:
[----:B------:R-:W-:-:S04]  /*2cd0*/  LOP3.LUT R4, R4, 0x80000000, RZ, 0xc0, !PT ;  /* 0x8000000004047812 */ /* 0x000fc800078ec0ff */
[----:B------:R-:W-:-:S04]  /*2ce0*/  SHF.R.U32.HI R5, RZ, 0x18, R4 ;  /* 0x00000018ff057819 */ /* 0x000fc80000011604 */
[----:B------:R-:W-:-:S07]  /*2cf0*/  LOP3.LUT R0, R0, R5, RZ, 0xfc, !PT ;  /* 0x0000000500007212 */ /* 0x000fce00078efcff */
.L_x_818:
[----:B------:R3:W-:Y:S01]  /*2d00*/  STG.E.U8 desc[UR36][R2.64], R0 ;  /* 0x0000000002007986 */ /* 0x0007e2000c101124 */
[----:B------:R-:W-:Y:S05]  /*2d10*/  BRA `(.L_x_798) ;  /* 0x0000000000b87947 */ /* 0x000fea0003800000 */
.L_x_813:
        /* <DEDUP_REMOVED lines=19> */
.L_x_822:
[----:B------:R2:W-:Y:S01]  /*2e50*/  STG.E.U8 desc[UR36][R2.64], R0 ;  /* 0x0000000002007986 */ /* 0x0005e2000c101124 */
[----:B------:R-:W-:Y:S05]  /*2e60*/  BRA `(.L_x_798) ;  /* 0x0000000000647947 */ /* 0x000fea0003800000 */
.L_x_797:
        /* <DEDUP_REMOVED lines=16> */
.L_x_823:
[----:B------:R-:W-:Y:S05]  /*2f70*/  BRA `(.L_x_798) ;  /* 0x0000000000207947 */ /* 0x000fea0003800000 */
.L_x_821:
[----:B------:R-:W-:Y:S01]  /*2f80*/  ULDC.U16 UR4, c[0x0][0x214] ;  /* 0x0000850000047ab9 */ /* 0x000fe20000000400 */
[----:B------:R-:W-:Y:S02]  /*2f90*/  IMAD.MOV.U32 R5, RZ, RZ, RZ ;  /* 0x000000ffff057224 */ /* 0x000fe400078e00ff */
[----:B------:R-:W-:-:S05]  /*2fa0*/  IMAD.U32 R4, RZ, RZ, UR4 ;  /* 0x00000004ff047e24 */ /* 0x000fca000f8e00ff */
[----:B------:R1:W-:Y:S01]  /*2fb0*/  STG.E.64 desc[UR36][R2.64], R4 ;  /* 0x0000000402007986 */ /* 0x0003e2000c101b24 */
[----:B------:R-:W-:Y:S05]  /*2fc0*/  BRA `(.L_x_798) ;  /* 0x00000000000c7947 */ /* 0x000fea0003800000 */
.L_x_820:
[----:B------:R-:W0:Y:S02]  /*2fd0*/  LDC R0, c[0x0][0x214] ;  /* 0x00008500ff007b82 */ /* 0x000e240000000800 */
[----:B0-----:R-:W-:-:S05]  /*2fe0*/  LOP3.LUT R5, R0, 0xffff, RZ, 0xc0, !PT ;  /* 0x0000ffff00057812 */ /* 0x001fca00078ec0ff */
[----:B------:R0:W-:Y:S02]  /*2ff0*/  STG.E desc[UR36][R2.64], R5 ;  /* 0x0000000502007986 */ /* 0x0001e4000c101924 */
.L_x_798:
[----:B------:R-:W-:-:S07]  /*3000*/  VIADD R19, R19, 0x80 ;  /* 0x0000008013137836 */ /* 0x000fce0000000000 */
.L_x_761:
[----:B------:R-:W-:Y:S05]  /*3010*/  BSYNC B6 ;  /* 0x0000000000067941 */ /* 0x000fea0003800000 */
.L_x_760:
        /* <DEDUP_REMOVED lines=22> */
.L_x_827:
[----:B------:R-:W0:Y:S02]  /*3180*/  LDC.U8 R5, c[0x0][0x214] ;  /* 0x00008500ff057b82 */ /* 0x000e240000000000 */
[----:B0-----:R-:W-:Y:S01]  /*3190*/  STG.E.U8 desc[UR36][R2.64], R5 ;  /* 0x0000000502007986 */ /* 0x001fe2000c101124 */
[----:B------:R-:W-:Y:S05]  /*31a0*/  EXIT ;  /* 0x000000000000794d */ /* 0x000fea0003800000 */
.L_x_826:
        /* <DEDUP_REMOVED lines=11> */
.L_x_830:
[----:B------:R-:W0:Y:S02]  /*3260*/  LDC R0, c[0x0][0x214] ;  /* 0x00008500ff007b82 */ /* 0x000e240000000800 */
[----:B0-----:R-:W-:-:S05]  /*3270*/  LOP3.LUT R5, R0, 0xffff, RZ, 0xc0, !PT ;  /* 0x0000ffff00057812 */ /* 0x001fca00078ec0ff */
[----:B------:R-:W-:Y:S01]  /*3280*/  STG.E desc[UR36][R2.64], R5 ;  /* 0x0000000502007986 */ /* 0x000fe2000c101924 */
[----:B------:R-:W-:Y:S05]  /*3290*/  EXIT ;  /* 0x000000000000794d */ /* 0x000fea0003800000 */
.L_x_829:
[----:B------:R-:W0:Y:S02]  /*32a0*/  LDC.U16 R5, c[0x0][0x214] ;  /* 0x00008500ff057b82 */ /* 0x000e240000000400 */
[----:B0-----:R-:W-:Y:S01]  /*32b0*/  STG.E.U16 desc[UR36][R2.64], R5 ;  /* 0x0000000502007986 */ /* 0x001fe2000c101524 */
[----:B------:R-:W-:Y:S05]  /*32c0*/  EXIT ;  /* 0x000000000000794d */ /* 0x000fea0003800000 */
.L_x_825:
        /* <DEDUP_REMOVED lines=10> */
.L_x_832:
[----:B------:R-:W-:Y:S02]  /*3370*/  ULDC.U16 UR4, c[0x0][0x214] ;  /* 0x0000850000047ab9 */ /* 0x000fe40000000400 */
[----:B------:R-:W-:-:S04]  /*3380*/  I2FP.F32.U32 R0, UR4 ;  /* 0x0000000400007c45 */ /* 0x000fc80008201000 */
[----:B------:R-:W-:-:S05]  /*3390*/  F2FP.F16.F32.PACK_AB R0, RZ, R0 ;  /* 0x00000000ff00723e */ /* 0x000fca00000000ff */
[----:B------:R-:W-:Y:S01]  /*33a0*/  STG.E.U16 desc[UR36][R2.64], R0 ;  /* 0x0000000002007986 */ /* 0x000fe2000c101524 */
[----:B------:R-:W-:Y:S05]  /*33b0*/  EXIT ;  /* 0x000000000000794d */ /* 0x000fea0003800000 */
.L_x_831:
        /* <DEDUP_REMOVED lines=11> */
.L_x_834:
[----:B------:R-:W-:Y:S02]  /*3470*/  ULDC.U16 UR4, c[0x0][0x214] ;  /* 0x0000850000047ab9 */ /* 0x000fe40000000400 */
[----:B------:R-:W-:-:S04]  /*3480*/  I2FP.F32.U32 R0, UR4 ;  /* 0x0000000400007c45 */ /* 0x000fc80008201000 */
[----:B------:R-:W-:-:S04]  /*3490*/  F2FP.F16.F32.PACK_AB R0, RZ, R0 ;  /* 0x00000000ff00723e */ /* 0x000fc800000000ff */
[----:B------:R-:W-:-:S05]  /*34a0*/  PRMT R0, R0, 0x5410, RZ ;  /* 0x0000541000007816 */ /* 0x000fca00000000ff */
[----:B------:R-:W-:Y:S01]  /*34b0*/  STG.E desc[UR36][R2.64], R0 ;  /* 0x0000000002007986 */ /* 0x000fe2000c101924 */
[----:B------:R-:W-:Y:S05]  /*34c0*/  EXIT ;  /* 0x000000000000794d */ /* 0x000fea0003800000 */
.L_x_833:
[----:B------:R-:W-:Y:S02]  /*34d0*/  ULDC.U16 UR4, c[0x0][0x214] ;  /* 0x0000850000047ab9 */ /* 0x000fe40000000400 */
[----:B------:R-:W0:Y:S02]  /*34e0*/  I2F.F64.U16 R4, UR4 ;  /* 0x0000000400047d12 */ /* 0x000e240008101800 */
[----:B0-----:R-:W-:Y:S01]  /*34f0*/  STG.E.64 desc[UR36][R2.64], R4 ;  /* 0x0000000402007986 */ /* 0x001fe2000c101b24 */
[----:B------:R-:W-:Y:S05]  /*3500*/  EXIT ;  /* 0x000000000000794d */ /* 0x000fea0003800000 */
.L_x_824:
        /* <DEDUP_REMOVED lines=14> */
.L_x_837:
[----:B------:R-:W-:Y:S01]  /*35f0*/  ULDC.U16 UR4, c[0x0][0x214] ;  /* 0x0000850000047ab9 */ /* 0x000fe20000000400 */
[----:B------:R-:W-:Y:S01]  /*3600*/  CS2R R6, SRZ ;  /* 0x0000000000067805 */ /* 0x000fe2000001ff00 */
[----:B------:R-:W0:Y:S04]  /*3610*/  I2F.F64.U16 R4, UR4 ;  /* 0x0000000400047d12 */ /* 0x000e280008101800 */
[----:B0-----:R-:W-:Y:S01]  /*3620*/  STG.E.128 desc[UR36][R2.64], R4 ;  /* 0x0000000402007986 */ /* 0x001fe2000c101d24 */
[----:B------:R-:W-:Y:S05]  /*3630*/  EXIT ;  /* 0x000000000000794d */ /* 0x000fea0003800000 */
.L_x_836:
        /* <DEDUP_REMOVED lines=21> */
.L_x_840:
[----:B------:R-:W-:-:S05]  /*3790*/  LOP3.LUT R5, R0, R9, RZ, 0xfc, !PT ;  /* 0x0000000900057212 */ /* 0x000fca00078efcff */
[----:B------:R-:W-:Y:S01]  /*37a0*/  STG.E.U8 desc[UR36][R2.64], R5 ;  /* 0x0000000502007986 */ /* 0x000fe2000c101124 */
[----:B------:R-:W-:Y:S05]  /*37b0*/  EXIT ;  /* 0x000000000000794d */ /* 0x000fea0003800000 */
.L_x_839:
        /* <DEDUP_REMOVED lines=13> */
.L_x_841:
[----:B------:R-:W-:Y:S01]  /*3890*/  ISETP.GT.U32.AND P0, PT, R0, 0x7f800000, PT ;  /* 0x7f8000000000780c */ /* 0x000fe20003f04070 */
[----:B------:R-:W-:-:S05]  /*38a0*/  IMAD.MOV.U32 R0, RZ, RZ, 0x7f ;  /* 0x0000007fff007424 */ /* 0x000fca00078e00ff */
[----:B------:R-:W-:-:S07]  /*38b0*/  SEL R0, R0, 0x7c, P0 ;  /* 0x0000007c00007807 */ /* 0x000fce0000000000 */
.L_x_842:
[----:B------:R-:W-:-:S04]  /*38c0*/  LOP3.LUT R4, R4, 0x80000000, RZ, 0xc0, !PT ;  /* 0x8000000004047812 */ /* 0x000fc800078ec0ff */
[----:B------:R-:W-:-:S04]  /*38d0*/  SHF.R.U32.HI R5, RZ, 0x18, R4 ;  /* 0x00000018ff057819 */ /* 0x000fc80000011604 */
[----:B------:R-:W-:-:S05]  /*38e0*/  LOP3.LUT R5, R0, R5, RZ, 0xfc, !PT ;  /* 0x0000000500057212 */ /* 0x000fca00078efcff */
[----:B------:R-:W-:Y:S01]  /*38f0*/  STG.E.U8 desc[UR36][R2.64], R5 ;  /* 0x0000000502007986 */ /* 0x000fe2000c101124 */
[----:B------:R-:W-:Y:S05]  /*3900*/  EXIT ;  /* 0x000000000000794d */ /* 0x000fea0003800000 */
.L_x_838:
[----:B------:R-:W-:Y:S02]  /*3910*/  ULDC.U16 UR4, c[0x0][0x214] ;  /* 0x0000850000047ab9 */ /* 0x000fe40000000400 */
[----:B------:R-:W-:-:S04]  /*3920*/  I2FP.F32.U32 R0, UR4 ;  /* 0x0000000400007c45 */ /* 0x000fc80008201000 */
[----:B------:R-:W-:-:S05]  /*3930*/  F2FP.BF16.F32.PACK_AB R0, RZ, R0 ;  /* 0x00000000ff00723e */ /* 0x000fca00000010ff */
[----:B------:R-:W-:Y:S01]  /*3940*/  STG.E.U16 desc[UR36][R2.64], R0 ;  /* 0x0000000002007986 */ /* 0x000fe2000c101524 */
[----:B------:R-:W-:Y:S05]  /*3950*/  EXIT ;  /* 0x000000000000794d */ /* 0x000fea0003800000 */
.L_x_835:
        /* <DEDUP_REMOVED lines=11> */
.L_x_845:
        /* <DEDUP_REMOVED lines=18> */
.L_x_847:
[----:B------:R-:W-:-:S04]  /*3b30*/  LOP3.LUT R4, R4, 0x80000000, RZ, 0xc0, !PT ;  /* 0x8000000004047812 */ /* 0x000fc800078ec0ff */
[----:B------:R-:W-:-:S04]  /*3b40*/  SHF.R.U32.HI R5, RZ, 0x18, R4 ;  /* 0x00000018ff057819 */ /* 0x000fc80000011604 */
[----:B------:R-:W-:-:S07]  /*3b50*/  LOP3.LUT R0, R0, R5, RZ, 0xfc, !PT ;  /* 0x0000000500007212 */ /* 0x000fce00078efcff */
.L_x_846:
[----:B------:R-:W-:Y:S01]  /*3b60*/  STG.E.U8 desc[UR36][R2.64], R0 ;  /* 0x0000000002007986 */ /* 0x000fe2000c101124 */
[----:B------:R-:W-:Y:S05]  /*3b70*/  EXIT ;  /* 0x000000000000794d */ /* 0x000fea0003800000 */
.L_x_844:
        /* <DEDUP_REMOVED lines=18> */
.L_x_849:
[----:B------:R-:W-:-:S04]  /*3ca0*/  LOP3.LUT R4, R4, 0x80000000, RZ, 0xc0, !PT ;  /* 0x8000000004047812 */ /* 0x000fc800078ec0ff */
[----:B------:R-:W-:-:S04]  /*3cb0*/  SHF.R.U32.HI R5, RZ, 0x18, R4 ;  /* 0x00000018ff057819 */ /* 0x000fc80000011604 */
[----:B------:R-:W-:-:S07]  /*3cc0*/  LOP3.LUT R0, R0, R5, RZ, 0xfc, !PT ;  /* 0x0000000500007212 */ /* 0x000fce00078efcff */
.L_x_848:
[----:B------:R-:W-:Y:S01]  /*3cd0*/  STG.E.U8 desc[UR36][R2.64], R0 ;  /* 0x0000000002007986 */ /* 0x000fe2000c101124 */
[----:B------:R-:W-:Y:S05]  /*3ce0*/  EXIT ;  /* 0x000000000000794d */ /* 0x000fea0003800000 */
.L_x_843:
        /* <DEDUP_REMOVED lines=19> */
.L_x_852:
[----:B------:R-:W-:Y:S01]  /*3e20*/  STG.E.U8 desc[UR36][R2.64], R0 ;  /* 0x0000000002007986 */ /* 0x000fe2000c101124 */
[----:B------:R-:W-:Y:S05]  /*3e30*/  EXIT ;  /* 0x000000000000794d */ /* 0x000fea0003800000 */
.L_x_828:
        /* <DEDUP_REMOVED lines=16> */
.L_x_853:
[----:B------:R-:W-:Y:S05]  /*3f40*/  EXIT ;  /* 0x000000000000794d */ /* 0x000fea0003800000 */
.L_x_851:
[----:B------:R-:W-:Y:S01]  /*3f50*/  ULDC.U16 UR4, c[0x0][0x214] ;  /* 0x0000850000047ab9 */ /* 0x000fe20000000400 */
[----:B------:R-:W-:Y:S02]  /*3f60*/  IMAD.MOV.U32 R5, RZ, RZ, RZ ;  /* 0x000000ffff057224 */ /* 0x000fe400078e00ff */
[----:B------:R-:W-:-:S05]  /*3f70*/  IMAD.U32 R4, RZ, RZ, UR4 ;  /* 0x00000004ff047e24 */ /* 0x000fca000f8e00ff */
[----:B------:R-:W-:Y:S01]  /*3f80*/  STG.E.64 desc[UR36][R2.64], R4 ;  /* 0x0000000402007986 */ /* 0x000fe2000c101b24 */
[----:B------:R-:W-:Y:S05]  /*3f90*/  EXIT ;  /* 0x000000000000794d */ /* 0x000fea0003800000 */
.L_x_850:
[----:B------:R-:W0:Y:S02]  /*3fa0*/  LDC R0, c[0x0][0x214] ;  /* 0x00008500ff007b82 */ /* 0x000e240000000800 */
[----:B0-----:R-:W-:-:S05]  /*3fb0*/  LOP3.LUT R5, R0, 0xffff, RZ, 0xc0, !PT ;  /* 0x0000ffff00057812 */ /* 0x001fca00078ec0ff */
[----:B------:R-:W-:Y:S01]  /*3fc0*/  STG.E desc[UR36][R2.64], R5 ;  /* 0x0000000502007986 */ /* 0x000fe2000c101924 */
[----:B------:R-:W-:Y:S05]  /*3fd0*/  EXIT ;  /* 0x000000000000794d */ /* 0x000fea0003800000 */
.L_x_854:
        /* <DEDUP_REMOVED lines=10> */
.L_x_7277:


//--------------------- .text._ZN2at6native18elementwise_kernelILi128ELi4EZNS0_22gpu_kernel_impl_nocastINS0_11FillFunctorItEEEEvRNS_18TensorIteratorBaseERKT_EUliE_EEviT1_ --------------------------
	.section	.text._ZN2at6native18elementwise_kernelILi128ELi4EZNS0_22gpu_kernel_impl_nocastINS0_11FillFunctorItEEEEvRNS_18TensorIteratorBaseERKT_EUliE_EEviT1_,"ax",@progbits
	.align	128
        .global         _ZN2at6native18elementwise_kernelILi128ELi4EZNS0_22gpu_kernel_impl_nocastINS0_11FillFunctorItEEEEvRNS_18TensorIteratorBaseERKT_EUliE_EEviT1_
        .type           _ZN2at6native18elementwise_kernelILi128ELi4EZNS0_22gpu_kernel_impl_nocastINS0_11FillFunctorItEEEEvRNS_18TensorIteratorBaseERKT_EUliE_EEviT1_,@function
        .size           _ZN2at6native18elementwise_kernelILi128ELi4EZNS0_22gpu_kernel_impl_nocastINS0_11FillFunctorItEEEEvRNS_18TensorIteratorBaseERKT_EUliE_EEviT1_,(.L_x_7278 - _ZN2at6native18elementwise_kernelILi128ELi4EZNS0_22gpu_kernel_impl_nocastINS0_11FillFunctorItEEEEvRNS_18TensorIteratorBaseERKT_EUliE_EEviT1_)
        .other          _ZN2at6native18elementwise_kernelILi128ELi4EZNS0_22gpu_kernel_impl_nocastINS0_11FillFunctorItEEEEvRNS_18TensorIteratorBaseERKT_EUliE_EEviT1_,@"STO_CUDA_ENTRY STV_DEFAULT"
_ZN2at6native18elementwise_kernelILi128ELi4EZNS0_22gpu_kernel_impl_nocastINS0_11FillFunctorItEEEEvRNS_18TensorIteratorBaseERKT_EUliE_EEviT1_:
.text._ZN2at6native18elementwise_kernelILi128ELi4EZNS0_22gpu_kernel_impl_nocastINS0_11FillFunctorItEEEEvRNS_18TensorIteratorBaseERKT_EUliE_EEviT1_:
        /* <DEDUP_REMOVED lines=10> */
[----:B------:R-:W-:-:S03]  /*00a0*/  ISETP.GE.AND P0, PT, R0, UR6, PT ;  /* 0x0000000600007c0c */ /* 0x000fc6000bf06270 */
[----:B------:R-:W-:Y:S10]  /*00b0*/  BSSY B1, `(.L_x_857) ;  /* 0x0000238000017945 */ /* 0x000ff40003800000 */
[----:B------:R-:W-:Y:S05]  /*00c0*/  @P0 BRA `(.L_x_858) ;  /* 0x0000002000cc0947 */ /* 0x000fea0003800000 */
[----:B------:R-:W-:Y:S01]  /*00d0*/  HFMA2.MMA R2, -RZ, RZ, 0, 0 ;  /* 0x00000000ff027435 */ /* 0x000fe200000001ff */
[----:B------:R-:W-:Y:S01]  /*00e0*/  IMAD.MOV.U32 R3, RZ, RZ, R0 ;  /* 0x000000ffff037224 */ /* 0x000fe200078e0000 */
[----:B------:R-:W-:Y:S01]  /*00f0*/  ULDC.64 UR8, c[0x0][0x220] ;  /* 0x0000880000087ab9 */ /* 0x000fe20000000a00 */
[----:B------:R-:W-:Y:S01]  /*0100*/  ISETP.NE.AND P0, PT, R8, 0x1, PT ;  /* 0x000000010800780c */ /* 0x000fe20003f05270 */
[----:B------:R-:W-:-:S06]  /*0110*/  ULDC UR7, c[0x0][0x21c] ;  /* 0x0000870000077ab9 */ /* 0x000fcc0000000800 */
[----:B------:R-:W-:-:S05]  /*0120*/  IMAD.HI.U32 R4, R0, UR8, R2 ;  /* 0x0000000800047c27 */ /* 0x000fca000f8e0002 */
[----:B------:R-:W-:-:S04]  /*0130*/  SHF.R.U32.HI R5, RZ, UR9, R4 ;  /* 0x00000009ff057c19 */ /* 0x000fc80008011604 */
[----:B------:R-:W-:-:S05]  /*0140*/  IADD3 R3, -R5, RZ, RZ ;  /* 0x000000ff05037210 */ /* 0x000fca0007ffe1ff */
        /* <DEDUP_REMOVED lines=259> */
[----:B------:R-:W-:Y:S02]  /*1180*/  ULDC UR7, c[0x0][0x33c] ;  /* 0x0000cf0000077ab9 */ /* 0x000fe40000000800 */
[----:B------:R-:W-:-:S05]  /*1190*/  IMAD.HI.U32 R3, R7, UR8, R6 ;  /* 0x0000000807037c27 */ /* 0x000fca000f8e0006 */
[----:B------:R-:W-:-:S04]  /*11a0*/  SHF.R.U32.HI R3, RZ, UR9, R3 ;  /* 0x00000009ff037c19 */ /* 0x000fc80008011603 */
[----:B------:R-:W-:-:S05]  /*11b0*/  IADD3 R3, -R3, RZ, RZ ;  /* 0x000000ff03037210 */ /* 0x000fca0007ffe1ff */
[----:B------:R-:W-:Y:S01]  /*11c0*/  IMAD R7, R3, UR7, R7 ;  /* 0x0000000703077c24 */ /* 0x000fe2000f8e0207 */
[----:B------:R-:W-:-:S03]  /*11d0*/  ULDC UR7, c[0x0][0x3a8] ;  /* 0x0000ea0000077ab9 */ /* 0x000fc60000000800 */
[----:B------:R-:W-:-:S07]  /*11e0*/  IMAD R2, R7, UR7, R2 ;  /* 0x0000000707027c24 */ /* 0x000fce000f8e0202 */
.L_x_859:
[----:B------:R-:W0:Y:S01]  /*11f0*/  LDC.U16 R5, c[0x0][0x3b8] ;  /* 0x0000ee00ff057b82 */ /* 0x000e220000000400 */
[----:B------:R-:W-:Y:S01]  /*1200*/  ULDC.64 UR8, c[0x0][0x3b0] ;  /* 0x0000ec0000087ab9 */ /* 0x000fe20000000a00 */
[----:B------:R-:W-:Y:S01]  /*1210*/  VIADD R0, R0, 0x80 ;  /* 0x0000008000007836 */ /* 0x000fe20000000000 */
[----:B------:R-:W-:-:S04]  /*1220*/  IADD3 R2, P0, R2, UR8, RZ ;  /* 0x0000000802027c10 */ /* 0x000fc8000ff1e0ff */
[----:B------:R-:W-:Y:S02]  /*1230*/  IADD3.X R3, RZ, UR9, RZ, P0, !PT ;  /* 0x00000009ff037c10 */ /* 0x000fe400087fe4ff */
[----:B------:R-:W-:-:S13]  /*1240*/  ISETP.GE.AND P0, PT, R0, UR6, PT ;  /* 0x0000000600007c0c */ /* 0x000fda000bf06270 */
[----:B------:R-:W-:Y:S05]  /*1250*/  @P0 BREAK B1 ;  /* 0x0000000000010942 */ /* 0x000fea0003800000 */
[----:B0-----:R0:W-:Y:S01]  /*1260*/  STG.E.U16 desc[UR4][R2.64], R5 ;  /* 0x0000000502007986 */ /* 0x0011e2000c101504 */
[----:B------:R-:W-:Y:S05]  /*1270*/  @P0 BRA `(.L_x_860) ;  /* 0x0000002000d00947 */ /* 0x000fea0003800000 */
[----:B0-----:R-:W-:Y:S01]  /*1280*/  MOV R2, RZ ;  /* 0x000000ff00027202 */ /* 0x001fe20000000f00 */
[----:B------:R-:W-:Y:S01]  /*1290*/  ULDC.64 UR8, c[0x0][0x220] ;  /* 0x0000880000087ab9 */ /* 0x000fe20000000a00 */
[----:B------:R-:W-:Y:S01]  /*12a0*/  MOV R3, R0 ;  /* 0x0000000000037202 */ /* 0x000fe20000000f00 */
[----:B------:R-:W-:Y:S01]  /*12b0*/  ULDC UR7, c[0x0][0x21c] ;  /* 0x0000870000077ab9 */ /* 0x000fe20000000800 */
[----:B------:R-:W-:Y:S01]  /*12c0*/  ISETP.NE.AND P0, PT, R8, 0x1, PT ;  /* 0x000000010800780c */ /* 0x000fe20003f05270 */
[----:B------:R-:W-:-:S05]  /*12d0*/  IMAD.HI.U32 R4, R0, UR8, R2 ;  /* 0x0000000800047c27 */ /* 0x000fca000f8e0002 */
[----:B------:R-:W-:-:S05]  /*12e0*/  SHF.R.U32.HI R5, RZ, UR9, R4 ;  /* 0x00000009ff057c19 */ /* 0x000fca0008011604 */
[----:B------:R-:W-:-:S04]  /*12f0*/  IMAD.MOV R3, RZ, RZ, -R5 ;  /* 0x000000ffff037224 */ /* 0x000fc800078e0a05 */
        /* <DEDUP_REMOVED lines=266> */
.L_x_861:
[----:B------:R-:W0:Y:S01]  /*23a0*/  LDC.U16 R5, c[0x0][0x3b8] ;  /* 0x0000ee00ff057b82 */ /* 0x000e220000000400 */
[----:B------:R-:W-:Y:S01]  /*23b0*/  ULDC.64 UR8, c[0x0][0x3b0] ;  /* 0x0000ec0000087ab9 */ /* 0x000fe20000000a00 */
[----:B------:R-:W-:Y:S02]  /*23c0*/  IADD3 R0, R0, 0x80, RZ ;  /* 0x0000008000007810 */ /* 0x000fe40007ffe0ff */
[----:B------:R-:W-:-:S04]  /*23d0*/  IADD3 R2, P0, R2, UR8, RZ ;  /* 0x0000000802027c10 */ /* 0x000fc8000ff1e0ff */
[----:B------:R-:W-:-:S05]  /*23e0*/  IADD3.X R3, RZ, UR9, RZ, P0, !PT ;  /* 0x00000009ff037c10 */ /* 0x000fca00087fe4ff */
[----:B0-----:R0:W-:Y:S04]  /*23f0*/  STG.E.U16 desc[UR4][R2.64], R5 ;  /* 0x0000000502007986 */ /* 0x0011e8000c101504 */
.L_x_858:
[----:B------:R-:W-:-:S13]  /*2400*/  ISETP.GE.AND P0, PT, R0, UR6, PT ;  /* 0x0000000600007c0c */ /* 0x000fda000bf06270 */
[----:B------:R-:W-:Y:S05]  /*2410*/  @P0 BREAK B1 ;  /* 0x0000000000010942 */ /* 0x000fea0003800000 */
[----:B------:R-:W-:Y:S05]  /*2420*/  @P0 BRA `(.L_x_860) ;  /* 0x0000001000640947 */ /* 0x000fea0003800000 */
[----:B------:R-:W-:Y:S05]  /*2430*/  BSYNC B1 ;  /* 0x0000000000017941 */ /* 0x000fea0003800000 */
.L_x_857:
[----:B0-----:R-:W-:Y:S01]  /*2440*/  MOV R3, R0 ;  /* 0x0000000000037202 */ /* 0x001fe20000000f00 */
        /* <DEDUP_REMOVED lines=266> */
[----:B------:R-:W-:-:S03]  /*34f0*/  ULDC UR7, c[0x0][0x33c] ;  /* 0x0000cf0000077ab9 */ /* 0x000fc60000000800 */
[----:B------:R-:W-:-:S05]  /*3500*/  IMAD.HI.U32 R3, R7, UR8, R6 ;  /* 0x0000000807037c27 */ /* 0x000fca000f8e0006 */
[----:B------:R-:W-:-:S04]  /*3510*/  SHF.R.U32.HI R3, RZ, UR9, R3 ;  /* 0x00000009ff037c19 */ /* 0x000fc80008011603 */
[----:B------:R-:W-:-:S05]  /*3520*/  IADD3 R3, -R3, RZ, RZ ;  /* 0x000000ff03037210 */ /* 0x000fca0007ffe1ff */
[----:B------:R-:W-:Y:S01]  /*3530*/  IMAD R7, R3, UR7, R7 ;  /* 0x0000000703077c24 */ /* 0x000fe2000f8e0207 */
[----:B------:R-:W-:-:S03]  /*3540*/  ULDC UR7, c[0x0][0x3a8] ;  /* 0x0000ea0000077ab9 */ /* 0x000fc60000000800 */
[----:B------:R-:W-:-:S07]  /*3550*/  IMAD R2, R7, UR7, R2 ;  /* 0x0000000707027c24 */ /* 0x000fce000f8e0202 */
.L_x_862:
[----:B------:R-:W0:Y:S01]  /*3560*/  LDC.U16 R5, c[0x0][0x3b8] ;  /* 0x0000ee00ff057b82 */ /* 0x000e220000000400 */
[----:B------:R-:W-:Y:S01]  /*3570*/  ULDC.64 UR8, c[0x0][0x3b0] ;  /* 0x0000ec0000087ab9 */ /* 0x000fe20000000a00 */
[----:B------:R-:W-:Y:S01]  /*3580*/  VIADD R0, R0, 0x80 ;  /* 0x0000008000007836 */ /* 0x000fe20000000000 */
[----:B------:R-:W-:-:S04]  /*3590*/  IADD3 R2, P0, R2, UR8, RZ ;  /* 0x0000000802027c10 */ /* 0x000fc8000ff1e0ff */
[----:B------:R-:W-:-:S05]  /*35a0*/  IADD3.X R3, RZ, UR9, RZ, P0, !PT ;  /* 0x00000009ff037c10 */ /* 0x000fca00087fe4ff */
[----:B0-----:R1:W-:Y:S04]  /*35b0*/  STG.E.U16 desc[UR4][R2.64], R5 ;  /* 0x0000000502007986 */ /* 0x0013e8000c101504 */
.L_x_860:
[----:B------:R-:W-:Y:S05]  /*35c0*/  BSYNC B0 ;  /* 0x0000000000007941 */ /* 0x000fea0003800000 */
.L_x_856:
[----:B------:R-:W-:Y:S05]  /*35d0*/  WARPSYNC.ALL ;  /* 0x0000000000007948 */ /* 0x000fea0003800000 */
[----:B------:R-:W-:-:S13]  /*35e0*/  ISETP.GE.AND P0, PT, R0, UR6, PT ;  /* 0x0000000600007c0c */ /* 0x000fda000bf06270 */
[----:B------:R-:W-:Y:S05]  /*35f0*/  @P0 EXIT ;  /* 0x000000000000094d */ /* 0x000fea0003800000 */
[----:B01----:R-:W-:Y:S01]  /*3600*/  HFMA2.MMA R2, -RZ, RZ, 0, 0 ;  /* 0x00000000ff027435 */ /* 0x003fe200000001ff */
[----:B------:R-:W-:Y:S01]  /*3610*/  MOV R3, R0 ;  /* 0x0000000000037202 */ /* 0x000fe20000000f00 */
[----:B------:R-:W-:Y:S01]  /*3620*/  ULDC.64 UR6, c[0x0][0x220] ;  /* 0x0000880000067ab9 */ /* 0x000fe20000000a00 */
[----:B------:R-:W-:-:S07]  /*3630*/  ISETP.NE.AND P0, PT, R8, 0x1, PT ;  /* 0x000000010800780c */ /* 0x000fce0003f05270 */
[----:B------:R-:W-:Y:S01]  /*3640*/  IMAD.HI.U32 R2, R0, UR6, R2 ;  /* 0x0000000600027c27 */ /* 0x000fe2000f8e0002 */
[----:B------:R-:W-:-:S04]  /*3650*/  ULDC UR6, c[0x0][0x21c] ;  /* 0x0000870000067ab9 */ /* 0x000fc80000000800 */
[----:B------:R-:W-:-:S04]  /*3660*/  SHF.R.U32.HI R3, RZ, UR7, R2 ;  /* 0x00000007ff037c19 */ /* 0x000fc80008011602 */
[----:B------:R-:W-:-:S05]  /*3670*/  IADD3 R5, -R3, RZ, RZ ;  /* 0x000000ff03057210 */ /* 0x000fca0007ffe1ff */
        /* <DEDUP_REMOVED lines=17> */
[----:B------:R-:W-:-:S08]  /*3790*/  ISETP.NE.AND P0, PT, R8, 0x3, PT ;  /* 0x000000030800780c */ /* 0x000fd00003f05270 */
        /* <DEDUP_REMOVED lines=240> */
[----:B------:R-:W-:-:S04]  /*46a0*/  ULDC.64 UR6, c[0x0][0x340] ;  /* 0x0000d00000067ab9 */ /* 0x000fc80000000a00 */
[----:B------:R-:W-:Y:S01]  /*46b0*/  IMAD.HI.U32 R2, R5, UR6, R4 ;  /* 0x0000000605027c27 */ /* 0x000fe2000f8e0004 */
[----:B------:R-:W-:-:S04]  /*46c0*/  ULDC UR6, c[0x0][0x33c] ;  /* 0x0000cf0000067ab9 */ /* 0x000fc80000000800 */
[----:B------:R-:W-:-:S04]  /*46d0*/  SHF.R.U32.HI R2, RZ, UR7, R2 ;  /* 0x00000007ff027c19 */ /* 0x000fc80008011602 */
[----:B------:R-:W-:-:S05]  /*46e0*/  IADD3 R3, -R2, RZ, RZ ;  /* 0x000000ff02037210 */ /* 0x000fca0007ffe1ff */
[----:B------:R-:W-:Y:S01]  /*46f0*/  IMAD R5, R3, UR6, R5 ;  /* 0x0000000603057c24 */ /* 0x000fe2000f8e0205 */
[----:B------:R-:W-:-:S03]  /*4700*/  ULDC UR6, c[0x0][0x3a8] ;  /* 0x0000ea0000067ab9 */ /* 0x000fc60000000800 */
[----:B------:R-:W-:-:S07]  /*4710*/  IMAD R0, R5, UR6, R0 ;  /* 0x0000000605007c24 */ /* 0x000fce000f8e0200 */
.L_x_863:
[----:B------:R-:W0:Y:S01]  /*4720*/  LDC.U16 R5, c[0x0][0x3b8] ;  /* 0x0000ee00ff057b82 */ /* 0x000e220000000400 */
[----:B------:R-:W-:Y:S02]  /*4730*/  ULDC.64 UR6, c[0x0][0x3b0] ;  /* 0x0000ec0000067ab9 */ /* 0x000fe40000000a00 */
[----:B------:R-:W-:-:S05]  /*4740*/  IADD3 R2, P0, R0, UR6, RZ ;  /* 0x0000000600027c10 */ /* 0x000fca000ff1e0ff */
[----:B------:R-:W-:-:S05]  /*4750*/  IMAD.X R3, RZ, RZ, UR7, P0 ;  /* 0x00000007ff037e24 */ /* 0x000fca00080e06ff */
[----:B0-----:R-:W-:Y:S01]  /*4760*/  STG.E.U16 desc[UR4][R2.64], R5 ;  /* 0x0000000502007986 */ /* 0x001fe2000c101504 */
[----:B------:R-:W-:Y:S05]  /*4770*/  EXIT ;  /* 0x000000000000794d */ /* 0x000fea0003800000 */
.L_x_855:
[----:B------:R-:W-:Y:S01]  /*4780*/  ULDC UR6, c[0x0][0x210] ;  /* 0x0000840000067ab9 */ /* 0x000fe20000000800 */
[----:B------:R-:W-:Y:S01]  /*4790*/  BSSY B0, `(.L_x_864) ;  /* 0x0000015000007945 */ /* 0x000fe20003800000 */
[----:B------:R-:W-:-:S03]  /*47a0*/  ISETP.GE.AND P0, PT, R0, UR6, PT ;  /* 0x0000000600007c0c */ /* 0x000fc6000bf06270 */
[----:B------:R-:W-:Y:S10]  /*47b0*/  BSSY B1, `(.L_x_865) ;  /* 0x000000d000017945 */ /* 0x000ff40003800000 */
[----:B------:R-:W-:Y:S05]  /*47c0*/  @P0 BRA `(.L_x_866) ;  /* 0x00000000002c0947 */ /* 0x000fea0003800000 */
[----:B------:R-:W0:Y:S01]  /*47d0*/  LDC.U16 R5, c[0x0][0x3b8] ;  /* 0x0000ee00ff057b82 */ /* 0x000e220000000400 */
[----:B------:R-:W-:-:S04]  /*47e0*/  IADD3 R0, R0, 0x80, RZ ;  /* 0x0000008000007810 */ /* 0x000fc80007ffe0ff */
[----:B------:R-:W-:-:S03]  /*47f0*/  ISETP.GE.AND P0, PT, R0, UR6, PT ;  /* 0x0000000600007c0c */ /* 0x000fc6000bf06270 */
[----:B------:R-:W0:Y:S10]  /*4800*/  LDC.64 R2, c[0x0][0x3b0] ;  /* 0x0000ec00ff027b82 */ /* 0x000e340000000a00 */
[----:B------:R-:W-:Y:S05]  /*4810*/  @P0 BREAK B1 ;  /* 0x0000000000010942 */ /* 0x000fea0003800000 */
[----:B0-----:R0:W-:Y:S01]  /*4820*/  STG.E.U16 desc[UR4][R2.64], R5 ;  /* 0x0000000502007986 */ /* 0x0011e2000c101504 */
[----:B------:R-:W-:Y:S05]  /*4830*/  @P0 BRA `(.L_x_867) ;  /* 0x0000000000280947 */ /* 0x000fea0003800000 */
[----:B0-----:R-:W0:Y:S01]  /*4840*/  LDC.U16 R5, c[0x0][0x3b8] ;  /* 0x0000ee00ff057b82 */ /* 0x001e220000000400 */
[----:B------:R-:W-:-:S07]  /*4850*/  IADD3 R0, R0, 0x80, RZ ;  /* 0x0000008000007810 */ /* 0x000fce0007ffe0ff */
[----:B------:R-:W0:Y:S02]  /*4860*/  LDC.64 R2, c[0x0][0x3b0] ;  /* 0x0000ec00ff027b82 */ /* 0x000e240000000a00 */
[----:B0-----:R0:W-:Y:S02]  /*4870*/  STG.E.U16 desc[UR4][R2.64], R5 ;  /* 0x0000000502007986 */ /* 0x0011e4000c101504 */
.L_x_866:
[----:B------:R-:W-:Y:S05]  /*4880*/  BSYNC B1 ;  /* 0x0000000000017941 */ /* 0x000fea0003800000 */
.L_x_865:
[----:B------:R-:W-:-:S13]  /*4890*/  ISETP.GE.AND P0, PT, R0, UR6, PT ;  /* 0x0000000600007c0c */ /* 0x000fda000bf06270 */
[----:B0-----:R-:W0:Y:S01]  /*48a0*/  @!P0 LDC.U16 R5, c[0x0][0x3b8] ;  /* 0x0000ee00ff058b82 */ /* 0x001e220000000400 */
[----:B------:R-:W-:-:S07]  /*48b0*/  @!P0 IADD3 R0, R0, 0x80, RZ ;  /* 0x0000008000008810 */ /* 0x000fce0007ffe0ff */
[----:B------:R-:W0:Y:S02]  /*48c0*/  @!P0 LDC.64 R2, c[0x0][0x3b0] ;  /* 0x0000ec00ff028b82 */ /* 0x000e240000000a00 */
[----:B0-----:R1:W-:Y:S02]  /*48d0*/  @!P0 STG.E.U16 desc[UR4][R2.64], R5 ;  /* 0x0000000502008986 */ /* 0x0013e4000c101504 */
.L_x_867:
[----:B------:R-:W-:Y:S05]  /*48e0*/  BSYNC B0 ;  /* 0x0000000000007941 */ /* 0x000fea0003800000 */
.L_x_864:
[----:B------:R-:W-:Y:S05]  /*48f0*/  WARPSYNC.ALL ;  /* 0x0000000000007948 */ /* 0x000fea0003800000 */
[----:B------:R-:W-:-:S13]  /*4900*/  ISETP.GE.AND P0, PT, R0, UR6, PT ;  /* 0x0000000600007c0c */ /* 0x000fda000bf06270 */
[----:B------:R-:W-:Y:S05]  /*4910*/  @P0 EXIT ;  /* 0x000000000000094d */ /* 0x000fea0003800000 */
[----:B01----:R-:W0:Y:S08]  /*4920*/  LDC.U16 R5, c[0x0][0x3b8] ;  /* 0x0000ee00ff057b82 */ /* 0x003e300000000400 */
[----:B------:R-:W0:Y:S02]  /*4930*/  LDC.64 R2, c[0x0][0x3b0] ;  /* 0x0000ec00ff027b82 */ /* 0x000e240000000a00 */
[----:B0-----:R-:W-:Y:S01]  /*4940*/  STG.E.U16 desc[UR4][R2.64], R5 ;  /* 0x0000000502007986 */ /* 0x001fe2000c101504 */
[----:B------:R-:W-:Y:S05]  /*4950*/  EXIT ;  /* 0x000000000000794d */ /* 0x000fea0003800000 */
.L_x_868:
        /* <DEDUP_REMOVED lines=10> */
.L_x_7278:


//--------------------- .text._ZN2at6native27unrolled_elementwise_kernelINS0_11FillFunctorItEESt5arrayIPcLm1EELi4E23TrivialOffsetCalculatorILi0EjES7_ILi1EjENS0_6memory15LoadWithoutCastENSA_16StoreWithoutCastEEEviT_T0_T2_T3_T4_T5_ --------------------------
	.section	.text._ZN2at6native27unrolled_elementwise_kernelINS0_11FillFunctorItEESt5arrayIPcLm1EELi4E23TrivialOffsetCalculatorILi0EjES7_ILi1EjENS0_6memory15LoadWithoutCastENSA_16StoreWithoutCastEEEviT_T0_T2_T3_T4_T5_,"ax",@progbits
	.align	128
        .global         _ZN2at6native27unrolled_elementwise_kernelINS0_11FillFunctorItEESt5arrayIPcLm1EELi4E23TrivialOffsetCalculatorILi0EjES7_ILi1EjENS0_6memory15LoadWithoutCastENSA_16StoreWithoutCastEEEviT_T0_T2_T3_T4_T5_
        .type           _ZN2at6native27unrolled_elementwise_kernelINS0_11FillFunctorItEESt5arrayIPcLm1EELi4E23TrivialOffsetCalculatorILi0EjES7_ILi1EjENS0_6memory15LoadWithoutCastENSA_16StoreWithoutCastEEEviT_T0_T2_T3_T4_T5_,@function
        .size           _ZN2at6native27unrolled_elementwise_kernelINS0_11FillFunctorItEESt5arrayIPcLm1EELi4E23TrivialOffsetCalculatorILi0EjES7_ILi1EjENS0_6memory15LoadWithoutCastENSA_16StoreWithoutCastEEEviT_T0_T2_T3_T4_T5_,(.L_x_7279 - _ZN2at6native27unrolled_elementwise_kernelINS0_11FillFunctorItEESt5arrayIPcLm1EELi4E23TrivialOffsetCalculatorILi0EjES7_ILi1EjENS0_6memory15LoadWithoutCastENSA_16StoreWithoutCastEEEviT_T0_T2_T3_T4_T5_)
        .other          _ZN2at6native27unrolled_elementwise_kernelINS0_11FillFunctorItEESt5arrayIPcLm1EELi4E23TrivialOffsetCalculatorILi0EjES7_ILi1EjENS0_6memory15LoadWithoutCastENSA_16StoreWithoutCastEEEviT_T0_T2_T3_T4_T5_,@"STO_CUDA_ENTRY STV_DEFAULT"
_ZN2at6native27unrolled_elementwise_kernelINS0_11FillFunctorItEESt5arrayIPcLm1EELi4E23TrivialOffsetCalculatorILi0EjES7_ILi1EjENS0_6memory15LoadWithoutCastENSA_16StoreWithoutCastEEEviT_T0_T2_T3_T4_T5_:
.text._ZN2at6native27unrolled_elementwise_kernelINS0_11FillFunctorItEESt5arrayIPcLm1EELi4E23TrivialOffsetCalculatorILi0EjES7_ILi1EjENS0_6memory15LoadWithoutCastENSA_16StoreWithoutCastEEEviT_T0_T2_T3_T4_T5_:
        /* <DEDUP_REMOVED lines=13> */
[----:B------:R-:W1:Y:S01]  /*00d0*/  @!P0 LDC.U16 R9, c[0x0][0x214] ;  /* 0x00008500ff098b82 */ /* 0x000e620000000400 */
[----:B0-----:R-:W-:-:S05]  /*00e0*/  @!P0 IMAD.WIDE.U32 R2, R5, 0x2, R2 ;  /* 0x0000000205028825 */ /* 0x001fca00078e0002 */
[----:B-1----:R0:W-:Y:S05]  /*00f0*/  @!P0 STG.E.U16 desc[UR4][R2.64], R9 ;  /* 0x0000000902008986 */ /* 0x0021ea000c101504 */
[----:B------:R-:W-:Y:S05]  /*0100*/  @P1 BRA `(.L_x_870) ;  /* 0x00000000002c1947 */ /* 0x000fea0003800000 */
[----:B------:R-:W1:Y:S01]  /*0110*/  LDC.64 R4, c[0x0][0x218] ;  /* 0x00008600ff047b82 */ /* 0x000e620000000a00 */
[----:B0-----:R-:W-:Y:S01]  /*0120*/  IMAD R3, R6, 0x200, R7 ;  /* 0x0000020006037824 */ /* 0x001fe200078e0207 */
[----:B------:R-:W-:-:S04]  /*0130*/  IADD3 R7, R7, 0x80, RZ ;  /* 0x0000008007077810 */ /* 0x000fc80007ffe0ff */
[C---:B------:R-:W-:Y:S02]  /*0140*/  ISETP.GE.AND P0, PT, R7.reuse, R0, PT ;  /* 0x000000000700720c */ /* 0x040fe40003f06270 */
[----:B------:R-:W0:Y:S11]  /*0150*/  LDC.U16 R9, c[0x0][0x214] ;  /* 0x00008500ff097b82 */ /* 0x000e360000000400 */
[----:B------:R-:W-:Y:S01]  /*0160*/  @!P0 IMAD R11, R6, 0x200, R7 ;  /* 0x00000200060b8824 */ /* 0x000fe200078e0207 */
[----:B------:R-:W-:Y:S01]  /*0170*/  @!P0 IADD3 R7, R7, 0x80, RZ ;  /* 0x0000008007078810 */ /* 0x000fe20007ffe0ff */
[----:B-1----:R-:W-:-:S04]  /*0180*/  IMAD.WIDE.U32 R2, R3, 0x2, R4 ;  /* 0x0000000203027825 */ /* 0x002fc800078e0004 */
[----:B------:R-:W-:Y:S01]  /*0190*/  @!P0 IMAD.WIDE.U32 R4, R11, 0x2, R4 ;  /* 0x000000020b048825 */ /* 0x000fe200078e0004 */
[----:B0-----:R1:W-:Y:S04]  /*01a0*/  STG.E.U16 desc[UR4][R2.64], R9 ;  /* 0x0000000902007986 */ /* 0x0013e8000c101504 */
[----:B------:R1:W-:Y:S02]  /*01b0*/  @!P0 STG.E.U16 desc[UR4][R4.64], R9 ;  /* 0x0000000904008986 */ /* 0x0003e4000c101504 */
.L_x_870:
[----:B------:R-:W-:Y:S05]  /*01c0*/  BSYNC B0 ;  /* 0x0000000000007941 */ /* 0x000fea0003800000 */
.L_x_869:
[----:B------:R-:W-:-:S13]  /*01d0*/  ISETP.GE.AND P0, PT, R7, R0, PT ;  /* 0x000000000700720c */ /* 0x000fda0003f06270 */
[----:B------:R-:W-:Y:S05]  /*01e0*/  @P0 EXIT ;  /* 0x000000000000094d */ /* 0x000fea0003800000 */
[----:B01----:R-:W0:Y:S01]  /*01f0*/  LDC.64 R2, c[0x0][0x218] ;  /* 0x00008600ff027b82 */ /* 0x003e220000000a00 */
[----:B------:R-:W-:-:S07]  /*0200*/  LEA R7, R6, R7, 0x9 ;  /* 0x0000000706077211 */ /* 0x000fce00078e48ff */
[----:B------:R-:W1:Y:S01]  /*0210*/  LDC.U16 R5, c[0x0][0x214] ;  /* 0x00008500ff057b82 */ /* 0x000e620000000400 */
[----:B0-----:R-:W-:-:S05]  /*0220*/  IMAD.WIDE.U32 R2, R7, 0x2, R2 ;  /* 0x0000000207027825 */ /* 0x001fca00078e0002 */
[----:B-1----:R-:W-:Y:S01]  /*0230*/  STG.E.U16 desc[UR4][R2.64], R5 ;  /* 0x0000000502007986 */ /* 0x002fe2000c101504 */
[----:B------:R-:W-:Y:S05]  /*0240*/  EXIT ;  /* 0x000000000000794d */ /* 0x000fea0003800000 */
.L_x_871:
        /* <DEDUP_REMOVED lines=11> */
.L_x_7279:


//--------------------- .text._ZN2at6native29vectorized_elementwise_kernelILi2ENS0_11FillFunctorItEESt5arrayIPcLm1EEEEviT0_T1_ --------------------------
	.section	.text._ZN2at6native29vectorized_elementwise_kernelILi2ENS0_11FillFunctorItEESt5arrayIPcLm1EEEEviT0_T1_,"ax",@progbits
	.align	128
        .global         _ZN2at6native29vectorized_elementwise_kernelILi2ENS0_11FillFunctorItEESt5arrayIPcLm1EEEEviT0_T1_
        .type           _ZN2at6native29vectorized_elementwise_kernelILi2ENS0_11FillFunctorItEESt5arrayIPcLm1EEEEviT0_T1_,@function
        .size           _ZN2at6native29vectorized_elementwise_kernelILi2ENS0_11FillFunctorItEESt5arrayIPcLm1EEEEviT0_T1_,(.L_x_7280 - _ZN2at6native29vectorized_elementwise_kernelILi2ENS0_11FillFunctorItEESt5arrayIPcLm1EEEEviT0_T1_)
        .other          _ZN2at6native29vectorized_elementwise_kernelILi2ENS0_11FillFunctorItEESt5arrayIPcLm1EEEEviT0_T1_,@"STO_CUDA_ENTRY STV_DEFAULT"
_ZN2at6native29vectorized_elementwise_kernelILi2ENS0_11FillFunctorItEESt5arrayIPcLm1EEEEviT0_T1_:
.text._ZN2at6native29vectorized_elementwise_kernelILi2ENS0_11FillFunctorItEESt5arrayIPcLm1EEEEviT0_T1_:
        /* <DEDUP_REMOVED lines=9> */
[----:B------:R-:W1:Y:S01]  /*0090*/  LDC.64 R2, c[0x0][0x218] ;  /* 0x00008600ff027b82 */ /* 0x000e620000000a00 */
[----:B------:R-:W-:Y:S02]  /*00a0*/  ULDC.U16 UR6, c[0x0][0x214] ;  /* 0x0000850000067ab9 */ /* 0x000fe40000000400 */
[----:B------:R-:W-:Y:S02]  /*00b0*/  IMAD.U32 R7, RZ, RZ, UR6 ;  /* 0x00000006ff077e24 */ /* 0x000fe4000f8e00ff */
[----:B-1----:R-:W-:Y:S01]  /*00c0*/  IMAD.WIDE.U32 R2, R0, 0x2, R2 ;  /* 0x0000000200027825 */ /* 0x002fe200078e0002 */
[----:B------:R-:W-:-:S03]  /*00d0*/  MOV R0, UR6 ;  /* 0x0000000600007c02 */ /* 0x000fc60008000f00 */
[----:B0-----:R-:W-:Y:S01]  /*00e0*/  IMAD.WIDE R2, R5, 0x4, R2 ;  /* 0x0000000405027825 */ /* 0x001fe200078e0202 */
[----:B------:R-:W-:-:S05]  /*00f0*/  PRMT R5, R0, 0x5410, R7 ;  /* 0x0000541000057816 */ /* 0x000fca0000000007 */
[----:B------:R-:W-:Y:S04]  /*0100*/  STG.E desc[UR4][R2.64], R5 ;  /* 0x0000000502007986 */ /* 0x000fe8000c101904 */
[----:B------:R-:W-:Y:S04]  /*0110*/  STG.E desc[UR4][R2.64+0x200], R5 ;  /* 0x0002000502007986 */ /* 0x000fe8000c101904 */
[----:B------:R-:W-:Y:S04]  /*0120*/  STG.E desc[UR4][R2.64+0x400], R5 ;  /* 0x0004000502007986 */ /* 0x000fe8000c101904 */
[----:B------:R-:W-:Y:S01]  /*0130*/  STG.E desc[UR4][R2.64+0x600], R5 ;  /* 0x0006000502007986 */ /* 0x000fe2000c101904 */
[----:B------:R-:W-:Y:S05]  /*0140*/  EXIT ;  /* 0x000000000000794d */ /* 0x000fea0003800000 */
.L_x_872:
[----:B------:R-:W0:Y:S01]  /*0150*/  S2R R7, SR_TID.X ;  /* 0x0000000000077919 */ /* 0x000e220000002100 */
[----:B------:R-:W-:Y:S04]  /*0160*/  BSSY B0, `(.L_x_873) ;  /* 0x000003b000007945 */ /* 0x000fe80003800000 */
[----:B------:R-:W-:Y:S01]  /*0170*/  BSSY B1, `(.L_x_874) ;  /* 0x0000032000017945 */ /* 0x000fe20003800000 */
[----:B0-----:R-:W-:-:S13]  /*0180*/  ISETP.GE.AND P0, PT, R7, R2, PT ;  /* 0x000000020700720c */ /* 0x001fda0003f06270 */
[----:B------:R-:W0:Y:S01]  /*0190*/  @!P0 LDC.64 R4, c[0x0][0x218] ;  /* 0x00008600ff048b82 */ /* 0x000e220000000a00 */
[----:B------:R-:W-:-:S07]  /*01a0*/  @!P0 IADD3 R3, R0, R7, RZ ;  /* 0x0000000700038210 */ /* 0x000fce0007ffe0ff */
[----:B------:R-:W1:Y:S01]  /*01b0*/  @!P0 LDC.U16 R9, c[0x0][0x214] ;  /* 0x00008500ff098b82 */ /* 0x000e620000000400 */
[----:B0-----:R-:W-:-:S04]  /*01c0*/  @!P0 IMAD.WIDE.U32 R4, R3, 0x2, R4 ;  /* 0x0000000203048825 */ /* 0x001fc800078e0004 */
[----:B------:R-:W-:Y:S01]  /*01d0*/  IMAD.MOV.U32 R3, RZ, RZ, R7 ;  /* 0x000000ffff037224 */ /* 0x000fe200078e0007 */
[----:B------:R-:W-:Y:S01]  /*01e0*/  @!P0 IADD3 R3, R7, 0x80, RZ ;  /* 0x0000008007038810 */ /* 0x000fe20007ffe0ff */
[----:B-1----:R0:W-:Y:S03]  /*01f0*/  @!P0 STG.E.U16 desc[UR4][R4.64], R9 ;  /* 0x0000000904008986 */ /* 0x0021e6000c101504 */
[----:B------:R-:W-:-:S13]  /*0200*/  ISETP.GE.AND P0, PT, R3, R2, PT ;  /* 0x000000020300720c */ /* 0x000fda0003f06270 */
[----:B0-----:R-:W-:Y:S05]  /*0210*/  @P0 BRA `(.L_x_875) ;  /* 0x0000000000380947 */ /* 0x001fea0003800000 */
[----:B------:R-:W0:Y:S01]  /*0220*/  LDC.64 R4, c[0x0][0x218] ;  /* 0x00008600ff047b82 */ /* 0x000e220000000a00 */
[----:B------:R-:W-:Y:S01]  /*0230*/  IMAD.IADD R7, R0, 0x1, R3 ;  /* 0x0000000100077824 */ /* 0x000fe200078e0203 */
[----:B------:R-:W-:-:S04]  /*0240*/  IADD3 R3, R3, 0x80, RZ ;  /* 0x0000008003037810 */ /* 0x000fc80007ffe0ff */
[----:B------:R-:W-:Y:S02]  /*0250*/  ISETP.GE.AND P0, PT, R3, R2, PT ;  /* 0x000000020300720c */ /* 0x000fe40003f06270 */
[----:B------:R-:W1:Y:S01]  /*0260*/  LDC.U16 R9, c[0x0][0x214] ;  /* 0x00008500ff097b82 */ /* 0x000e620000000400 */
[----:B0-----:R-:W-:-:S05]  /*0270*/  IMAD.WIDE.U32 R4, R7, 0x2, R4 ;  /* 0x0000000207047825 */ /* 0x001fca00078e0004 */
[----:B-1----:R0:W-:Y:S05]  /*0280*/  STG.E.U16 desc[UR4][R4.64], R9 ;  /* 0x0000000904007986 */ /* 0x0021ea000c101504 */
[----:B------:R-:W-:Y:S05]  /*0290*/  @P0 BRA `(.L_x_876) ;  /* 0x0000000000380947 */ /* 0x000fea0003800000 */
[----:B0-----:R-:W0:Y:S01]  /*02a0*/  LDC.64 R4, c[0x0][0x218] ;  /* 0x00008600ff047b82 */ /* 0x001e220000000a00 */
[----:B------:R-:W-:Y:S01]  /*02b0*/  IMAD.IADD R7, R0, 0x1, R3 ;  /* 0x0000000100077824 */ /* 0x000fe200078e0203 */
[----:B------:R-:W-:-:S06]  /*02c0*/  IADD3 R3, R3, 0x80, RZ ;  /* 0x0000008003037810 */ /* 0x000fcc0007ffe0ff */
[----:B------:R-:W1:Y:S01]  /*02d0*/  LDC.U16 R9, c[0x0][0x214] ;  /* 0x00008500ff097b82 */ /* 0x000e620000000400 */
[----:B0-----:R-:W-:-:S05]  /*02e0*/  IMAD.WIDE.U32 R4, R7, 0x2, R4 ;  /* 0x0000000207047825 */ /* 0x001fca00078e0004 */
[----:B-1----:R0:W-:Y:S02]  /*02f0*/  STG.E.U16 desc[UR4][R4.64], R9 ;  /* 0x0000000904007986 */ /* 0x0021e4000c101504 */
.L_x_875:
[----:B------:R-:W-:-:S13]  /*0300*/  ISETP.GE.AND P0, PT, R3, R2, PT ;  /* 0x000000020300720c */ /* 0x000fda0003f06270 */
[----:B------:R-:W-:Y:S05]  /*0310*/  @P0 BRA `(.L_x_877) ;  /* 0x0000000000380947 */ /* 0x000fea0003800000 */
[----:B0-----:R-:W0:Y:S01]  /*0320*/  LDC.64 R4, c[0x0][0x218] ;  /* 0x00008600ff047b82 */ /* 0x001e220000000a00 */
[----:B------:R-:W-:Y:S01]  /*0330*/  IMAD.IADD R7, R0, 0x1, R3 ;  /* 0x0000000100077824 */ /* 0x000fe200078e0203 */
[----:B------:R-:W-:-:S06]  /*0340*/  IADD3 R3, R3, 0x80, RZ ;  /* 0x0000008003037810 */ /* 0x000fcc0007ffe0ff */
[----:B------:R-:W1:Y:S01]  /*0350*/  LDC.U16 R9, c[0x0][0x214] ;  /* 0x00008500ff097b82 */ /* 0x000e620000000400 */
[----:B0-----:R-:W-:-:S05]  /*0360*/  IMAD.WIDE.U32 R4, R7, 0x2, R4 ;  /* 0x0000000207047825 */ /* 0x001fca00078e0004 */
[----:B-1----:R1:W-:Y:S02]  /*0370*/  STG.E.U16 desc[UR4][R4.64], R9 ;  /* 0x0000000904007986 */ /* 0x0023e4000c101504 */
.L_x_876:
[----:B------:R-:W-:-:S13]  /*0380*/  ISETP.GE.AND P0, PT, R3, R2, PT ;  /* 0x000000020300720c */ /* 0x000fda0003f06270 */
[----:B------:R-:W-:Y:S05]  /*0390*/  @P0 BRA `(.L_x_878) ;  /* 0x00000000003c0947 */ /* 0x000fea0003800000 */
[----:B01----:R-:W0:Y:S01]  /*03a0*/  LDC.64 R4, c[0x0][0x218] ;  /* 0x00008600ff047b82 */ /* 0x003e220000000a00 */
[----:B------:R-:W-:Y:S01]  /*03b0*/  IMAD.IADD R7, R0, 0x1, R3 ;  /* 0x0000000100077824 */ /* 0x000fe200078e0203 */
[----:B------:R-:W-:-:S06]  /*03c0*/  IADD3 R3, R3, 0x80, RZ ;  /* 0x0000008003037810 */ /* 0x000fcc0007ffe0ff */
[----:B------:R-:W1:Y:S01]  /*03d0*/  LDC.U16 R9, c[0x0][0x214] ;  /* 0x00008500ff097b82 */ /* 0x000e620000000400 */
[----:B0-----:R-:W-:-:S05]  /*03e0*/  IMAD.WIDE.U32 R4, R7, 0x2, R4 ;  /* 0x0000000207047825 */ /* 0x001fca00078e0004 */
[----:B-1----:R1:W-:Y:S02]  /*03f0*/  STG.E.U16 desc[UR4][R4.64], R9 ;  /* 0x0000000904007986 */ /* 0x0023e4000c101504 */
.L_x_877:
[----:B------:R-:W-:-:S13]  /*0400*/  ISETP.GE.AND P0, PT, R3, R2, PT ;  /* 0x000000020300720c */ /* 0x000fda0003f06270 */
[----:B------:R-:W-:Y:S05]  /*0410*/  @P0 BREAK B1 ;  /* 0x0000000000010942 */ /* 0x000fea0003800000 */
[----:B------:R-:W-:Y:S05]  /*0420*/  @P0 BRA `(.L_x_879) ;  /* 0x0000000000380947 */ /* 0x000fea0003800000 */
[----:B01----:R-:W0:Y:S01]  /*0430*/  LDC.64 R4, c[0x0][0x218] ;  /* 0x00008600ff047b82 */ /* 0x003e220000000a00 */
[----:B------:R-:W-:Y:S01]  /*0440*/  IMAD.IADD R7, R0, 0x1, R3 ;  /* 0x0000000100077824 */ /* 0x000fe200078e0203 */
[----:B------:R-:W-:-:S06]  /*0450*/  IADD3 R3, R3, 0x80, RZ ;  /* 0x0000008003037810 */ /* 0x000fcc0007ffe0ff */
[----:B------:R-:W1:Y:S01]  /*0460*/  LDC.U16 R9, c[0x0][0x214] ;  /* 0x00008500ff097b82 */ /* 0x000e620000000400 */
[----:B0-----:R-:W-:-:S05]  /*0470*/  IMAD.WIDE.U32 R4, R7, 0x2, R4 ;  /* 0x0000000207047825 */ /* 0x001fca00078e0004 */
[----:B-1----:R2:W-:Y:S02]  /*0480*/  STG.E.U16 desc[UR4][R4.64], R9 ;  /* 0x0000000904007986 */ /* 0x0025e4000c101504 */
.L_x_878:
[----:B------:R-:W-:Y:S05]  /*0490*/  BSYNC B1 ;  /* 0x0000000000017941 */ /* 0x000fea0003800000 */
.L_x_874:
[----:B------:R-:W-:-:S13]  /*04a0*/  ISETP.GE.AND P0, PT, R3, R2, PT ;  /* 0x000000020300720c */ /* 0x000fda0003f06270 */
[----:B012---:R-:W0:Y:S01]  /*04b0*/  @!P0 LDC.64 R4, c[0x0][0x218] ;  /* 0x00008600ff048b82 */ /* 0x007e220000000a00 */
[----:B------:R-:W-:Y:S01]  /*04c0*/  @!P0 IMAD.IADD R7, R0, 0x1, R3 ;  /* 0x0000000100078824 */ /* 0x000fe200078e0203 */
[----:B------:R-:W-:-:S06]  /*04d0*/  @!P0 IADD3 R3, R3, 0x80, RZ ;  /* 0x0000008003038810 */ /* 0x000fcc0007ffe0ff */
[----:B------:R-:W1:Y:S01]  /*04e0*/  @!P0 LDC.U16 R9, c[0x0][0x214] ;  /* 0x00008500ff098b82 */ /* 0x000e620000000400 */
[----:B0-----:R-:W-:-:S05]  /*04f0*/  @!P0 IMAD.WIDE.U32 R4, R7, 0x2, R4 ;  /* 0x0000000207048825 */ /* 0x001fca00078e0004 */
[----:B-1----:R2:W-:Y:S02]  /*0500*/  @!P0 STG.E.U16 desc[UR4][R4.64], R9 ;  /* 0x0000000904008986 */ /* 0x0025e4000c101504 */
.L_x_879:
[----:B------:R-:W-:Y:S05]  /*0510*/  BSYNC B0 ;  /* 0x0000000000007941 */ /* 0x000fea0003800000 */
.L_x_873:
[----:B------:R-:W-:Y:S05]  /*0520*/  WARPSYNC.ALL ;  /* 0x0000000000007948 */ /* 0x000fea0003800000 */
[----:B------:R-:W-:-:S13]  /*0530*/  ISETP.GE.AND P0, PT, R3, R2, PT ;  /* 0x000000020300720c */ /* 0x000fda0003f06270 */
[----:B------:R-:W-:Y:S05]  /*0540*/  @P0 EXIT ;  /* 0x000000000000094d */ /* 0x000fea0003800000 */
[----:B012---:R-:W0:Y:S01]  /*0550*/  LDC.64 R4, c[0x0][0x218] ;  /* 0x00008600ff047b82 */ /* 0x007e220000000a00 */
[----:B------:R-:W-:-:S07]  /*0560*/  IMAD.IADD R3, R0, 0x1, R3 ;  /* 0x0000000100037824 */ /* 0x000fce00078e0203 */
[----:B------:R-:W1:Y:S01]  /*0570*/  LDC.U16 R7, c[0x0][0x214] ;  /* 0x00008500ff077b82 */ /* 0x000e620000000400 */
[----:B0-----:R-:W-:-:S05]  /*0580*/  IMAD.WIDE.U32 R2, R3, 0x2, R4 ;  /* 0x0000000203027825 */ /* 0x001fca00078e0004 */
[----:B-1----:R-:W-:Y:S01]  /*0590*/  STG.E.U16 desc[UR4][R2.64], R7 ;  /* 0x0000000702007986 */ /* 0x002fe2000c101504 */
[----:B------:R-:W-:Y:S05]  /*05a0*/  EXIT ;  /* 0x000000000000794d */ /* 0x000fea0003800000 */
.L_x_880:
        /* <DEDUP_REMOVED lines=13> */
.L_x_7280:


//--------------------- .text._ZN2at6native29vectorized_elementwise_kernelILi4ENS0_11FillFunctorItEESt5arrayIPcLm1EEEEviT0_T1_ --------------------------
	.section	.text._ZN2at6native29vectorized_elementwise_kernelILi4ENS0_11FillFunctorItEESt5arrayIPcLm1EEEEviT0_T1_,"ax",@progbits
	.align	128
        .global         _ZN2at6native29vectorized_elementwise_kernelILi4ENS0_11FillFunctorItEESt5arrayIPcLm1EEEEviT0_T1_
        .type           _ZN2at6native29vectorized_elementwise_kernelILi4ENS0_11FillFunctorItEESt5arrayIPcLm1EEEEviT0_T1_,@function
        .size           _ZN2at6native29vectorized_elementwise_kernelILi4ENS0_11FillFunctorItEESt5arrayIPcLm1EEEEviT0_T1_,(.L_x_7281 - _ZN2at6native29vectorized_elementwise_kernelILi4ENS0_11FillFunctorItEESt5arrayIPcLm1EEEEviT0_T1_)
        .other          _ZN2at6native29vectorized_elementwise_kernelILi4ENS0_11FillFunctorItEESt5arrayIPcLm1EEEEviT0_T1_,@"STO_CUDA_ENTRY STV_DEFAULT"
_ZN2at6native29vectorized_elementwise_kernelILi4ENS0_11FillFunctorItEESt5arrayIPcLm1EEEEviT0_T1_:
.text._ZN2at6native29vectorized_elementwise_kernelILi4ENS0_11FillFunctorItEESt5arrayIPcLm1EEEEviT0_T1_:
        /* <DEDUP_REMOVED lines=11> */
[----:B------:R-:W-:Y:S01]  /*00b0*/  IMAD.U32 R4, RZ, RZ, UR6 ;  /* 0x00000006ff047e24 */ /* 0x000fe2000f8e00ff */
[----:B------:R-:W-:-:S04]  /*00c0*/  MOV R7, UR6 ;  /* 0x0000000600077c02 */ /* 0x000fc80008000f00 */
[----:B------:R-:W-:-:S04]  /*00d0*/  PRMT R4, R4, 0x5410, R7 ;  /* 0x0000541004047816 */ /* 0x000fc80000000007 */
[----:B------:R-:W-:Y:S01]  /*00e0*/  MOV R6, R4 ;  /* 0x0000000400067202 */ /* 0x000fe20000000f00 */
[----:B------:R-:W-:Y:S02]  /*00f0*/  IMAD.MOV.U32 R7, RZ, RZ, R4 ;  /* 0x000000ffff077224 */ /* 0x000fe400078e0004 */
[----:B-1----:R-:W-:-:S04]  /*0100*/  IMAD.WIDE.U32 R2, R0, 0x2, R2 ;  /* 0x0000000200027825 */ /* 0x002fc800078e0002 */
[----:B0-----:R-:W-:-:S04]  /*0110*/  IMAD.WIDE R2, R5, 0x8, R2 ;  /* 0x0000000805027825 */ /* 0x001fc800078e0202 */
[----:B------:R-:W-:Y:S01]  /*0120*/  IMAD.MOV.U32 R5, RZ, RZ, R4 ;  /* 0x000000ffff057224 */ /* 0x000fe200078e0004 */
[----:B------:R-:W-:Y:S04]  /*0130*/  STG.E.64 desc[UR4][R2.64+0x400], R6 ;  /* 0x0004000602007986 */ /* 0x000fe8000c101b04 */
[----:B------:R-:W-:Y:S01]  /*0140*/  STG.E.64 desc[UR4][R2.64], R4 ;  /* 0x0000000402007986 */ /* 0x000fe2000c101b04 */
[----:B------:R-:W-:Y:S05]  /*0150*/  EXIT ;  /* 0x000000000000794d */ /* 0x000fea0003800000 */
.L_x_881:
        /* <DEDUP_REMOVED lines=27> */
.L_x_884:
        /* <DEDUP_REMOVED lines=8> */
.L_x_885:
        /* <DEDUP_REMOVED lines=8> */
.L_x_886:
        /* <DEDUP_REMOVED lines=9> */
.L_x_887:
[----:B------:R-:W-:Y:S05]  /*04a0*/  BSYNC B1 ;  /* 0x0000000000017941 */ /* 0x000fea0003800000 */
.L_x_883:
[----:B------:R-:W-:-:S13]  /*04b0*/  ISETP.GE.AND P0, PT, R3, R2, PT ;  /* 0x000000020300720c */ /* 0x000fda0003f06270 */
[----:B012---:R-:W0:Y:S01]  /*04c0*/  @!P0 LDC.64 R4, c[0x0][0x218] ;  /* 0x00008600ff048b82 */ /* 0x007e220000000a00 */
[----:B------:R-:W-:Y:S01]  /*04d0*/  @!P0 IMAD.IADD R7, R0, 0x1, R3 ;  /* 0x0000000100078824 */ /* 0x000fe200078e0203 */
[----:B------:R-:W-:-:S06]  /*04e0*/  @!P0 IADD3 R3, R3, 0x80, RZ ;  /* 0x0000008003038810 */ /* 0x000fcc0007ffe0ff */
[----:B------:R-:W1:Y:S01]  /*04f0*/  @!P0 LDC.U16 R9, c[0x0][0x214] ;  /* 0x00008500ff098b82 */ /* 0x000e620000000400 */
[----:B0-----:R-:W-:-:S05]  /*0500*/  @!P0 IMAD.WIDE.U32 R4, R7, 0x2, R4 ;  /* 0x0000000207048825 */ /* 0x001fca00078e0004 */
[----:B-1----:R2:W-:Y:S02]  /*0510*/  @!P0 STG.E.U16 desc[UR4][R4.64], R9 ;  /* 0x0000000904008986 */ /* 0x0025e4000c101504 */
.L_x_888:
[----:B------:R-:W-:Y:S05]  /*0520*/  BSYNC B0 ;  /* 0x0000000000007941 */ /* 0x000fea0003800000 */
.L_x_882:
[----:B------:R-:W-:Y:S05]  /*0530*/  WARPSYNC.ALL ;  /* 0x0000000000007948 */ /* 0x000fea0003800000 */
[----:B------:R-:W-:-:S13]  /*0540*/  ISETP.GE.AND P0, PT, R3, R2, PT ;  /* 0x000000020300720c */ /* 0x000fda0003f06270 */
[----:B------:R-:W-:Y:S05]  /*0550*/  @P0 EXIT ;  /* 0x000000000000094d */ /* 0x000fea0003800000 */
[----:B012---:R-:W0:Y:S01]  /*0560*/  LDC.64 R4, c[0x0][0x218] ;  /* 0x00008600ff047b82 */ /* 0x007e220000000a00 */
[----:B------:R-:W-:-:S07]  /*0570*/  IADD3 R3, R0, R3, RZ ;  /* 0x0000000300037210 */ /* 0x000fce0007ffe0ff */
[----:B------:R-:W1:Y:S01]  /*0580*/  LDC.U16 R7, c[0x0][0x214] ;  /* 0x00008500ff077b82 */ /* 0x000e620000000400 */
[----:B0-----:R-:W-:-:S05]  /*0590*/  IMAD.WIDE.U32 R2, R3, 0x2, R4 ;  /* 0x0000000203027825 */ /* 0x001fca00078e0004 */
[----:B-1----:R-:W-:Y:S01]  /*05a0*/  STG.E.U16 desc[UR4][R2.64], R7 ;  /* 0x0000000702007986 */ /* 0x002fe2000c101504 */
[----:B------:R-:W-:Y:S05]  /*05b0*/  EXIT ;  /* 0x000000000000794d */ /* 0x000fea0003800000 */
.L_x_889:
        /* <DEDUP_REMOVED lines=12> */
.L_x_7281:


//--------------------- .text._ZN2at6native29vectorized_elementwise_kernelILi8ENS0_11FillFunctorItEESt5arrayIPcLm1EEEEviT0_T1_ --------------------------
	.section	.text._ZN2at6native29vectorized_elementwise_kernelILi8ENS0_11FillFunctorItEESt5arrayIPcLm1EEEEviT0_T1_,"ax",@progbits
	.align	128
        .global         _ZN2at6native29vectorized_elementwise_kernelILi8ENS0_11FillFunctorItEESt5arrayIPcLm1EEEEviT0_T1_
        .type           _ZN2at6native29vectorized_elementwise_kernelILi8ENS0_11FillFunctorItEESt5arrayIPcLm1EEEEviT0_T1_,@function
        .size           _ZN2at6native29vectorized_elementwise_kernelILi8ENS0_11FillFunctorItEESt5arrayIPcLm1EEEEviT0_T1_,(.L_x_7282 - _ZN2at6native29vectorized_elementwise_kernelILi8ENS0_11FillFunctorItEESt5arrayIPcLm1EEEEviT0_T1_)
        .other          _ZN2at6native29vectorized_elementwise_kernelILi8ENS0_11FillFunctorItEESt5arrayIPcLm1EEEEviT0_T1_,@"STO_CUDA_ENTRY STV_DEFAULT"
_ZN2at6native29vectorized_elementwise_kernelILi8ENS0_11FillFunctorItEESt5arrayIPcLm1EEEEviT0_T1_:
.text._ZN2at6native29vectorized_elementwise_kernelILi8ENS0_11FillFunctorItEESt5arrayIPcLm1EEEEviT0_T1_:
        /* <DEDUP_REMOVED lines=18> */
[----:B------:R-:W-:-:S05]  /*0120*/  IMAD.MOV.U32 R5, RZ, RZ, R4 ;  /* 0x000000ffff057224 */ /* 0x000fca00078e0004 */
[----:B------:R-:W-:Y:S01]  /*0130*/  STG.E.128 desc[UR4][R2.64], R4 ;  /* 0x0000000402007986 */ /* 0x000fe2000c101d04 */
[----:B------:R-:W-:Y:S05]  /*0140*/  EXIT ;  /* 0x000000000000794d */ /* 0x000fea0003800000 */
.L_x_890:
        /* <DEDUP_REMOVED lines=27> */
.L_x_893:
        /* <DEDUP_REMOVED lines=8> */
.L_x_894:
        /* <DEDUP_REMOVED lines=8> */
.L_x_895:
        /* <DEDUP_REMOVED lines=9> */
.L_x_896:
[----:B------:R-:W-:Y:S05]  /*0490*/  BSYNC B1 ;  /* 0x0000000000017941 */ /* 0x000fea0003800000 */
.L_x_892:
[----:B------:R-:W-:-:S13]  /*04a0*/  ISETP.GE.AND P0, PT, R3, R2, PT ;  /* 0x000000020300720c */ /* 0x000fda0003f06270 */
[----:B012---:R-:W0:Y:S01]  /*04b0*/  @!P0 LDC.64 R4, c[0x0][0x218] ;  /* 0x00008600ff048b82 */ /* 0x007e220000000a00 */
[----:B------:R-:W-:Y:S01]  /*04c0*/  @!P0 IMAD.IADD R7, R0, 0x1, R3 ;  /* 0x0000000100078824 */ /* 0x000fe200078e0203 */
[----:B------:R-:W-:-:S06]  /*04d0*/  @!P0 IADD3 R3, R3, 0x80, RZ ;  /* 0x0000008003038810 */ /* 0x000fcc0007ffe0ff */
[----:B------:R-:W1:Y:S01]  /*04e0*/  @!P0 LDC.U16 R9, c[0x0][0x214] ;  /* 0x00008500ff098b82 */ /* 0x000e620000000400 */
[----:B0-----:R-:W-:-:S05]  /*04f0*/  @!P0 IMAD.WIDE.U32 R4, R7, 0x2, R4 ;  /* 0x0000000207048825 */ /* 0x001fca00078e0004 */
[----:B-1----:R2:W-:Y:S02]  /*0500*/  @!P0 STG.E.U16 desc[UR4][R4.64], R9 ;  /* 0x0000000904008986 */ /* 0x0025e4000c101504 */
.L_x_897:
[----:B------:R-:W-:Y:S05]  /*0510*/  BSYNC B0 ;  /* 0x0000000000007941 */ /* 0x000fea0003800000 */
.L_x_891:
        /* <DEDUP_REMOVED lines=9> */
.L_x_898:
        /* <DEDUP_REMOVED lines=13> */
.L_x_7282:


//--------------------- .text._ZN2at6native18elementwise_kernelILi128ELi4EZNS0_15gpu_kernel_implINS0_11FillFunctorIN3c1014Float8_e8m0fnuEEEEEvRNS_18TensorIteratorBaseERKT_EUliE_EEviT1_ --------------------------
	.section	.text._ZN2at6native18elementwise_kernelILi128ELi4EZNS0_15gpu_kernel_implINS0_11FillFunctorIN3c1014Float8_e8m0fnuEEEEEvRNS_18TensorIteratorBaseERKT_EUliE_EEviT1_,"ax",@progbits
	.align	128
        .global         _ZN2at6native18elementwise_kernelILi128ELi4EZNS0_15gpu_kernel_implINS0_11FillFunctorIN3c1014Float8_e8m0fnuEEEEEvRNS_18TensorIteratorBaseERKT_EUliE_EEviT1_
        .type           _ZN2at6native18elementwise_kernelILi128ELi4EZNS0_15gpu_kernel_implINS0_11FillFunctorIN3c1014Float8_e8m0fnuEEEEEvRNS_18TensorIteratorBaseERKT_EUliE_EEviT1_,@function
        .size           _ZN2at6native18elementwise_kernelILi128ELi4EZNS0_15gpu_kernel_implINS0_11FillFunctorIN3c1014Float8_e8m0fnuEEEEEvRNS_18TensorIteratorBaseERKT_EUliE_EEviT1_,(.L_x_7283 - _ZN2at6native18elementwise_kernelILi128ELi4EZNS0_15gpu_kernel_implINS0_11FillFunctorIN3c1014Float8_e8m0fnuEEEEEvRNS_18TensorIteratorBaseERKT_EUliE_EEviT1_)
        .other          _ZN2at6native18elementwise_kernelILi128ELi4EZNS0_15gpu_kernel_implINS0_11FillFunctorIN3c1014Float8_e8m0fnuEEEEEvRNS_18TensorIteratorBaseERKT_EUliE_EEviT1_,@"STO_CUDA_ENTRY STV_DEFAULT"
_ZN2at6native18elementwise_kernelILi128ELi4EZNS0_15gpu_kernel_implINS0_11FillFunctorIN3c1014Float8_e8m0fnuEEEEEvRNS_18TensorIteratorBaseERKT_EUliE_EEviT1_:
.text._ZN2at6native18elementwise_kernelILi128ELi4EZNS0_15gpu_kernel_implINS0_11FillFunctorIN3c1014Float8_e8m0fnuEEEEEvRNS_18TensorIteratorBaseERKT_EUliE_EEviT1_:
        /* <DEDUP_REMOVED lines=287> */
.L_x_901:
[----:B------:R-:W0:Y:S01]  /*11f0*/  LDC.U8 R6, c[0x0][0x3b9] ;  /* 0x0000ee40ff067b82 */ /* 0x000e220000000000 */
[----:B------:R-:W-:Y:S02]  /*1200*/  ULDC.64 UR4, c[0x0][0x3b0] ;  /* 0x0000ec0000047ab9 */ /* 0x000fe40000000a00 */
[----:B------:R-:W-:-:S05]  /*1210*/  IADD3 R2, P1, R0, UR4, RZ ;  /* 0x0000000400027c10 */ /* 0x000fca000ff3e0ff */
[----:B------:R-:W1:Y:S01]  /*1220*/  LDC.U8 R5, c[0x0][0x3b8] ;  /* 0x0000ee00ff057b82 */ /* 0x000e620000000000 */
[----:B------:R-:W-:Y:S01]  /*1230*/  IMAD.X R3, RZ, RZ, UR5, P1 ;  /* 0x00000005ff037e24 */ /* 0x000fe200088e06ff */
[----:B0-----:R-:W-:-:S04]  /*1240*/  PRMT R4, R6, 0x9910, RZ ;  /* 0x0000991006047816 */ /* 0x001fc800000000ff */
[----:B------:R-:W-:-:S13]  /*1250*/  ISETP.GT.AND P0, PT, R4, 0x9, PT ;  /* 0x000000090400780c */ /* 0x000fda0003f04270 */
[----:B-1----:R-:W-:Y:S05]  /*1260*/  @P0 BRA `(.L_x_902) ;  /* 0x0000000800280947 */ /* 0x002fea0003800000 */
        /* <DEDUP_REMOVED lines=8> */
[----:B------:R-:W-:Y:S01]  /*12f0*/  ISETP.NE.AND P0, PT, R5, RZ, PT ;  /* 0x000000ff0500720c */ /* 0x000fe20003f05270 */
[----:B------:R-:W-:-:S12]  /*1300*/  IMAD.MOV.U32 R0, RZ, RZ, 0x400000 ;  /* 0x00400000ff007424 */ /* 0x000fd800078e00ff */
[----:B------:R-:W-:Y:S05]  /*1310*/  @!P0 BRA `(.L_x_907) ;  /* 0x0000000000148947 */ /* 0x000fea0003800000 */
[----:B------:R-:W-:-:S04]  /*1320*/  PRMT R0, R5, 0x9910, RZ ;  /* 0x0000991005007816 */ /* 0x000fc800000000ff */
[----:B------:R-:W-:-:S13]  /*1330*/  ISETP.NE.AND P0, PT, R0, 0xff, PT ;  /* 0x000000ff0000780c */ /* 0x000fda0003f05270 */
[----:B------:R-:W-:Y:S02]  /*1340*/  @P0 IMAD.SHL.U32 R5, R5, 0x800000, RZ ;  /* 0x0080000005050824 */ /* 0x000fe400078e00ff */
[----:B------:R-:W-:-:S03]  /*1350*/  @!P0 IMAD.MOV.U32 R0, RZ, RZ, 0x7f800001 ;  /* 0x7f800001ff008424 */ /* 0x000fc600078e00ff */
[----:B------:R-:W-:-:S07]  /*1360*/  @P0 LOP3.LUT R0, R5, 0x7f800000, RZ, 0xc0, !PT ;  /* 0x7f80000005000812 */ /* 0x000fce00078ec0ff */
.L_x_907:
[----:B------:R-:W0:Y:S02]  /*1370*/  F2I.FTZ.TRUNC.NTZ R5, R0 ;  /* 0x0000000000057305 */ /* 0x000e24000021f100 */
[----:B0-----:R0:W-:Y:S01]  /*1380*/  STG.E.U8 desc[UR36][R2.64], R5 ;  /* 0x0000000502007986 */ /* 0x0011e2000c101124 */
[----:B------:R-:W-:Y:S05]  /*1390*/  BRA `(.L_x_908) ;  /* 0x0000001400107947 */ /* 0x000fea0003800000 */
.L_x_905:
        /* <DEDUP_REMOVED lines=8> */
.L_x_909:
[----:B------:R-:W0:Y:S02]  /*1420*/  F2I.S64.TRUNC R4, R4 ;  /* 0x0000000400047311 */ /* 0x000e24000020d900 */
[----:B0-----:R-:W-:-:S05]  /*1430*/  IMAD.MOV.U32 R7, RZ, RZ, R4 ;  /* 0x000000ffff077224 */ /* 0x001fca00078e0004 */
[----:B------:R0:W-:Y:S01]  /*1440*/  STG.E.U8 desc[UR36][R2.64], R7 ;  /* 0x0000000702007986 */ /* 0x0001e2000c101124 */
[----:B------:R-:W-:Y:S05]  /*1450*/  BRA `(.L_x_908) ;  /* 0x0000001000e07947 */ /* 0x000fea0003800000 */
.L_x_904:
[----:B------:R-:W-:-:S13]  /*1460*/  ISETP.NE.AND P0, PT, R4, 0x2, PT ;  /* 0x000000020400780c */ /* 0x000fda0003f05270 */
[----:B------:R-:W-:Y:S05]  /*1470*/  @!P0 BRA `(.L_x_910) ;  /* 0x0000000000688947 */ /* 0x000fea0003800000 */
[----:B------:R-:W-:-:S13]  /*1480*/  ISETP.NE.AND P0, PT, R4, 0x3, PT ;  /* 0x000000030400780c */ /* 0x000fda0003f05270 */
        /* <DEDUP_REMOVED lines=11> */
.L_x_912:
[----:B------:R-:W0:Y:S02]  /*1540*/  F2I.S64.TRUNC R4, R4 ;  /* 0x0000000400047311 */ /* 0x000e24000020d900 */
[----:B0-----:R0:W-:Y:S01]  /*1550*/  STG.E.64 desc[UR36][R2.64], R4 ;  /* 0x0000000402007986 */ /* 0x0011e2000c101b24 */
[----:B------:R-:W-:Y:S05]  /*1560*/  BRA `(.L_x_908) ;  /* 0x00000010009c7947 */ /* 0x000fea0003800000 */
.L_x_911:
[----:B------:R-:W-:Y:S01]  /*1570*/  ISETP.NE.AND P0, PT, R5, RZ, PT ;  /* 0x000000ff0500720c */ /* 0x000fe20003f05270 */
[----:B------:R-:W-:-:S12]  /*1580*/  IMAD.MOV.U32 R0, RZ, RZ, 0x400000 ;  /* 0x00400000ff007424 */ /* 0x000fd800078e00ff */
[----:B------:R-:W-:Y:S05]  /*1590*/  @!P0 BRA `(.L_x_913) ;  /* 0x0000000000148947 */ /* 0x000fea0003800000 */
[----:B------:R-:W-:-:S04]  /*15a0*/  PRMT R0, R5, 0x9910, RZ ;  /* 0x0000991005007816 */ /* 0x000fc800000000ff */
[----:B------:R-:W-:-:S13]  /*15b0*/  ISETP.NE.AND P0, PT, R0, 0xff, PT ;  /* 0x000000ff0000780c */ /* 0x000fda0003f05270 */
[----:B------:R-:W-:Y:S01]  /*15c0*/  @P0 SHF.L.U32 R5, R5, 0x17, RZ ;  /* 0x0000001705050819 */ /* 0x000fe200000006ff */
[----:B------:R-:W-:-:S03]  /*15d0*/  @!P0 IMAD.MOV.U32 R0, RZ, RZ, 0x7f800001 ;  /* 0x7f800001ff008424 */ /* 0x000fc600078e00ff */
[----:B------:R-:W-:-:S07]  /*15e0*/  @P0 LOP3.LUT R0, R5, 0x7f800000, RZ, 0xc0, !PT ;  /* 0x7f80000005000812 */ /* 0x000fce00078ec0ff */
.L_x_913:
[----:B------:R-:W0:Y:S02]  /*15f0*/  F2I.FTZ.TRUNC.NTZ R5, R0 ;  /* 0x0000000000057305 */ /* 0x000e24000021f100 */
[----:B0-----:R0:W-:Y:S01]  /*1600*/  STG.E desc[UR36][R2.64], R5 ;  /* 0x0000000502007986 */ /* 0x0011e2000c101924 */
[----:B------:R-:W-:Y:S05]  /*1610*/  BRA `(.L_x_908) ;  /* 0x0000001000707947 */ /* 0x000fea0003800000 */
.L_x_910:
        /* <DEDUP_REMOVED lines=8> */
.L_x_914:
[----:B------:R-:W0:Y:S02]  /*16a0*/  F2I.FTZ.TRUNC.NTZ R5, R0 ;  /* 0x0000000000057305 */ /* 0x000e24000021f100 */
[----:B0-----:R0:W-:Y:S01]  /*16b0*/  STG.E.U16 desc[UR36][R2.64], R5 ;  /* 0x0000000502007986 */ /* 0x0011e2000c101524 */
[----:B------:R-:W-:Y:S05]  /*16c0*/  BRA `(.L_x_908) ;  /* 0x0000001000447947 */ /* 0x000fea0003800000 */
.L_x_903:
[----:B------:R-:W-:-:S13]  /*16d0*/  ISETP.GT.AND P0, PT, R4, 0x6, PT ;  /* 0x000000060400780c */ /* 0x000fda0003f04270 */
[----:B------:R-:W-:Y:S05]  /*16e0*/  @P0 BRA `(.L_x_915) ;  /* 0x0000000000640947 */ /* 0x000fea0003800000 */
        /* <DEDUP_REMOVED lines=12> */
.L_x_917:
[----:B------:R0:W-:Y:S01]  /*17b0*/  STG.E desc[UR36][R2.64], R7 ;  /* 0x0000000702007986 */ /* 0x0001e2000c101924 */
[----:B------:R-:W-:Y:S05]  /*17c0*/  BRA `(.L_x_908) ;  /* 0x0000001000047947 */ /* 0x000fea0003800000 */
.L_x_916:
        /* <DEDUP_REMOVED lines=8> */
.L_x_918:
[----:B------:R-:W-:-:S05]  /*1850*/  F2FP.F16.F32.PACK_AB R0, RZ, R0 ;  /* 0x00000000ff00723e */ /* 0x000fca00000000ff */
[----:B------:R0:W-:Y:S01]  /*1860*/  STG.E.U16 desc[UR36][R2.64], R0 ;  /* 0x0000000002007986 */ /* 0x0001e2000c101524 */
[----:B------:R-:W-:Y:S05]  /*1870*/  BRA `(.L_x_908) ;  /* 0x0000000c00d87947 */ /* 0x000fea0003800000 */
.L_x_915:
[----:B------:R-:W-:-:S13]  /*1880*/  ISETP.NE.AND P0, PT, R4, 0x7, PT ;  /* 0x000000070400780c */ /* 0x000fda0003f05270 */
[----:B------:R-:W-:Y:S05]  /*1890*/  @!P0 BRA `(.L_x_919) ;  /* 0x00000000006c8947 */ /* 0x000fea0003800000 */
[----:B------:R-:W-:-:S13]  /*18a0*/  ISETP.NE.AND P0, PT, R4, 0x8, PT ;  /* 0x000000080400780c */ /* 0x000fda0003f05270 */
[----:B------:R-:W-:Y:S05]  /*18b0*/  @!P0 BRA `(.L_x_920) ;  /* 0x0000000000348947 */ /* 0x000fea0003800000 */
[----:B------:R-:W-:-:S13]  /*18c0*/  ISETP.NE.AND P0, PT, R4, 0x9, PT ;  /* 0x000000090400780c */ /* 0x000fda0003f05270 */
[----:B------:R-:W-:Y:S05]  /*18d0*/  @P0 BRA `(.L_x_906) ;  /* 0x0000000c00280947 */ /* 0x000fea0003800000 */
[----:B------:R-:W-:Y:S01]  /*18e0*/  ISETP.NE.AND P0, PT, R5, RZ, PT ;  /* 0x000000ff0500720c */ /* 0x000fe20003f05270 */
[----:B------:R-:W-:Y:S02]  /*18f0*/  IMAD.MOV.U32 R7, RZ, RZ, RZ ;  /* 0x000000ffff077224 */ /* 0x000fe400078e00ff */
[----:B------:R-:W-:-:S10]  /*1900*/  IMAD.MOV.U32 R6, RZ, RZ, 0x400000 ;  /* 0x00400000ff067424 */ /* 0x000fd400078e00ff */
[----:B------:R-:W-:Y:S05]  /*1910*/  @!P0 BRA `(.L_x_921) ;  /* 0x0000000000148947 */ /* 0x000fea0003800000 */
[----:B------:R-:W-:-:S04]  /*1920*/  PRMT R0, R5, 0x9910, RZ ;  /* 0x0000991005007816 */ /* 0x000fc800000000ff */
[----:B------:R-:W-:-:S13]  /*1930*/  ISETP.NE.AND P0, PT, R0, 0xff, PT ;  /* 0x000000ff0000780c */ /* 0x000fda0003f05270 */
[----:B------:R-:W-:Y:S01]  /*1940*/  @P0 SHF.L.U32 R5, R5, 0x17, RZ ;  /* 0x0000001705050819 */ /* 0x000fe200000006ff */
[----:B------:R-:W-:-:S03]  /*1950*/  @!P0 IMAD.MOV.U32 R6, RZ, RZ, 0x7f800001 ;  /* 0x7f800001ff068424 */ /* 0x000fc600078e00ff */
[----:B------:R-:W-:-:S07]  /*1960*/  @P0 LOP3.LUT R6, R5, 0x7f800000, RZ, 0xc0, !PT ;  /* 0x7f80000005060812 */ /* 0x000fce00078ec0ff */
.L_x_921:
[----:B------:R0:W-:Y:S01]  /*1970*/  STG.E.64 desc[UR36][R2.64], R6 ;  /* 0x0000000602007986 */ /* 0x0001e2000c101b24 */
[----:B------:R-:W-:Y:S05]  /*1980*/  BRA `(.L_x_908) ;  /* 0x0000000c00947947 */ /* 0x000fea0003800000 */
.L_x_920:
        /* <DEDUP_REMOVED lines=8> */
.L_x_922:
[----:B------:R-:W-:-:S04]  /*1a10*/  F2FP.F16.F32.PACK_AB R0, RZ, R0 ;  /* 0x00000000ff00723e */ /* 0x000fc800000000ff */
[----:B------:R-:W-:-:S05]  /*1a20*/  PRMT R0, R0, 0x5410, RZ ;  /* 0x0000541000007816 */ /* 0x000fca00000000ff */
[----:B------:R0:W-:Y:S01]  /*1a30*/  STG.E desc[UR36][R2.64], R0 ;  /* 0x0000000002007986 */ /* 0x0001e2000c101924 */
[----:B------:R-:W-:Y:S05]  /*1a40*/  BRA `(.L_x_908) ;  /* 0x0000000c00647947 */ /* 0x000fea0003800000 */
.L_x_919:
        /* <DEDUP_REMOVED lines=8> */
.L_x_923:
[----:B------:R-:W-:-:S04]  /*1ad0*/  FMUL.FTZ R0, R0, 1 ;  /* 0x3f80000000007820 */ /* 0x000fc80000410000 */
[----:B------:R-:W0:Y:S02]  /*1ae0*/  F2F.F64.F32 R4, R0 ;  /* 0x0000000000047310 */ /* 0x000e240000201800 */
[----:B0-----:R0:W-:Y:S01]  /*1af0*/  STG.E.64 desc[UR36][R2.64], R4 ;  /* 0x0000000402007986 */ /* 0x0011e2000c101b24 */
[----:B------:R-:W-:Y:S05]  /*1b00*/  BRA `(.L_x_908) ;  /* 0x0000000c00347947 */ /* 0x000fea0003800000 */
.L_x_902:
        /* <DEDUP_REMOVED lines=16> */
.L_x_927:
[----:B------:R-:W-:-:S04]  /*1c10*/  FSETP.NEU.FTZ.AND P0, PT, R0, RZ, PT ;  /* 0x000000ff0000720b */ /* 0x000fc80003f1d000 */
[----:B------:R-:W-:-:S05]  /*1c20*/  SEL R5, RZ, 0x1, !P0 ;  /* 0x00000001ff057807 */ /* 0x000fca0004000000 */
[----:B------:R4:W-:Y:S01]  /*1c30*/  STG.E.U8 desc[UR36][R2.64], R5 ;  /* 0x0000000502007986 */ /* 0x0009e2000c101124 */
[----:B------:R-:W-:Y:S05]  /*1c40*/  BRA `(.L_x_908) ;  /* 0x0000000800e47947 */ /* 0x000fea0003800000 */
.L_x_926:
[----:B------:R-:W-:Y:S01]  /*1c50*/  ISETP.NE.AND P0, PT, R5, RZ, PT ;  /* 0x000000ff0500720c */ /* 0x000fe20003f05270 */
[----:B------:R-:W-:-:S12]  /*1c60*/  IMAD.MOV.U32 R0, RZ, RZ, 0x400000 ;  /* 0x00400000ff007424 */ /* 0x000fd800078e00ff */
[----:B------:R-:W-:Y:S05]  /*1c70*/  @!P0 BRA `(.L_x_928) ;  /* 0x0000000000148947 */ /* 0x000fea0003800000 */
[----:B------:R-:W-:-:S04]  /*1c80*/  PRMT R0, R5, 0x9910, RZ ;  /* 0x0000991005007816 */ /* 0x000fc800000000ff */
[----:B------:R-:W-:-:S13]  /*1c90*/  ISETP.NE.AND P0, PT, R0, 0xff, PT ;  /* 0x000000ff0000780c */ /* 0x000fda0003f05270 */
[----:B------:R-:W-:Y:S01]  /*1ca0*/  @P0 IMAD.SHL.U32 R5, R5, 0x800000, RZ ;  /* 0x0080000005050824 */ /* 0x000fe200078e00ff */
[----:B------:R-:W-:-:S04]  /*1cb0*/  @!P0 MOV R0, 0x7f800001 ;  /* 0x7f80000100008802 */ /* 0x000fc80000000f00 */
[----:B------:R-:W-:-:S07]  /*1cc0*/  @P0 LOP3.LUT R0, R5, 0x7f800000, RZ, 0xc0, !PT ;  /* 0x7f80000005000812 */ /* 0x000fce00078ec0ff */
.L_x_928:
[----:B------:R-:W-:Y:S01]  /*1cd0*/  FMUL.FTZ R0, R0, 1 ;  /* 0x3f80000000007820 */ /* 0x000fe20000410000 */
[----:B------:R-:W-:-:S03]  /*1ce0*/  CS2R R6, SRZ ;  /* 0x0000000000067805 */ /* 0x000fc6000001ff00 */
[----:B------:R-:W0:Y:S02]  /*1cf0*/  F2F.F64.F32 R4, R0 ;  /* 0x0000000000047310 */ /* 0x000e240000201800 */
[----:B0-----:R5:W-:Y:S01]  /*1d00*/  STG.E.128 desc[UR36][R2.64], R4 ;  /* 0x0000000402007986 */ /* 0x001be2000c101d24 */
[----:B------:R-:W-:Y:S05]  /*1d10*/  BRA `(.L_x_908) ;  /* 0x0000000800b07947 */ /* 0x000fea0003800000 */
.L_x_925:
        /* <DEDUP_REMOVED lines=14> */
.L_x_931:
[----:B------:R-:W-:Y:S01]  /*1e00*/  LOP3.LUT R4, R0, 0x7fc00001, RZ, 0xc0, !PT ;  /* 0x7fc0000100047812 */ /* 0x000fe200078ec0ff */
[----:B------:R-:W-:-:S03]  /*1e10*/  IMAD.MOV.U32 R5, RZ, RZ, 0x7f ;  /* 0x0000007fff057424 */ /* 0x000fc600078e00ff */
[----:B------:R-:W-:-:S13]  /*1e20*/  ISETP.GT.U32.AND P0, PT, R4, 0x43efffff, PT ;  /* 0x43efffff0400780c */ /* 0x000fda0003f04070 */
[----:B------:R-:W-:Y:S05]  /*1e30*/  @P0 BRA `(.L_x_932) ;  /* 0x0000000000140947 */ /* 0x000fea0003800000 */
[----:B------:R-:W-:-:S13]  /*1e40*/  ISETP.GE.U32.AND P0, PT, R4, 0x3c800000, PT ;  /* 0x3c8000000400780c */ /* 0x000fda0003f06070 */
[----:B------:R-:W-:Y:S02]  /*1e50*/  @P0 VIADD R5, R0, 0x407ffff ;  /* 0x0407ffff00050836 */ /* 0x000fe40000000000 */
[----:B------:R-:W-:-:S03]  /*1e60*/  @!P0 FADD.FTZ R0, R4, 16384 ;  /* 0x4680000004008421 */ /* 0x000fc60000010000 */
[----:B------:R-:W-:Y:S01]  /*1e70*/  @P0 SHF.R.U32.HI R5, RZ, 0x14, R5 ;  /* 0x00000014ff050819 */ /* 0x000fe20000011605 */
[----:B------:R-:W-:-:S07]  /*1e80*/  @!P0 VIADD R5, R0, 0xb9800000 ;  /* 0xb980000000058836 */ /* 0x000fce0000000000 */
.L_x_932:
[----:B------:R0:W-:Y:S01]  /*1e90*/  STG.E.U8 desc[UR36][R2.64], R5 ;  /* 0x0000000502007986 */ /* 0x0001e2000c101124 */
[----:B------:R-:W-:Y:S05]  /*1ea0*/  BRA `(.L_x_908) ;  /* 0x00000008004c7947 */ /* 0x000fea0003800000 */
.L_x_930:
        /* <DEDUP_REMOVED lines=8> */
.L_x_933:
[----:B------:R-:W-:-:S04]  /*1f30*/  LOP3.LUT R5, R0, 0x7fc00001, RZ, 0xc0, !PT ;  /* 0x7fc0000100057812 */ /* 0x000fc800078ec0ff */
[----:B------:R-:W-:-:S13]  /*1f40*/  ISETP.GT.U32.AND P0, PT, R5, 0x477fffff, PT ;  /* 0x477fffff0500780c */ /* 0x000fda0003f04070 */
[----:B------:R-:W-:Y:S05]  /*1f50*/  @P0 BRA `(.L_x_934) ;  /* 0x0000000000200947 */ /* 0x000fea0003800000 */
[----:B------:R-:W-:-:S13]  /*1f60*/  ISETP.GE.U32.AND P0, PT, R5, 0x38800000, PT ;  /* 0x388000000500780c */ /* 0x000fda0003f06070 */
[----:B------:R-:W-:Y:S02]  /*1f70*/  @P0 VIADD R4, R0, 0x80fffff ;  /* 0x080fffff00040836 */ /* 0x000fe40000000000 */
[----:B------:R-:W-:-:S03]  /*1f80*/  @!P0 FADD.FTZ R0, R5, 128 ;  /* 0x4300000005008421 */ /* 0x000fc60000010000 */
[----:B------:R-:W-:Y:S01]  /*1f90*/  @P0 SHF.R.U32.HI R7, RZ, 0x15, R4 ;  /* 0x00000015ff070819 */ /* 0x000fe20000011604 */
[----:B------:R-:W-:-:S04]  /*1fa0*/  @!P0 VIADD R5, R0, 0xbd000000 ;  /* 0xbd00000000058836 */ /* 0x000fc80000000000 */
[----:B------:R1:W-:Y:S04]  /*1fb0*/  @P0 STG.E.U8 desc[UR36][R2.64], R7 ;  /* 0x0000000702000986 */ /* 0x0003e8000c101124 */
[----:B------:R1:W-:Y:S01]  /*1fc0*/  @!P0 STG.E.U8 desc[UR36][R2.64], R5 ;  /* 0x0000000502008986 */ /* 0x0003e2000c101124 */
[----:B------:R-:W-:Y:S05]  /*1fd0*/  BRA `(.L_x_908) ;  /* 0x0000000800007947 */ /* 0x000fea0003800000 */
.L_x_934:
[----:B------:R-:W-:Y:S01]  /*1fe0*/  ISETP.GT.U32.AND P0, PT, R5, 0x7f800000, PT ;  /* 0x7f8000000500780c */ /* 0x000fe20003f04070 */
[----:B------:R-:W-:-:S05]  /*1ff0*/  IMAD.MOV.U32 R5, RZ, RZ, 0x7f ;  /* 0x0000007fff057424 */ /* 0x000fca00078e00ff */
[----:B------:R-:W-:-:S05]  /*2000*/  SEL R5, R5, 0x7c, P0 ;  /* 0x0000007c05057807 */ /* 0x000fca0000000000 */
[----:B------:R2:W-:Y:S01]  /*2010*/  STG.E.U8 desc[UR36][R2.64], R5 ;  /* 0x0000000502007986 */ /* 0x0005e2000c101124 */
[----:B------:R-:W-:Y:S05]  /*2020*/  BRA `(.L_x_908) ;  /* 0x0000000400ec7947 */ /* 0x000fea0003800000 */
.L_x_929:
[----:B------:R-:W-:Y:S01]  /*2030*/  ISETP.NE.AND P0, PT, R5, RZ, PT ;  /* 0x000000ff0500720c */ /* 0x000fe20003f05270 */
[----:B------:R-:W-:-:S12]  /*2040*/  HFMA2.MMA R0, -RZ, RZ, 3.814697265625e-06, 0 ;  /* 0x00400000ff007435 */ /* 0x000fd800000001ff */
[----:B------:R-:W-:Y:S05]  /*2050*/  @!P0 BRA `(.L_x_935) ;  /* 0x0000000000148947 */ /* 0x000fea0003800000 */
[----:B------:R-:W-:-:S04]  /*2060*/  PRMT R0, R5, 0x9910, RZ ;  /* 0x0000991005007816 */ /* 0x000fc800000000ff */
[----:B------:R-:W-:-:S13]  /*2070*/  ISETP.NE.AND P0, PT, R0, 0xff, PT ;  /* 0x000000ff0000780c */ /* 0x000fda0003f05270 */
[----:B------:R-:W-:Y:S02]  /*2080*/  @P0 IMAD.SHL.U32 R5, R5, 0x800000, RZ ;  /* 0x0080000005050824 */ /* 0x000fe400078e00ff */
[----:B------:R-:W-:-:S03]  /*2090*/  @!P0 IMAD.MOV.U32 R0, RZ, RZ, 0x7f800001 ;  /* 0x7f800001ff008424 */ /* 0x000fc600078e00ff */
[----:B------:R-:W-:-:S07]  /*20a0*/  @P0 LOP3.LUT R0, R5, 0x7f800000, RZ, 0xc0, !PT ;  /* 0x7f80000005000812 */ /* 0x000fce00078ec0ff */
.L_x_935:
[----:B------:R-:W-:-:S05]  /*20b0*/  F2FP.BF16.F32.PACK_AB R0, RZ, R0 ;  /* 0x00000000ff00723e */ /* 0x000fca00000010ff */
[----:B------:R3:W-:Y:S01]  /*20c0*/  STG.E.U16 desc[UR36][R2.64], R0 ;  /* 0x0000000002007986 */ /* 0x0007e2000c101524 */
[----:B------:R-:W-:Y:S05]  /*20d0*/  BRA `(.L_x_908) ;  /* 0x0000000400c07947 */ /* 0x000fea0003800000 */
.L_x_924:
        /* <DEDUP_REMOVED lines=16> */
.L_x_939:
[----:B------:R-:W0:Y:S02]  /*21e0*/  F2I.FTZ.U32.TRUNC.NTZ R5, R0 ;  /* 0x0000000000057305 */ /* 0x000e24000021f000 */
[----:B0-----:R0:W-:Y:S01]  /*21f0*/  STG.E.U16 desc[UR36][R2.64], R5 ;  /* 0x0000000502007986 */ /* 0x0011e2000c101524 */
[----:B------:R-:W-:Y:S05]  /*2200*/  BRA `(.L_x_908) ;  /* 0x0000000400747947 */ /* 0x000fea0003800000 */
.L_x_938:
        /* <DEDUP_REMOVED lines=8> */
.L_x_940:
[----:B------:R-:W-:Y:S01]  /*2290*/  LOP3.LUT R5, R0, 0x7fc00001, RZ, 0xc0, !PT ;  /* 0x7fc0000100057812 */ /* 0x000fe200078ec0ff */
[----:B------:R-:W-:-:S03]  /*22a0*/  IMAD.MOV.U32 R4, RZ, RZ, 0x80 ;  /* 0x00000080ff047424 */ /* 0x000fc600078e00ff */
[----:B------:R-:W-:-:S13]  /*22b0*/  ISETP.GT.U32.AND P0, PT, R5, 0x437fffff, PT ;  /* 0x437fffff0500780c */ /* 0x000fda0003f04070 */
[----:B------:R-:W-:Y:S05]  /*22c0*/  @P0 BRA `(.L_x_941) ;  /* 0x0000000000280947 */ /* 0x000fea0003800000 */
[----:B------:R-:W-:-:S13]  /*22d0*/  ISETP.GE.U32.AND P0, PT, R5, 0x3c000000, PT ;  /* 0x3c0000000500780c */ /* 0x000fda0003f06070 */
[----:B------:R-:W-:-:S05]  /*22e0*/  @P0 VIADD R0, R0, 0x487ffff ;  /* 0x0487ffff00000836 */ /* 0x000fca0000000000 */
[----:B------:R-:W-:-:S04]  /*22f0*/  @P0 SHF.R.U32.HI R0, RZ, 0x14, R0 ;  /* 0x00000014ff000819 */ /* 0x000fc80000011600 */
[----:B------:R-:W-:Y:S01]  /*2300*/  @P0 LOP3.LUT R0, R0, 0xfc, RZ, 0xc0, !PT ;  /* 0x000000fc00000812 */ /* 0x000fe200078ec0ff */
[----:B------:R-:W-:Y:S06]  /*2310*/  @P0 BRA `(.L_x_942) ;  /* 0x0000000000100947 */ /* 0x000fec0003800000 */
[----:B------:R-:W-:Y:S01]  /*2320*/  FADD.FTZ R0, R5, 8192 ;  /* 0x4600000005007421 */ /* 0x000fe20000010000 */
[----:B------:R-:W-:-:S04]  /*2330*/  PRMT R4, RZ, 0x7610, R4 ;  /* 0x00007610ff047816 */ /* 0x000fc80000000004 */
[----:B------:R-:W-:-:S13]  /*2340*/  LOP3.LUT P0, R0, R0, 0xff, RZ, 0xc0, !PT ;  /* 0x000000ff00007812 */ /* 0x000fda000780c0ff */
[----:B------:R-:W-:Y:S05]  /*2350*/  @!P0 BRA `(.L_x_941) ;  /* 0x0000000000048947 */ /* 0x000fea0003800000 */
.L_x_942:
[----:B------:R-:W-:-:S07]  /*2360*/  PRMT R4, R0, 0x7610, R4 ;  /* 0x0000761000047816 */ /* 0x000fce0000000004 */
.L_x_941:
[----:B------:R0:W-:Y:S01]  /*2370*/  STG.E.U8 desc[UR36][R2.64], R4 ;  /* 0x0000000402007986 */ /* 0x0001e2000c101124 */
[----:B------:R-:W-:Y:S05]  /*2380*/  BRA `(.L_x_908) ;  /* 0x0000000400147947 */ /* 0x000fea0003800000 */
.L_x_937:
        /* <DEDUP_REMOVED lines=8> */
.L_x_943:
        /* <DEDUP_REMOVED lines=13> */
.L_x_945:
[----:B------:R-:W-:-:S07]  /*24e0*/  PRMT R4, R0, 0x7610, R4 ;  /* 0x0000761000047816 */ /* 0x000fce0000000004 */
.L_x_944:
[----:B------:R0:W-:Y:S01]  /*24f0*/  STG.E.U8 desc[UR36][R2.64], R4 ;  /* 0x0000000402007986 */ /* 0x0001e2000c101124 */
[----:B------:R-:W-:Y:S05]  /*2500*/  BRA `(.L_x_908) ;  /* 0x0000000000b47947 */ /* 0x000fea0003800000 */
.L_x_936:
[----:B------:R-:W-:-:S13]  /*2510*/  ISETP.NE.AND P0, PT, R4, 0x1c, PT ;  /* 0x0000001c0400780c */ /* 0x000fda0003f05270 */
[----:B------:R-:W-:Y:S05]  /*2520*/  @!P0 BRA `(.L_x_946) ;  /* 0x0000000000848947 */ /* 0x000fea0003800000 */
[----:B------:R-:W-:-:S13]  /*2530*/  ISETP.NE.AND P0, PT, R4, 0x1d, PT ;  /* 0x0000001d0400780c */ /* 0x000fda0003f05270 */
[----:B------:R-:W-:Y:S05]  /*2540*/  @!P0 BRA `(.L_x_947) ;  /* 0x0000000000508947 */ /* 0x000fea0003800000 */
[----:B------:R-:W-:-:S13]  /*2550*/  ISETP.NE.AND P0, PT, R4, 0x2c, PT ;  /* 0x0000002c0400780c */ /* 0x000fda0003f05270 */
[----:B------:R0:W-:Y:S01]  /*2560*/  @!P0 STG.E.U8 desc[UR36][R2.64], R5 ;  /* 0x0000000502008986 */ /* 0x0001e2000c101124 */
[----:B------:R-:W-:Y:S05]  /*2570*/  @!P0 BRA `(.L_x_908) ;  /* 0x0000000000988947 */ /* 0x000fea0003800000 */
.L_x_906:
[----:B0-----:R-:W-:Y:S01]  /*2580*/  MOV R2, 0x0 ;  /* 0x0000000000027802 */ /* 0x001fe20000000f00 */
        /* <DEDUP_REMOVED lines=15> */
.L_x_948:
[----:B------:R-:W-:Y:S05]  /*2680*/  BRA `(.L_x_908) ;  /* 0x0000000000547947 */ /* 0x000fea0003800000 */
.L_x_947:
        /* <DEDUP_REMOVED lines=8> */
.L_x_949:
[----:B------:R-:W0:Y:S02]  /*2710*/  F2I.U64.TRUNC R4, R4 ;  /* 0x0000000400047311 */ /* 0x000e24000020d800 */
[----:B0-----:R0:W-:Y:S01]  /*2720*/  STG.E.64 desc[UR36][R2.64], R4 ;  /* 0x0000000402007986 */ /* 0x0011e2000c101b24 */
[----:B------:R-:W-:Y:S05]  /*2730*/  BRA `(.L_x_908) ;  /* 0x0000000000287947 */ /* 0x000fea0003800000 */
.L_x_946:
        /* <DEDUP_REMOVED lines=8> */
.L_x_950:
[----:B------:R-:W0:Y:S02]  /*27c0*/  F2I.FTZ.U32.TRUNC.NTZ R5, R0 ;  /* 0x0000000000057305 */ /* 0x000e24000021f000 */
[----:B0-----:R0:W-:Y:S02]  /*27d0*/  STG.E desc[UR36][R2.64], R5 ;  /* 0x0000000502007986 */ /* 0x0011e4000c101924 */
.L_x_908:
[----:B------:R-:W-:-:S04]  /*27e0*/  IMAD R16, R16, 0x200, R19 ;  /* 0x0000020010107824 */ /* 0x000fc800078e0213 */
[----:B------:R-:W-:-:S07]  /*27f0*/  VIADD R17, R16, 0x80 ;  /* 0x0000008010117836 */ /* 0x000fce0000000000 */
.L_x_900:
[----:B------:R-:W-:Y:S05]  /*2800*/  BSYNC B6 ;  /* 0x0000000000067941 */ /* 0x000fea0003800000 */
.L_x_899:
[----:B------:R-:W-:Y:S01]  /*2810*/  ULDC UR4, c[0x0][0x210] ;  /* 0x0000840000047ab9 */ /* 0x000fe20000000800 */
[----:B------:R-:W-:Y:S01]  /*2820*/  BSSY B6, `(.L_x_951) ;  /* 0x0000278000067945 */ /* 0x000fe20003800000 */
[----:B------:R-:W-:-:S13]  /*2830*/  ISETP.GE.AND P0, PT, R17, UR4, PT ;  /* 0x0000000411007c0c */ /* 0x000fda000bf06270 */
[----:B------:R-:W-:Y:S05]  /*2840*/  @P0 BRA `(.L_x_952) ;  /* 0x0000002400d40947 */ /* 0x000fea0003800000 */
[----:B0----5:R-:W0:Y:S01]  /*2850*/  LDC R6, c[0x0][0x218] ;  /* 0x00008600ff067b82 */ /* 0x021e220000000800 */
[----:B---3--:R-:W-:Y:S01]  /*2860*/  IMAD.MOV.U32 R0, RZ, RZ, RZ ;  /* 0x000000ffff007224 */ /* 0x008fe200078e00ff */
[----:B0-----:R-:W-:-:S13]  /*2870*/  ISETP.NE.AND P0, PT, R6, RZ, PT ;  /* 0x000000ff0600720c */ /* 0x001fda0003f05270 */
[----:B------:R-:W-:Y:S05]  /*2880*/  @!P0 BRA `(.L_x_953) ;  /* 0x0000001000448947 */ /* 0x000fea0003800000 */
[----:B------:R-:W-:Y:S01]  /*2890*/  IMAD.MOV.U32 R16, RZ, RZ, RZ ;  /* 0x000000ffff107224 */ /* 0x000fe200078e00ff */
[----:B------:R-:W-:Y:S01]  /*28a0*/  ULDC.64 UR4, c[0x0][0x220] ;  /* 0x0000880000047ab9 */ /* 0x000fe20000000a00 */
[----:B------:R-:W-:Y:S02]  /*28b0*/  ISETP.NE.AND P0, PT, R6, 0x1, PT ;  /* 0x000000010600780c */ /* 0x000fe40003f05270 */
[----:B-12-4-:R-:W-:Y:S01]  /*28c0*/  IMAD.HI.U32 R2, R17, UR4, R16 ;  /* 0x0000000411027c27 */ /* 0x016fe2000f8e0010 */
        /* <DEDUP_REMOVED lines=269> */
.L_x_953:
[----:B------:R-:W0:Y:S01]  /*39a0*/  LDC.U8 R6, c[0x0][0x3b9] ;  /* 0x0000ee40ff067b82 */ /* 0x000e220000000000 */
[----:B------:R-:W-:Y:S02]  /*39b0*/  ULDC.64 UR4, c[0x0][0x3b0] ;  /* 0x0000ec0000047ab9 */ /* 0x000fe40000000a00 */
[----:B-12-4-:R-:W-:-:S05]  /*39c0*/  IADD3 R2, P0, R0, UR4, RZ ;  /* 0x0000000400027c10 */ /* 0x016fca000ff1e0ff */
        /* <DEDUP_REMOVED lines=21> */
.L_x_959:
[----:B------:R-:W0:Y:S02]  /*3b20*/  F2I.FTZ.TRUNC.NTZ R5, R0 ;  /* 0x0000000000057305 */ /* 0x000e24000021f100 */
[----:B0-----:R4:W-:Y:S01]  /*3b30*/  STG.E.U8 desc[UR36][R2.64], R5 ;  /* 0x0000000502007986 */ /* 0x0019e2000c101124 */
[----:B------:R-:W-:Y:S05]  /*3b40*/  BRA `(.L_x_960) ;  /* 0x0000001400107947 */ /* 0x000fea0003800000 */
.L_x_957:
        /* <DEDUP_REMOVED lines=8> */
.L_x_961:
[----:B------:R-:W0:Y:S02]  /*3bd0*/  F2I.S64.TRUNC R4, R4 ;  /* 0x0000000400047311 */ /* 0x000e24000020d900 */
[----:B0-----:R-:W-:-:S05]  /*3be0*/  MOV R7, R4 ;  /* 0x0000000400077202 */ /* 0x001fca0000000f00 */
[----:B------:R3:W-:Y:S01]  /*3bf0*/  STG.E.U8 desc[UR36][R2.64], R7 ;  /* 0x0000000702007986 */ /* 0x0007e2000c101124 */
[----:B------:R-:W-:Y:S05]  /*3c00*/  BRA `(.L_x_960) ;  /* 0x0000001000e07947 */ /* 0x000fea0003800000 */
.L_x_956:
        /* <DEDUP_REMOVED lines=14> */
.L_x_964:
[----:B------:R-:W0:Y:S02]  /*3cf0*/  F2I.S64.TRUNC R4, R4 ;  /* 0x0000000400047311 */ /* 0x000e24000020d900 */
[----:B0-----:R2:W-:Y:S01]  /*3d00*/  STG.E.64 desc[UR36][R2.64], R4 ;  /* 0x0000000402007986 */ /* 0x0015e2000c101b24 */
[----:B------:R-:W-:Y:S05]  /*3d10*/  BRA `(.L_x_960) ;  /* 0x00000010009c7947 */ /* 0x000fea0003800000 */
.L_x_963:
        /* <DEDUP_REMOVED lines=8> */
.L_x_965:
[----:B------:R-:W0:Y:S02]  /*3da0*/  F2I.FTZ.TRUNC.NTZ R5, R0 ;  /* 0x0000000000057305 */ /* 0x000e24000021f100 */
[----:B0-----:R1:W-:Y:S01]  /*3db0*/  STG.E desc[UR36][R2.64], R5 ;  /* 0x0000000502007986 */ /* 0x0013e2000c101924 */
[----:B------:R-:W-:Y:S05]  /*3dc0*/  BRA `(.L_x_960) ;  /* 0x0000001000707947 */ /* 0x000fea0003800000 */
.L_x_962:
        /* <DEDUP_REMOVED lines=8> */
.L_x_966:
[----:B------:R-:W0:Y:S02]  /*3e50*/  F2I.FTZ.TRUNC.NTZ R5, R0 ;  /* 0x0000000000057305 */ /* 0x000e24000021f100 */
[----:B0-----:R0:W-:Y:S01]  /*3e60*/  STG.E.U16 desc[UR36][R2.64], R5 ;  /* 0x0000000502007986 */ /* 0x0011e2000c101524 */
[----:B------:R-:W-:Y:S05]  /*3e70*/  BRA `(.L_x_960) ;  /* 0x0000001000447947 */ /* 0x000fea0003800000 */
.L_x_955:
        /* <DEDUP_REMOVED lines=14> */
.L_x_969:
[----:B------:R0:W-:Y:S01]  /*3f60*/  STG.E desc[UR36][R2.64], R7 ;  /* 0x0000000702007986 */ /* 0x0001e2000c101924 */
[----:B------:R-:W-:Y:S05]  /*3f70*/  BRA `(.L_x_960) ;  /* 0x0000001000047947 */ /* 0x000fea0003800000 */
.L_x_968:
        /* <DEDUP_REMOVED lines=8> */
.L_x_970:
[----:B------:R-:W-:-:S05]  /*4000*/  F2FP.F16.F32.PACK_AB R0, RZ, R0 ;  /* 0x00000000ff00723e */ /* 0x000fca00000000ff */
[----:B------:R0:W-:Y:S01]  /*4010*/  STG.E.U16 desc[UR36][R2.64], R0 ;  /* 0x0000000002007986 */ /* 0x0001e2000c101524 */
[----:B------:R-:W-:Y:S05]  /*4020*/  BRA `(.L_x_960) ;  /* 0x0000000c00d87947 */ /* 0x000fea0003800000 */
.L_x_967:
        /* <DEDUP_REMOVED lines=12> */
[----:B------:R-:W-:Y:S02]  /*40f0*/  @P0 IMAD.SHL.U32 R5, R5, 0x800000, RZ ;  /* 0x0080000005050824 */ /* 0x000fe400078e00ff */
[----:B------:R-:W-:-:S03]  /*4100*/  @!P0 IMAD.MOV.U32 R6, RZ, RZ, 0x7f800001 ;  /* 0x7f800001ff068424 */ /* 0x000fc600078e00ff */
[----:B------:R-:W-:-:S07]  /*4110*/  @P0 LOP3.LUT R6, R5, 0x7f800000, RZ, 0xc0, !PT ;  /* 0x7f80000005060812 */ /* 0x000fce00078ec0ff */
.L_x_973:
[----:B------:R0:W-:Y:S01]  /*4120*/  STG.E.64 desc[UR36][R2.64], R6 ;  /* 0x0000000602007986 */ /* 0x0001e2000c101b24 */
[----:B------:R-:W-:Y:S05]  /*4130*/  BRA `(.L_x_960) ;  /* 0x0000000c00947947 */ /* 0x000fea0003800000 */
.L_x_972:
        /* <DEDUP_REMOVED lines=8> */
.L_x_974:
[----:B------:R-:W-:-:S04]  /*41c0*/  F2FP.F16.F32.PACK_AB R0, RZ, R0 ;  /* 0x00000000ff00723e */ /* 0x000fc800000000ff */
[----:B------:R-:W-:-:S05]  /*41d0*/  PRMT R0, R0, 0x5410, RZ ;  /* 0x0000541000007816 */ /* 0x000fca00000000ff */
[----:B------:R0:W-:Y:S01]  /*41e0*/  STG.E desc[UR36][R2.64], R0 ;  /* 0x0000000002007986 */ /* 0x0001e2000c101924 */
[----:B------:R-:W-:Y:S05]  /*41f0*/  BRA `(.L_x_960) ;  /* 0x0000000c00647947 */ /* 0x000fea0003800000 */
.L_x_971:
        /* <DEDUP_REMOVED lines=8> */
.L_x_975:
[----:B------:R-:W-:-:S04]  /*4280*/  FMUL.FTZ R0, R0, 1 ;  /* 0x3f80000000007820 */ /* 0x000fc80000410000 */
[----:B------:R-:W0:Y:S02]  /*4290*/  F2F.F64.F32 R4, R0 ;  /* 0x0000000000047310 */ /* 0x000e240000201800 */
[----:B0-----:R5:W-:Y:S01]  /*42a0*/  STG.E.64 desc[UR36][R2.64], R4 ;  /* 0x0000000402007986 */ /* 0x001be2000c101b24 */
[----:B------:R-:W-:Y:S05]  /*42b0*/  BRA `(.L_x_960) ;  /* 0x0000000c00347947 */ /* 0x000fea0003800000 */
.L_x_954:
        /* <DEDUP_REMOVED lines=8> */
[----:B------:R-:W-:Y:S02]  /*4340*/  ISETP.NE.AND P0, PT, R5, RZ, PT ;  /* 0x000000ff0500720c */ /* 0x000fe40003f05270 */
[----:B------:R-:W-:-:S11]  /*4350*/  MOV R0, 0x400000 ;  /* 0x0040000000007802 */ /* 0x000fd60000000f00 */
[----:B------:R-:W-:Y:S05]  /*4360*/  @!P0 BRA `(.L_x_979) ;  /* 0x0000000000148947 */ /* 0x000fea0003800000 */
[----:B------:R-:W-:-:S04]  /*4370*/  PRMT R0, R5, 0x9910, RZ ;  /* 0x0000991005007816 */ /* 0x000fc800000000ff */
[----:B------:R-:W-:-:S13]  /*4380*/  ISETP.NE.AND P0, PT, R0, 0xff, PT ;  /* 0x000000ff0000780c */ /* 0x000fda0003f05270 */
[----:B------:R-:W-:Y:S02]  /*4390*/  @P0 IMAD.SHL.U32 R5, R5, 0x800000, RZ ;  /* 0x0080000005050824 */ /* 0x000fe400078e00ff */
[----:B------:R-:W-:-:S03]  /*43a0*/  @!P0 IMAD.MOV.U32 R0, RZ, RZ, 0x7f800001 ;  /* 0x7f800001ff008424 */ /* 0x000fc600078e00ff */
[----:B------:R-:W-:-:S07]  /*43b0*/  @P0 LOP3.LUT R0, R5, 0x7f800000, RZ, 0xc0, !PT ;  /* 0x7f80000005000812 */ /* 0x000fce00078ec0ff */
.L_x_979:
[----:B------:R-:W-:-:S04]  /*43c0*/  FSETP.NEU.FTZ.AND P0, PT, R0, RZ, PT ;  /* 0x000000ff0000720b */ /* 0x000fc80003f1d000 */
[----:B------:R-:W-:-:S05]  /*43d0*/  SEL R5, RZ, 0x1, !P0 ;  /* 0x00000001ff057807 */ /* 0x000fca0004000000 */
[----:B------:R0:W-:Y:S01]  /*43e0*/  STG.E.U8 desc[UR36][R2.64], R5 ;  /* 0x0000000502007986 */ /* 0x0001e2000c101124 */
[----:B------:R-:W-:Y:S05]  /*43f0*/  BRA `(.L_x_960) ;  /* 0x0000000800e47947 */ /* 0x000fea0003800000 */
.L_x_978:
        /* <DEDUP_REMOVED lines=8> */
.L_x_980:
[----:B------:R-:W-:Y:S01]  /*4480*/  FMUL.FTZ R0, R0, 1 ;  /* 0x3f80000000007820 */ /* 0x000fe20000410000 */
[----:B------:R-:W-:-:S03]  /*4490*/  CS2R R6, SRZ ;  /* 0x0000000000067805 */ /* 0x000fc6000001ff00 */
[----:B------:R-:W0:Y:S02]  /*44a0*/  F2F.F64.F32 R4, R0 ;  /* 0x0000000000047310 */ /* 0x000e240000201800 */
[----:B0-----:R0:W-:Y:S01]  /*44b0*/  STG.E.128 desc[UR36][R2.64], R4 ;  /* 0x0000000402007986 */ /* 0x0011e2000c101d24 */
[----:B------:R-:W-:Y:S05]  /*44c0*/  BRA `(.L_x_960) ;  /* 0x0000000800b07947 */ /* 0x000fea0003800000 */
.L_x_977:
        /* <DEDUP_REMOVED lines=14> */
.L_x_983:
        /* <DEDUP_REMOVED lines=9> */
.L_x_984:
[----:B------:R0:W-:Y:S01]  /*4640*/  STG.E.U8 desc[UR36][R2.64], R5 ;  /* 0x0000000502007986 */ /* 0x0001e2000c101124 */
[----:B------:R-:W-:Y:S05]  /*4650*/  BRA `(.L_x_960) ;  /* 0x00000008004c7947 */ /* 0x000fea0003800000 */
.L_x_982:
        /* <DEDUP_REMOVED lines=8> */
.L_x_985:
        /* <DEDUP_REMOVED lines=11> */
.L_x_986:
[----:B------:R-:W-:Y:S01]  /*4790*/  ISETP.GT.U32.AND P0, PT, R5, 0x7f800000, PT ;  /* 0x7f8000000500780c */ /* 0x000fe20003f04070 */
[----:B------:R-:W-:-:S05]  /*47a0*/  IMAD.MOV.U32 R5, RZ, RZ, 0x7f ;  /* 0x0000007fff057424 */ /* 0x000fca00078e00ff */
[----:B------:R-:W-:-:S05]  /*47b0*/  SEL R5, R5, 0x7c, P0 ;  /* 0x0000007c05057807 */ /* 0x000fca0000000000 */
[----:B------:R0:W-:Y:S01]  /*47c0*/  STG.E.U8 desc[UR36][R2.64], R5 ;  /* 0x0000000502007986 */ /* 0x0001e2000c101124 */
[----:B------:R-:W-:Y:S05]  /*47d0*/  BRA `(.L_x_960) ;  /* 0x0000000400ec7947 */ /* 0x000fea0003800000 */
.L_x_981:
        /* <DEDUP_REMOVED lines=8> */
.L_x_987:
[----:B------:R-:W-:-:S05]  /*4860*/  F2FP.BF16.F32.PACK_AB R0, RZ, R0 ;  /* 0x00000000ff00723e */ /* 0x000fca00000010ff */
[----:B------:R0:W-:Y:S01]  /*4870*/  STG.E.U16 desc[UR36][R2.64], R0 ;  /* 0x0000000002007986 */ /* 0x0001e2000c101524 */
[----:B------:R-:W-:Y:S05]  /*4880*/  BRA `(.L_x_960) ;  /* 0x0000000400c07947 */ /* 0x000fea0003800000 */
.L_x_976:
        /* <DEDUP_REMOVED lines=16> */
.L_x_991:
[----:B------:R-:W0:Y:S02]  /*4990*/  F2I.FTZ.U32.TRUNC.NTZ R5, R0 ;  /* 0x0000000000057305 */ /* 0x000e24000021f000 */
[----:B0-----:R0:W-:Y:S01]  /*49a0*/  STG.E.U16 desc[UR36][R2.64], R5 ;  /* 0x0000000502007986 */ /* 0x0011e2000c101524 */
[----:B------:R-:W-:Y:S05]  /*49b0*/  BRA `(.L_x_960) ;  /* 0x0000000400747947 */ /* 0x000fea0003800000 */
.L_x_990:
        /* <DEDUP_REMOVED lines=8> */
.L_x_992:
        /* <DEDUP_REMOVED lines=13> */
.L_x_994:
[----:B------:R-:W-:-:S07]  /*4b10*/  PRMT R4, R0, 0x7610, R4 ;  /* 0x0000761000047816 */ /* 0x000fce0000000004 */
.L_x_993:
[----:B------:R0:W-:Y:S01]  /*4b20*/  STG.E.U8 desc[UR36][R2.64], R4 ;  /* 0x0000000402007986 */ /* 0x0001e2000c101124 */
[----:B------:R-:W-:Y:S05]  /*4b30*/  BRA `(.L_x_960) ;  /* 0x0000000400147947 */ /* 0x000fea0003800000 */
.L_x_989:
        /* <DEDUP_REMOVED lines=8> */
.L_x_995:
        /* <DEDUP_REMOVED lines=13> */
.L_x_997:
[----:B------:R-:W-:-:S07]  /*4c90*/  PRMT R4, R0, 0x7610, R4 ;  /* 0x0000761000047816 */ /* 0x000fce0000000004 */
.L_x_996:
[----:B------:R0:W-:Y:S01]  /*4ca0*/  STG.E.U8 desc[UR36][R2.64], R4 ;  /* 0x0000000402007986 */ /* 0x0001e2000c101124 */
[----:B------:R-:W-:Y:S05]  /*4cb0*/  BRA `(.L_x_960) ;  /* 0x0000000000b47947 */ /* 0x000fea0003800000 */
.L_x_988:
[----:B------:R-:W-:-:S13]  /*4cc0*/  ISETP.NE.AND P0, PT, R4, 0x1c, PT ;  /* 0x0000001c0400780c */ /* 0x000fda0003f05270 */
[----:B------:R-:W-:Y:S05]  /*4cd0*/  @!P0 BRA `(.L_x_998) ;  /* 0x0000000000848947 */ /* 0x000fea0003800000 */
[----:B------:R-:W-:-:S13]  /*4ce0*/  ISETP.NE.AND P0, PT, R4, 0x1d, PT ;  /* 0x0000001d0400780c */ /* 0x000fda0003f05270 */
[----:B------:R-:W-:Y:S05]  /*4cf0*/  @!P0 BRA `(.L_x_999) ;  /* 0x0000000000508947 */ /* 0x000fea0003800000 */
[----:B------:R-:W-:-:S13]  /*4d00*/  ISETP.NE.AND P0, PT, R4, 0x2c, PT ;  /* 0x0000002c0400780c */ /* 0x000fda0003f05270 */
[----:B------:R0:W-:Y:S01]  /*4d10*/  @!P0 STG.E.U8 desc[UR36][R2.64], R5 ;  /* 0x0000000502008986 */ /* 0x0001e2000c101124 */
[----:B------:R-:W-:Y:S05]  /*4d20*/  @!P0 BRA `(.L_x_960) ;  /* 0x0000000000988947 */ /* 0x000fea0003800000 */
.L_x_958:
[----:B------:R-:W-:Y:S01]  /*4d30*/  MOV R0, 0x0 ;  /* 0x0000000000007802 */ /* 0x000fe20000000f00 */
[----:B------:R-:W-:Y:S01]  /*4d40*/  ULDC.64 UR4, c[0x4][0x190] ;  /* 0x0100640000047ab9 */ /* 0x000fe20000000a00 */
[----:B------:R-:W-:Y:S01]  /*4d50*/  ULDC.64 UR6, c[0x4][0x90] ;  /* 0x0100240000067ab9 */ /* 0x000fe20000000a00 */
[----:B------:R-:W-:Y:S01]  /*4d60*/  IMAD.U32 R4, RZ, RZ, UR4 ;  /* 0x00000004ff047e24 */ /* 0x000fe2000f8e00ff */
[----:B0-----:R0:W1:Y:S01]  /*4d70*/  LDC.64 R2, c[0x4][R0] ;  /* 0x0100000000027b82 */ /* 0x0010620000000a00 */
        /* <DEDUP_REMOVED lines=11> */
.L_x_1000:
[----:B------:R-:W-:Y:S05]  /*4e30*/  BRA `(.L_x_960) ;  /* 0x0000000000547947 */ /* 0x000fea0003800000 */
.L_x_999:
        /* <DEDUP_REMOVED lines=8> */
.L_x_1001:
[----:B------:R-:W0:Y:S02]  /*4ec0*/  F2I.U64.TRUNC R4, R4 ;  /* 0x0000000400047311 */ /* 0x000e24000020d800 */
[----:B0-----:R0:W-:Y:S01]  /*4ed0*/  STG.E.64 desc[UR36][R2.64], R4 ;  /* 0x0000000402007986 */ /* 0x0011e2000c101b24 */
[----:B------:R-:W-:Y:S05]  /*4ee0*/  BRA `(.L_x_960) ;  /* 0x0000000000287947 */ /* 0x000fea0003800000 */
.L_x_998:
        /* <DEDUP_REMOVED lines=8> */
.L_x_1002:
[----:B------:R-:W0:Y:S02]  /*4f70*/  F2I.FTZ.U32.TRUNC.NTZ R5, R0 ;  /* 0x0000000000057305 */ /* 0x000e24000021f000 */
[----:B0-----:R0:W-:Y:S02]  /*4f80*/  STG.E desc[UR36][R2.64], R5 ;  /* 0x0000000502007986 */ /* 0x0011e4000c101924 */
.L_x_960:
[----:B------:R-:W-:-:S07]  /*4f90*/  VIADD R17, R17, 0x80 ;  /* 0x0000008011117836 */ /* 0x000fce0000000000 */
.L_x_952:
[----:B------:R-:W-:Y:S05]  /*4fa0*/  BSYNC B6 ;  /* 0x0000000000067941 */ /* 0x000fea0003800000 */
.L_x_951:
        /* <DEDUP_REMOVED lines=281> */
.L_x_1005:
        /* <DEDUP_REMOVED lines=24> */
.L_x_1011:
[----:B------:R-:W0:Y:S02]  /*62c0*/  F2I.FTZ.TRUNC.NTZ R5, R0 ;  /* 0x0000000000057305 */ /* 0x000e24000021f100 */
[----:B0-----:R0:W-:Y:S01]  /*62d0*/  STG.E.U8 desc[UR36][R2.64], R5 ;  /* 0x0000000502007986 */ /* 0x0011e2000c101124 */
[----:B------:R-:W-:Y:S05]  /*62e0*/  BRA `(.L_x_1012) ;  /* 0x0000001400107947 */ /* 0x000fea0003800000 */
.L_x_1009:
        /* <DEDUP_REMOVED lines=8> */
.L_x_1013:
[----:B------:R-:W0:Y:S02]  /*6370*/  F2I.S64.TRUNC R4, R4 ;  /* 0x0000000400047311 */ /* 0x000e24000020d900 */
[----:B0-----:R-:W-:-:S05]  /*6380*/  IMAD.MOV.U32 R7, RZ, RZ, R4 ;  /* 0x000000ffff077224 */ /* 0x001fca00078e0004 */
[----:B------:R0:W-:Y:S01]  /*6390*/  STG.E.U8 desc[UR36][R2.64], R7 ;  /* 0x0000000702007986 */ /* 0x0001e2000c101124 */
[----:B------:R-:W-:Y:S05]  /*63a0*/  BRA `(.L_x_1012) ;  /* 0x0000001000e07947 */ /* 0x000fea0003800000 */
.L_x_1008:
        /* <DEDUP_REMOVED lines=14> */
.L_x_1016:
[----:B------:R-:W0:Y:S02]  /*6490*/  F2I.S64.TRUNC R4, R4 ;  /* 0x0000000400047311 */ /* 0x000e24000020d900 */
[----:B0-----:R0:W-:Y:S01]  /*64a0*/  STG.E.64 desc[UR36][R2.64], R4 ;  /* 0x0000000402007986 */ /* 0x0011e2000c101b24 */
[----:B------:R-:W-:Y:S05]  /*64b0*/  BRA `(.L_x_1012) ;  /* 0x00000010009c7947 */ /* 0x000fea0003800000 */
.L_x_1015:
        /* <DEDUP_REMOVED lines=8> */
.L_x_1017:
[----:B------:R-:W0:Y:S02]  /*6540*/  F2I.FTZ.TRUNC.NTZ R5, R0 ;  /* 0x0000000000057305 */ /* 0x000e24000021f100 */
[----:B0-----:R0:W-:Y:S01]  /*6550*/  STG.E desc[UR36][R2.64], R5 ;  /* 0x0000000502007986 */ /* 0x0011e2000c101924 */
[----:B------:R-:W-:Y:S05]  /*6560*/  BRA `(.L_x_1012) ;  /* 0x0000001000707947 */ /* 0x000fea0003800000 */
.L_x_1014:
        /* <DEDUP_REMOVED lines=8> */
.L_x_1018:
[----:B------:R-:W0:Y:S02]  /*65f0*/  F2I.FTZ.TRUNC.NTZ R5, R0 ;  /* 0x0000000000057305 */ /* 0x000e24000021f100 */
[----:B0-----:R0:W-:Y:S01]  /*6600*/  STG.E.U16 desc[UR36][R2.64], R5 ;  /* 0x0000000502007986 */ /* 0x0011e2000c101524 */
[----:B------:R-:W-:Y:S05]  /*6610*/  BRA `(.L_x_1012) ;  /* 0x0000001000447947 */ /* 0x000fea0003800000 */
.L_x_1007:
        /* <DEDUP_REMOVED lines=14> */
.L_x_1021:
[----:B------:R0:W-:Y:S01]  /*6700*/  STG.E desc[UR36][R2.64], R7 ;  /* 0x0000000702007986 */ /* 0x0001e2000c101924 */
[----:B------:R-:W-:Y:S05]  /*6710*/  BRA `(.L_x_1012) ;  /* 0x0000001000047947 */ /* 0x000fea0003800000 */
.L_x_1020:
        /* <DEDUP_REMOVED lines=8> */
.L_x_1022:
[----:B------:R-:W-:-:S05]  /*67a0*/  F2FP.F16.F32.PACK_AB R0, RZ, R0 ;  /* 0x00000000ff00723e */ /* 0x000fca00000000ff */
[----:B------:R0:W-:Y:S01]  /*67b0*/  STG.E.U16 desc[UR36][R2.64], R0 ;  /* 0x0000000002007986 */ /* 0x0001e2000c101524 */
[----:B------:R-:W-:Y:S05]  /*67c0*/  BRA `(.L_x_1012) ;  /* 0x0000000c00d87947 */ /* 0x000fea0003800000 */
.L_x_1019:
        /* <DEDUP_REMOVED lines=15> */
.L_x_1025:
[----:B------:R0:W-:Y:S01]  /*68c0*/  STG.E.64 desc[UR36][R2.64], R6 ;  /* 0x0000000602007986 */ /* 0x0001e2000c101b24 */
[----:B------:R-:W-:Y:S05]  /*68d0*/  BRA `(.L_x_1012) ;  /* 0x0000000c00947947 */ /* 0x000fea0003800000 */
.L_x_1024:
        /* <DEDUP_REMOVED lines=8> */
.L_x_1026:
[----:B------:R-:W-:-:S04]  /*6960*/  F2FP.F16.F32.PACK_AB R0, RZ, R0 ;  /* 0x00000000ff00723e */ /* 0x000fc800000000ff */
[----:B------:R-:W-:-:S05]  /*6970*/  PRMT R0, R0, 0x5410, RZ ;  /* 0x0000541000007816 */ /* 0x000fca00000000ff */
[----:B------:R0:W-:Y:S01]  /*6980*/  STG.E desc[UR36][R2.64], R0 ;  /* 0x0000000002007986 */ /* 0x0001e2000c101924 */
[----:B------:R-:W-:Y:S05]  /*6990*/  BRA `(.L_x_1012) ;  /* 0x0000000c00647947 */ /* 0x000fea0003800000 */
.L_x_1023:
        /* <DEDUP_REMOVED lines=8> */
.L_x_1027:
[----:B------:R-:W-:-:S04]  /*6a20*/  FMUL.FTZ R0, R0, 1 ;  /* 0x3f80000000007820 */ /* 0x000fc80000410000 */
[----:B------:R-:W0:Y:S02]  /*6a30*/  F2F.F64.F32 R4, R0 ;  /* 0x0000000000047310 */ /* 0x000e240000201800 */
[----:B0-----:R0:W-:Y:S01]  /*6a40*/  STG.E.64 desc[UR36][R2.64], R4 ;  /* 0x0000000402007986 */ /* 0x0011e2000c101b24 */
[----:B------:R-:W-:Y:S05]  /*6a50*/  BRA `(.L_x_1012) ;  /* 0x0000000c00347947 */ /* 0x000fea0003800000 */
.L_x_1006:
        /* <DEDUP_REMOVED lines=16> */
.L_x_1031:
[----:B------:R-:W-:-:S04]  /*6b60*/  FSETP.NEU.FTZ.AND P0, PT, R0, RZ, PT ;  /* 0x000000ff0000720b */ /* 0x000fc80003f1d000 */
[----:B------:R-:W-:-:S05]  /*6b70*/  SEL R5, RZ, 0x1, !P0 ;  /* 0x00000001ff057807 */ /* 0x000fca0004000000 */
[----:B------:R4:W-:Y:S01]  /*6b80*/  STG.E.U8 desc[UR36][R2.64], R5 ;  /* 0x0000000502007986 */ /* 0x0009e2000c101124 */
[----:B------:R-:W-:Y:S05]  /*6b90*/  BRA `(.L_x_1012) ;  /* 0x0000000800e47947 */ /* 0x000fea0003800000 */
.L_x_1030:
        /* <DEDUP_REMOVED lines=8> */
.L_x_1032:
[----:B------:R-:W-:Y:S01]  /*6c20*/  FMUL.FTZ R0, R0, 1 ;  /* 0x3f80000000007820 */ /* 0x000fe20000410000 */
[----:B------:R-:W-:-:S03]  /*6c30*/  CS2R R6, SRZ ;  /* 0x0000000000067805 */ /* 0x000fc6000001ff00 */
[----:B------:R-:W0:Y:S02]  /*6c40*/  F2F.F64.F32 R4, R0 ;  /* 0x0000000000047310 */ /* 0x000e240000201800 */
[----:B0-----:R5:W-:Y:S01]  /*6c50*/  STG.E.128 desc[UR36][R2.64], R4 ;  /* 0x0000000402007986 */ /* 0x001be2000c101d24 */
[----:B------:R-:W-:Y:S05]  /*6c60*/  BRA `(.L_x_1012) ;  /* 0x0000000800b07947 */ /* 0x000fea0003800000 */
.L_x_1029:
        /* <DEDUP_REMOVED lines=14> */
.L_x_1035:
[----:B------:R-:W-:Y:S01]  /*6d50*/  LOP3.LUT R4, R0, 0x7fc00001, RZ, 0xc0, !PT ;  /* 0x7fc0000100047812 */ /* 0x000fe200078ec0ff */
[----:B------:R-:W-:-:S03]  /*6d60*/  HFMA2.MMA R5, -RZ, RZ, 0, 7.569789886474609375e-06 ;  /* 0x0000007fff057435 */ /* 0x000fc600000001ff */
[----:B------:R-:W-:-:S13]  /*6d70*/  ISETP.GT.U32.AND P0, PT, R4, 0x43efffff, PT ;  /* 0x43efffff0400780c */ /* 0x000fda0003f04070 */
[----:B------:R-:W-:Y:S05]  /*6d80*/  @P0 BRA `(.L_x_1036) ;  /* 0x0000000000140947 */ /* 0x000fea0003800000 */
[----:B------:R-:W-:-:S13]  /*6d90*/  ISETP.GE.U32.AND P0, PT, R4, 0x3c800000, PT ;  /* 0x3c8000000400780c */ /* 0x000fda0003f06070 */
[----:B------:R-:W-:Y:S02]  /*6da0*/  @P0 VIADD R5, R0, 0x407ffff ;  /* 0x0407ffff00050836 */ /* 0x000fe40000000000 */
[----:B------:R-:W-:-:S03]  /*6db0*/  @!P0 FADD.FTZ R0, R4, 16384 ;  /* 0x4680000004008421 */ /* 0x000fc60000010000 */
[----:B------:R-:W-:Y:S01]  /*6dc0*/  @P0 SHF.R.U32.HI R5, RZ, 0x14, R5 ;  /* 0x00000014ff050819 */ /* 0x000fe20000011605 */
[----:B------:R-:W-:-:S07]  /*6dd0*/  @!P0 VIADD R5, R0, 0xb9800000 ;  /* 0xb980000000058836 */ /* 0x000fce0000000000 */
.L_x_1036:
[----:B------:R0:W-:Y:S01]  /*6de0*/  STG.E.U8 desc[UR36][R2.64], R5 ;  /* 0x0000000502007986 */ /* 0x0001e2000c101124 */
[----:B------:R-:W-:Y:S05]  /*6df0*/  BRA `(.L_x_1012) ;  /* 0x00000008004c7947 */ /* 0x000fea0003800000 */
.L_x_1034:
        /* <DEDUP_REMOVED lines=8> */
.L_x_1037:
        /* <DEDUP_REMOVED lines=11> */
.L_x_1038:
[----:B------:R-:W-:Y:S01]  /*6f30*/  ISETP.GT.U32.AND P0, PT, R5, 0x7f800000, PT ;  /* 0x7f8000000500780c */ /* 0x000fe20003f04070 */
[----:B------:R-:W-:-:S05]  /*6f40*/  IMAD.MOV.U32 R5, RZ, RZ, 0x7f ;  /* 0x0000007fff057424 */ /* 0x000fca00078e00ff */
[----:B------:R-:W-:-:S05]  /*6f50*/  SEL R5, R5, 0x7c, P0 ;  /* 0x0000007c05057807 */ /* 0x000fca0000000000 */
[----:B------:R1:W-:Y:S01]  /*6f60*/  STG.E.U8 desc[UR36][R2.64], R5 ;  /* 0x0000000502007986 */ /* 0x0003e2000c101124 */
[----:B------:R-:W-:Y:S05]  /*6f70*/  BRA `(.L_x_1012) ;  /* 0x0000000400ec7947 */ /* 0x000fea0003800000 */
.L_x_1033:
        /* <DEDUP_REMOVED lines=8> */
.L_x_1039:
[----:B------:R-:W-:-:S05]  /*7000*/  F2FP.BF16.F32.PACK_AB R0, RZ, R0 ;  /* 0x00000000ff00723e */ /* 0x000fca00000010ff */
[----:B------:R3:W-:Y:S01]  /*7010*/  STG.E.U16 desc[UR36][R2.64], R0 ;  /* 0x0000000002007986 */ /* 0x0007e2000c101524 */
[----:B------:R-:W-:Y:S05]  /*7020*/  BRA `(.L_x_1012) ;  /* 0x0000000400c07947 */ /* 0x000fea0003800000 */
.L_x_1028:
        /* <DEDUP_REMOVED lines=16> */
.L_x_1043:
[----:B------:R-:W0:Y:S02]  /*7130*/  F2I.FTZ.U32.TRUNC.NTZ R5, R0 ;  /* 0x0000000000057305 */ /* 0x000e24000021f000 */
[----:B0-----:R0:W-:Y:S01]  /*7140*/  STG.E.U16 desc[UR36][R2.64], R5 ;  /* 0x0000000502007986 */ /* 0x0011e2000c101524 */
[----:B------:R-:W-:Y:S05]  /*7150*/  BRA `(.L_x_1012) ;  /* 0x0000000400747947 */ /* 0x000fea0003800000 */
.L_x_1042:
        /* <DEDUP_REMOVED lines=8> */
.L_x_1044:
        /* <DEDUP_REMOVED lines=13> */
.L_x_1046:
[----:B------:R-:W-:-:S07]  /*72b0*/  PRMT R4, R0, 0x7610, R4 ;  /* 0x0000761000047816 */ /* 0x000fce0000000004 */
.L_x_1045:
[----:B------:R0:W-:Y:S01]  /*72c0*/  STG.E.U8 desc[UR36][R2.64], R4 ;  /* 0x0000000402007986 */ /* 0x0001e2000c101124 */
[----:B------:R-:W-:Y:S05]  /*72d0*/  BRA `(.L_x_1012) ;  /* 0x0000000400147947 */ /* 0x000fea0003800000 */
.L_x_1041:
        /* <DEDUP_REMOVED lines=8> */
.L_x_1047:
        /* <DEDUP_REMOVED lines=13> */
.L_x_1049:
[----:B------:R-:W-:-:S07]  /*7430*/  PRMT R4, R0, 0x7610, R4 ;  /* 0x0000761000047816 */ /* 0x000fce0000000004 */
.L_x_1048:
[----:B------:R0:W-:Y:S01]  /*7440*/  STG.E.U8 desc[UR36][R2.64], R4 ;  /* 0x0000000402007986 */ /* 0x0001e2000c101124 */
[----:B------:R-:W-:Y:S05]  /*7450*/  BRA `(.L_x_1012) ;  /* 0x0000000000b47947 */ /* 0x000fea0003800000 */
.L_x_1040:
[----:B------:R-:W-:-:S13]  /*7460*/  ISETP.NE.AND P0, PT, R4, 0x1c, PT ;  /* 0x0000001c0400780c */ /* 0x000fda0003f05270 */
[----:B------:R-:W-:Y:S05]  /*7470*/  @!P0 BRA `(.L_x_1050) ;  /* 0x0000000000848947 */ /* 0x000fea0003800000 */
[----:B------:R-:W-:-:S13]  /*7480*/  ISETP.NE.AND P0, PT, R4, 0x1d, PT ;  /* 0x0000001d0400780c */ /* 0x000fda0003f05270 */
[----:B------:R-:W-:Y:S05]  /*7490*/  @!P0 BRA `(.L_x_1051) ;  /* 0x0000000000508947 */ /* 0x000fea0003800000 */
[----:B------:R-:W-:-:S13]  /*74a0*/  ISETP.NE.AND P0, PT, R4, 0x2c, PT ;  /* 0x0000002c0400780c */ /* 0x000fda0003f05270 */
[----:B------:R0:W-:Y:S01]  /*74b0*/  @!P0 STG.E.U8 desc[UR36][R2.64], R5 ;  /* 0x0000000502008986 */ /* 0x0001e2000c101124 */
[----:B------:R-:W-:Y:S05]  /*74c0*/  @!P0 BRA `(.L_x_1012) ;  /* 0x0000000000988947 */ /* 0x000fea0003800000 */
.L_x_1010:
[----:B------:R-:W-:Y:S01]  /*74d0*/  MOV R0, 0x0 ;  /* 0x0000000000007802 */ /* 0x000fe20000000f00 */
[----:B------:R-:W-:Y:S01]  /*74e0*/  ULDC.64 UR4, c[0x4][0x190] ;  /* 0x0100640000047ab9 */ /* 0x000fe20000000a00 */
[----:B------:R-:W-:Y:S01]  /*74f0*/  ULDC.64 UR6, c[0x4][0x90] ;  /* 0x0100240000067ab9 */ /* 0x000fe20000000a00 */
[----:B------:R-:W-:Y:S01]  /*7500*/  IMAD.U32 R4, RZ, RZ, UR4 ;  /* 0x00000004ff047e24 */ /* 0x000fe2000f8e00ff */
[----:B0-----:R0:W1:Y:S01]  /*7510*/  LDC.64 R2, c[0x4][R0] ;  /* 0x0100000000027b82 */ /* 0x0010620000000a00 */
[----:B------:R-:W-:Y:S01]  /*7520*/  MOV R5, UR5 ;  /* 0x0000000500057c02 */ /* 0x000fe20008000f00 */
        /* <DEDUP_REMOVED lines=10> */
.L_x_1052:
[----:B------:R-:W-:Y:S05]  /*75d0*/  BRA `(.L_x_1012) ;  /* 0x0000000000547947 */ /* 0x000fea0003800000 */
.L_x_1051:
        /* <DEDUP_REMOVED lines=8> */
.L_x_1053:
[----:B------:R-:W0:Y:S02]  /*7660*/  F2I.U64.TRUNC R4, R4 ;  /* 0x0000000400047311 */ /* 0x000e24000020d800 */
[----:B0-----:R0:W-:Y:S01]  /*7670*/  STG.E.64 desc[UR36][R2.64], R4 ;  /* 0x0000000402007986 */ /* 0x0011e2000c101b24 */
[----:B------:R-:W-:Y:S05]  /*7680*/  BRA `(.L_x_1012) ;  /* 0x0000000000287947 */ /* 0x000fea0003800000 */
.L_x_1050:
        /* <DEDUP_REMOVED lines=8> */
.L_x_1054:
[----:B------:R-:W0:Y:S02]  /*7710*/  F2I.FTZ.U32.TRUNC.NTZ R5, R0 ;  /* 0x0000000000057305 */ /* 0x000e24000021f000 */
[----:B0-----:R0:W-:Y:S02]  /*7720*/  STG.E desc[UR36][R2.64], R5 ;  /* 0x0000000502007986 */ /* 0x0011e4000c101924 */
.L_x_1012:
[----:B------:R-:W-:-:S07]  /*7730*/  VIADD R17, R17, 0x80 ;  /* 0x0000008011117836 */ /* 0x000fce0000000000 */
.L_x_1004:
[----:B------:R-:W-:Y:S05]  /*7740*/  BSYNC B6 ;  /* 0x0000000000067941 */ /* 0x000fea0003800000 */
.L_x_1003:
[----:B------:R-:W-:Y:S02]  /*7750*/  ULDC UR4, c[0x0][0x210] ;  /* 0x0000840000047ab9 */ /* 0x000fe40000000800 */
[----:B------:R-:W-:-:S13]  /*7760*/  ISETP.GE.AND P0, PT, R17, UR4, PT ;  /* 0x0000000411007c0c */ /* 0x000fda000bf06270 */
[----:B------:R-:W-:Y:S05]  /*7770*/  @P0 EXIT ;  /* 0x000000000000094d */ /* 0x000fea0003800000 */
        /* <DEDUP_REMOVED lines=277> */
.L_x_1055:
        /* <DEDUP_REMOVED lines=24> */
.L_x_1061:
[----:B------:R-:W0:Y:S02]  /*8a50*/  F2I.FTZ.TRUNC.NTZ R5, R0 ;  /* 0x0000000000057305 */ /* 0x000e24000021f100 */
[----:B0-----:R-:W-:Y:S01]  /*8a60*/  STG.E.U8 desc[UR36][R2.64], R5 ;  /* 0x0000000502007986 */ /* 0x001fe2000c101124 */
[----:B------:R-:W-:Y:S05]  /*8a70*/  EXIT ;  /* 0x000000000000794d */ /* 0x000fea0003800000 */
.L_x_1059:
        /* <DEDUP_REMOVED lines=8> */
.L_x_1062:
[----:B------:R-:W0:Y:S02]  /*8b00*/  F2I.S64.TRUNC R4, R4 ;  /* 0x0000000400047311 */ /* 0x000e24000020d900 */
[----:B0-----:R-:W-:-:S05]  /*8b10*/  IMAD.MOV.U32 R7, RZ, RZ, R4 ;  /* 0x000000ffff077224 */ /* 0x001fca00078e0004 */
[----:B------:R-:W-:Y:S01]  /*8b20*/  STG.E.U8 desc[UR36][R2.64], R7 ;  /* 0x0000000702007986 */ /* 0x000fe2000c101124 */
[----:B------:R-:W-:Y:S05]  /*8b30*/  EXIT ;  /* 0x000000000000794d */ /* 0x000fea0003800000 */
.L_x_1058:
        /* <DEDUP_REMOVED lines=14> */
.L_x_1065:
[----:B------:R-:W0:Y:S02]  /*8c20*/  F2I.S64.TRUNC R4, R4 ;  /* 0x0000000400047311 */ /* 0x000e24000020d900 */
[----:B0-----:R-:W-:Y:S01]  /*8c30*/  STG.E.64 desc[UR36][R2.64], R4 ;  /* 0x0000000402007986 */ /* 0x001fe2000c101b24 */
[----:B------:R-:W-:Y:S05]  /*8c40*/  EXIT ;  /* 0x000000000000794d */ /* 0x000fea0003800000 */
.L_x_1064:
        /* <DEDUP_REMOVED lines=8> */
.L_x_1066:
[----:B------:R-:W0:Y:S02]  /*8cd0*/  F2I.FTZ.TRUNC.NTZ R5, R0 ;  /* 0x0000000000057305 */ /* 0x000e24000021f100 */
[----:B0-----:R-:W-:Y:S01]  /*8ce0*/  STG.E desc[UR36][R2.64], R5 ;  /* 0x0000000502007986 */ /* 0x001fe2000c101924 */
[----:B------:R-:W-:Y:S05]  /*8cf0*/  EXIT ;  /* 0x000000000000794d */ /* 0x000fea0003800000 */
.L_x_1063:
        /* <DEDUP_REMOVED lines=8> */
.L_x_1067:
[----:B------:R-:W0:Y:S02]  /*8d80*/  F2I.FTZ.TRUNC.NTZ R5, R0 ;  /* 0x0000000000057305 */ /* 0x000e24000021f100 */
[----:B0-----:R-:W-:Y:S01]  /*8d90*/  STG.E.U16 desc[UR36][R2.64], R5 ;  /* 0x0000000502007986 */ /* 0x001fe2000c101524 */
[----:B------:R-:W-:Y:S05]  /*8da0*/  EXIT ;  /* 0x000000000000794d */ /* 0x000fea0003800000 */
.L_x_1057:
        /* <DEDUP_REMOVED lines=14> */
.L_x_1070:
[----:B------:R-:W-:Y:S01]  /*8e90*/  STG.E desc[UR36][R2.64], R7 ;  /* 0x0000000702007986 */ /* 0x000fe2000c101924 */
[----:B------:R-:W-:Y:S05]  /*8ea0*/  EXIT ;  /* 0x000000000000794d */ /* 0x000fea0003800000 */
.L_x_1069:
        /* <DEDUP_REMOVED lines=8> */
.L_x_1071:
[----:B------:R-:W-:-:S05]  /*8f30*/  F2FP.F16.F32.PACK_AB R0, RZ, R0 ;  /* 0x00000000ff00723e */ /* 0x000fca00000000ff */
[----:B------:R-:W-:Y:S01]  /*8f40*/  STG.E.U16 desc[UR36][R2.64], R0 ;  /* 0x0000000002007986 */ /* 0x000fe2000c101524 */
[----:B------:R-:W-:Y:S05]  /*8f50*/  EXIT ;  /* 0x000000000000794d */ /* 0x000fea0003800000 */
.L_x_1068:
        /* <DEDUP_REMOVED lines=15> */
.L_x_1074:
[----:B------:R-:W-:Y:S01]  /*9050*/  STG.E.64 desc[UR36][R2.64], R6 ;  /* 0x0000000602007986 */ /* 0x000fe2000c101b24 */
[----:B------:R-:W-:Y:S05]  /*9060*/  EXIT ;  /* 0x000000000000794d */ /* 0x000fea0003800000 */
.L_x_1073:
        /* <DEDUP_REMOVED lines=8> */
.L_x_1075:
[----:B------:R-:W-:-:S04]  /*90f0*/  F2FP.F16.F32.PACK_AB R0, RZ, R0 ;  /* 0x00000000ff00723e */ /* 0x000fc800000000ff */
[----:B------:R-:W-:-:S05]  /*9100*/  PRMT R0, R0, 0x5410, RZ ;  /* 0x0000541000007816 */ /* 0x000fca00000000ff */
[----:B------:R-:W-:Y:S01]  /*9110*/  STG.E desc[UR36][R2.64], R0 ;  /* 0x0000000002007986 */ /* 0x000fe2000c101924 */
[----:B------:R-:W-:Y:S05]  /*9120*/  EXIT ;  /* 0x000000000000794d */ /* 0x000fea0003800000 */
.L_x_1072:
[----:B------:R-:W-:Y:S01]  /*9130*/  ISETP.NE.AND P0, PT, R5, RZ, PT ;  /* 0x000000ff0500720c */ /* 0x000fe20003f05270 */
[----:B------:R-:W-:Y:S02]  /*9140*/  IMAD.MOV.U32 R6, RZ, RZ, 0x0 ;  /* 0x00000000ff067424 */ /* 0x000fe400078e00ff */
[----:B------:R-:W-:-:S10]  /*9150*/  IMAD.MOV.U32 R7, RZ, RZ, 0x38000000 ;  /* 0x38000000ff077424 */ /* 0x000fd400078e00ff */
[----:B------:R-:W-:Y:S05]  /*9160*/  @!P0 BRA `(.L_x_1076) ;  /* 0x0000000000208947 */ /* 0x000fea0003800000 */
[----:B------:R-:W-:-:S04]  /*9170*/  PRMT R0, R5, 0x9910, RZ ;  /* 0x0000991005007816 */ /* 0x000fc800000000ff */
[----:B------:R-:W-:-:S13]  /*9180*/  ISETP.NE.AND P0, PT, R0, 0xff, PT ;  /* 0x000000ff0000780c */ /* 0x000fda0003f05270 */
[----:B------:R-:W-:Y:S02]  /*9190*/  @P0 IMAD.SHL.U32 R5, R5, 0x800000, RZ ;  /* 0x0080000005050824 */ /* 0x000fe400078e00ff */
[----:B------:R-:W-:Y:S02]  /*91a0*/  @!P0 IMAD.MOV.U32 R6, RZ, RZ, 0x20000000 ;  /* 0x20000000ff068424 */ /* 0x000fe400078e00ff */
[----:B------:R-:W-:Y:S01]  /*91b0*/  @!P0 IMAD.MOV.U32 R7, RZ, RZ, 0x7ff00000 ;  /* 0x7ff00000ff078424 */ /* 0x000fe200078e00ff */
[----:B------:R-:W-:-:S05]  /*91c0*/  @P0 LOP3.LUT R0, R5, 0x7f800000, RZ, 0xc0, !PT ;  /* 0x7f80000005000812 */ /* 0x000fca00078ec0ff */
[----:B------:R-:W-:-:S04]  /*91d0*/  @P0 FMUL.FTZ R0, R0, 1 ;  /* 0x3f80000000000820 */ /* 0x000fc80000410000 */
[----:B------:R0:W1:Y:S03]  /*91e0*/  @P0 F2F.F64.F32 R6, R0 ;  /* 0x0000000000060310 */ /* 0x0000660000201800 */
.L_x_1076:
[----:B-1----:R-:W-:Y:S01]  /*91f0*/  STG.E.64 desc[UR36][R2.64], R6 ;  /* 0x0000000602007986 */ /* 0x002fe2000c101b24 */
[----:B------:R-:W-:Y:S05]  /*9200*/  EXIT ;  /* 0x000000000000794d */ /* 0x000fea0003800000 */
.L_x_1056:
        /* <DEDUP_REMOVED lines=9> */
[----:B------:R-:W-:-:S11]  /*92a0*/  PRMT R0, RZ, 0x7610, R0 ;  /* 0x00007610ff007816 */ /* 0x000fd60000000000 */
[----:B------:R-:W-:Y:S05]  /*92b0*/  @!P0 BRA `(.L_x_1080) ;  /* 0x0000000000208947 */ /* 0x000fea0003800000 */
[----:B------:R-:W-:-:S04]  /*92c0*/  PRMT R0, R5, 0x9910, RZ ;  /* 0x0000991005007816 */ /* 0x000fc800000000ff */
[----:B------:R-:W-:Y:S01]  /*92d0*/  ISETP.NE.AND P1, PT, R0, 0xff, PT ;  /* 0x000000ff0000780c */ /* 0x000fe20003f25270 */
[----:B------:R-:W-:-:S12]  /*92e0*/  IMAD.MOV.U32 R0, RZ, RZ, 0x1 ;  /* 0x00000001ff007424 */ /* 0x000fd800078e00ff */
[----:B------:R-:W-:-:S05]  /*92f0*/  @P1 IMAD.SHL.U32 R5, R5, 0x800000, RZ ;  /* 0x0080000005051824 */ /* 0x000fca00078e00ff */
[----:B------:R-:W-:-:S04]  /*9300*/  @P1 LOP3.LUT R5, R5, 0x7f800000, RZ, 0xc0, !PT ;  /* 0x7f80000005051812 */ /* 0x000fc800078ec0ff */
[----:B------:R-:W-:-:S04]  /*9310*/  @P1 FSETP.NEU.FTZ.AND P0, PT, R5, RZ, PT ;  /* 0x000000ff0500120b */ /* 0x000fc80003f1d000 */
[----:B------:R-:W-:-:S04]  /*9320*/  @P1 SEL R4, RZ, 0x1, !P0 ;  /* 0x00000001ff041807 */ /* 0x000fc80004000000 */
[----:B------:R-:W-:-:S07]  /*9330*/  @P1 PRMT R0, R4, 0x7610, R0 ;  /* 0x0000761004001816 */ /* 0x000fce0000000000 */
.L_x_1080:
[----:B------:R-:W-:Y:S01]  /*9340*/  STG.E.U8 desc[UR36][R2.64], R0 ;  /* 0x0000000002007986 */ /* 0x000fe2000c101124 */
[----:B------:R-:W-:Y:S05]  /*9350*/  EXIT ;  /* 0x000000000000794d */ /* 0x000fea0003800000 */
.L_x_1079:
[----:B------:R-:W-:Y:S01]  /*9360*/  ISETP.NE.AND P0, PT, R5, RZ, PT ;  /* 0x000000ff0500720c */ /* 0x000fe20003f05270 */
[----:B------:R-:W-:Y:S01]  /*9370*/  HFMA2.MMA R9, -RZ, RZ, 0.5, 0 ;  /* 0x38000000ff097435 */ /* 0x000fe200000001ff */
[----:B------:R-:W-:Y:S01]  /*9380*/  CS2R R10, SRZ ;  /* 0x00000000000a7805 */ /* 0x000fe2000001ff00 */
        /* <DEDUP_REMOVED lines=10> */
.L_x_1081:
[----:B-1----:R-:W-:Y:S01]  /*9430*/  STG.E.128 desc[UR36][R2.64], R8 ;  /* 0x0000000802007986 */ /* 0x002fe2000c101d24 */
[----:B------:R-:W-:Y:S05]  /*9440*/  EXIT ;  /* 0x000000000000794d */ /* 0x000fea0003800000 */
.L_x_1078:
        /* <DEDUP_REMOVED lines=14> */
.L_x_1084:
        /* <DEDUP_REMOVED lines=9> */
.L_x_1085:
[----:B------:R-:W-:Y:S01]  /*95c0*/  STG.E.U8 desc[UR36][R2.64], R5 ;  /* 0x0000000502007986 */ /* 0x000fe2000c101124 */
[----:B------:R-:W-:Y:S05]  /*95d0*/  EXIT ;  /* 0x000000000000794d */ /* 0x000fea0003800000 */
.L_x_1083:
        /* <DEDUP_REMOVED lines=8> */
.L_x_1086:
[----:B------:R-:W-:-:S04]  /*9660*/  LOP3.LUT R4, R0, 0x7fc00001, RZ, 0xc0, !PT ;  /* 0x7fc0000100047812 */ /* 0x000fc800078ec0ff */
[----:B------:R-:W-:-:S13]  /*9670*/  ISETP.GT.U32.AND P0, PT, R4, 0x477fffff, PT ;  /* 0x477fffff0400780c */ /* 0x000fda0003f04070 */
[----:B------:R-:W-:Y:S05]  /*9680*/  @P0 BRA `(.L_x_1087) ;  /* 0x0000000000240947 */ /* 0x000fea0003800000 */
[----:B------:R-:W-:-:S13]  /*9690*/  ISETP.GE.U32.AND P0, PT, R4, 0x38800000, PT ;  /* 0x388000000400780c */ /* 0x000fda0003f06070 */
[----:B------:R-:W-:-:S05]  /*96a0*/  @P0 VIADD R0, R0, 0x80fffff ;  /* 0x080fffff00000836 */ /* 0x000fca0000000000 */
[----:B------:R-:W-:-:S05]  /*96b0*/  @P0 SHF.R.U32.HI R5, RZ, 0x15, R0 ;  /* 0x00000015ff050819 */ /* 0x000fca0000011600 */
[----:B------:R0:W-:Y:S01]  /*96c0*/  @P0 STG.E.U8 desc[UR36][R2.64], R5 ;  /* 0x0000000502000986 */ /* 0x0001e2000c101124 */
[----:B------:R-:W-:Y:S05]  /*96d0*/  @P0 EXIT ;  /* 0x000000000000094d */ /* 0x000fea0003800000 */
[----:B------:R-:W-:-:S04]  /*96e0*/  FADD.FTZ R0, R4, 128 ;  /* 0x4300000004007421 */ /* 0x000fc80000010000 */
[----:B0-----:R-:W-:-:S05]  /*96f0*/  VIADD R5, R0, 0xbd000000 ;  /* 0xbd00000000057836 */ /* 0x001fca0000000000 */
[----:B------:R-:W-:Y:S01]  /*9700*/  STG.E.U8 desc[UR36][R2.64], R5 ;  /* 0x0000000502007986 */ /* 0x000fe2000c101124 */
[----:B------:R-:W-:Y:S05]  /*9710*/  EXIT ;  /* 0x000000000000794d */ /* 0x000fea0003800000 */
.L_x_1087:
[----:B------:R-:W-:Y:S01]  /*9720*/  IMAD.MOV.U32 R5, RZ, RZ, 0x7f ;  /* 0x0000007fff057424 */ /* 0x000fe200078e00ff */
[----:B------:R-:W-:-:S04]  /*9730*/  ISETP.GT.U32.AND P0, PT, R4, 0x7f800000, PT ;  /* 0x7f8000000400780c */ /* 0x000fc80003f04070 */
[----:B------:R-:W-:-:S05]  /*9740*/  SEL R5, R5, 0x7c, P0 ;  /* 0x0000007c05057807 */ /* 0x000fca0000000000 */
[----:B------:R-:W-:Y:S01]  /*9750*/  STG.E.U8 desc[UR36][R2.64], R5 ;  /* 0x0000000502007986 */ /* 0x000fe2000c101124 */
[----:B------:R-:W-:Y:S05]  /*9760*/  EXIT ;  /* 0x000000000000794d */ /* 0x000fea0003800000 */
.L_x_1082:
        /* <DEDUP_REMOVED lines=8> */
.L_x_1088:
[----:B------:R-:W-:-:S05]  /*97f0*/  F2FP.BF16.F32.PACK_AB R0, RZ, R0 ;  /* 0x00000000ff00723e */ /* 0x000fca00000010ff */
[----:B------:R-:W-:Y:S01]  /*9800*/  STG.E.U16 desc[UR36][R2.64], R0 ;  /* 0x0000000002007986 */ /* 0x000fe2000c101524 */
[----:B------:R-:W-:Y:S05]  /*9810*/  EXIT ;  /* 0x000000000000794d */ /* 0x000fea0003800000 */
.L_x_1077:
        /* <DEDUP_REMOVED lines=16> */
.L_x_1092:
[----:B------:R-:W0:Y:S02]  /*9920*/  F2I.FTZ.U32.TRUNC.NTZ R5, R0 ;  /* 0x0000000000057305 */ /* 0x000e24000021f000 */
[----:B0-----:R-:W-:Y:S01]  /*9930*/  STG.E.U16 desc[UR36][R2.64], R5 ;  /* 0x0000000502007986 */ /* 0x001fe2000c101524 */
[----:B------:R-:W-:Y:S05]  /*9940*/  EXIT ;  /* 0x000000000000794d */ /* 0x000fea0003800000 */
.L_x_1091:
        /* <DEDUP_REMOVED lines=8> */
.L_x_1093:
        /* <DEDUP_REMOVED lines=13> */
.L_x_1095:
[----:B------:R-:W-:-:S07]  /*9aa0*/  PRMT R4, R0, 0x7610, R4 ;  /* 0x0000761000047816 */ /* 0x000fce0000000004 */
.L_x_1094:
[----:B------:R-:W-:Y:S01]  /*9ab0*/  STG.E.U8 desc[UR36][R2.64], R4 ;  /* 0x0000000402007986 */ /* 0x000fe2000c101124 */
[----:B------:R-:W-:Y:S05]  /*9ac0*/  EXIT ;  /* 0x000000000000794d */ /* 0x000fea0003800000 */
.L_x_1090:
        /* <DEDUP_REMOVED lines=8> */
.L_x_1096:
        /* <DEDUP_REMOVED lines=13> */
.L_x_1098:
[----:B------:R-:W-:-:S07]  /*9c20*/  PRMT R4, R0, 0x7610, R4 ;  /* 0x0000761000047816 */ /* 0x000fce0000000004 */
.L_x_1097:
[----:B------:R-:W-:Y:S01]  /*9c30*/  STG.E.U8 desc[UR36][R2.64], R4 ;  /* 0x0000000402007986 */ /* 0x000fe2000c101124 */
[----:B------:R-:W-:Y:S05]  /*9c40*/  EXIT ;  /* 0x000000000000794d */ /* 0x000fea0003800000 */
.L_x_1089:
[----:B------:R-:W-:-:S13]  /*9c50*/  ISETP.NE.AND P0, PT, R4, 0x1c, PT ;  /* 0x0000001c0400780c */ /* 0x000fda0003f05270 */
[----:B------:R-:W-:Y:S05]  /*9c60*/  @!P0 BRA `(.L_x_1099) ;  /* 0x0000000000848947 */ /* 0x000fea0003800000 */
[----:B------:R-:W-:-:S13]  /*9c70*/  ISETP.NE.AND P0, PT, R4, 0x1d, PT ;  /* 0x0000001d0400780c */ /* 0x000fda0003f05270 */
[----:B------:R-:W-:Y:S05]  /*9c80*/  @!P0 BRA `(.L_x_1100) ;  /* 0x0000000000508947 */ /* 0x000fea0003800000 */
[----:B------:R-:W-:-:S13]  /*9c90*/  ISETP.NE.AND P0, PT, R4, 0x2c, PT ;  /* 0x0000002c0400780c */ /* 0x000fda0003f05270 */
[----:B------:R0:W-:Y:S01]  /*9ca0*/  @!P0 STG.E.U8 desc[UR36][R2.64], R5 ;  /* 0x0000000502008986 */ /* 0x0001e2000c101124 */
[----:B------:R-:W-:Y:S05]  /*9cb0*/  @!P0 EXIT ;  /* 0x000000000000894d */ /* 0x000fea0003800000 */
.L_x_1060:
[----:B------:R-:W-:Y:S01]  /*9cc0*/  MOV R0, 0x0 ;  /* 0x0000000000007802 */ /* 0x000fe20000000f00 */
[----:B------:R-:W-:Y:S01]  /*9cd0*/  ULDC.64 UR4, c[0x4][0x190] ;  /* 0x0100640000047ab9 */ /* 0x000fe20000000a00 */
[----:B------:R-:W-:Y:S01]  /*9ce0*/  ULDC.64 UR6, c[0x4][0x90] ;  /* 0x0100240000067ab9 */ /* 0x000fe20000000a00 */
[----:B------:R-:W-:Y:S01]  /*9cf0*/  IMAD.U32 R4, RZ, RZ, UR4 ;  /* 0x00000004ff047e24 */ /* 0x000fe2000f8e00ff */
[----:B0-----:R0:W1:Y:S01]  /*9d00*/  LDC.64 R2, c[0x4][R0] ;  /* 0x0100000000027b82 */ /* 0x0010620000000a00 */
[----:B------:R-:W-:Y:S01]  /*9d10*/  IMAD.U32 R5, RZ, RZ, UR5 ;  /* 0x00000005ff057e24 */ /* 0x000fe2000f8e00ff */
[----:B------:R-:W-:Y:S01]  /*9d20*/  ULDC.64 UR4, c[0x4][0x198] ;  /* 0x0100660000047ab9 */ /* 0x000fe20000000a00 */
[----:B------:R-:W-:Y:S01]  /*9d30*/  MOV R10, UR6 ;  /* 0x00000006000a7c02 */ /* 0x000fe20008000f00 */
        /* <DEDUP_REMOVED lines=8> */
.L_x_1101:
[----:B------:R-:W-:Y:S05]  /*9dc0*/  EXIT ;  /* 0x000000000000794d */ /* 0x000fea0003800000 */
.L_x_1100:
        /* <DEDUP_REMOVED lines=8> */
.L_x_1102:
[----:B------:R-:W0:Y:S02]  /*9e50*/  F2I.U64.TRUNC R4, R4 ;  /* 0x0000000400047311 */ /* 0x000e24000020d800 */
[----:B0-----:R-:W-:Y:S01]  /*9e60*/  STG.E.64 desc[UR36][R2.64], R4 ;  /* 0x0000000402007986 */ /* 0x001fe2000c101b24 */
[----:B------:R-:W-:Y:S05]  /*9e70*/  EXIT ;  /* 0x000000000000794d */ /* 0x000fea0003800000 */
.L_x_1099:
        /* <DEDUP_REMOVED lines=8> */
.L_x_1103:
[----:B------:R-:W0:Y:S02]  /*9f00*/  F2I.FTZ.U32.TRUNC.NTZ R5, R0 ;  /* 0x0000000000057305 */ /* 0x000e24000021f000 */
[----:B0-----:R-:W-:Y:S01]  /*9f10*/  STG.E desc[UR36][R2.64], R5 ;  /* 0x0000000502007986 */ /* 0x001fe2000c101924 */
[----:B------:R-:W-:Y:S05]  /*9f20*/  EXIT ;  /* 0x000000000000794d */ /* 0x000fea0003800000 */
.L_x_1104:
        /* <DEDUP_REMOVED lines=13> */
.L_x_7283:


//--------------------- .text._ZN2at6native27unrolled_elementwise_kernelINS0_11FillFunctorIN3c1014Float8_e8m0fnuEEESt5arrayIPcLm1EELi4E23TrivialOffsetCalculatorILi0EjES9_ILi1EjENS0_6memory12LoadWithCastILi0EEENSC_13StoreWithCastILi1EEEEEviT_T0_T2_T3_T4_T5_ --------------------------
	.section	.text._ZN2at6native27unrolled_elementwise_kernelINS0_11FillFunctorIN3c1014Float8_e8m0fnuEEESt5arrayIPcLm1EELi4E23TrivialOffsetCalculatorILi0EjES9_ILi1EjENS0_6memory12LoadWithCastILi0EEENSC_13StoreWithCastILi1EEEEEviT_T0_T2_T3_T4_T5_,"ax",@progbits
	.align	128
        .global         _ZN2at6native27unrolled_elementwise_kernelINS0_11FillFunctorIN3c1014Float8_e8m0fnuEEESt5arrayIPcLm1EELi4E23TrivialOffsetCalculatorILi0EjES9_ILi1EjENS0_6memory12LoadWithCastILi0EEENSC_13StoreWithCastILi1EEEEEviT_T0_T2_T3_T4_T5_
        .type           _ZN2at6native27unrolled_elementwise_kernelINS0_11FillFunctorIN3c1014Float8_e8m0fnuEEESt5arrayIPcLm1EELi4E23TrivialOffsetCalculatorILi0EjES9_ILi1EjENS0_6memory12LoadWithCastILi0EEENSC_13StoreWithCastILi1EEEEEviT_T0_T2_T3_T4_T5_,@function
        .size           _ZN2at6native27unrolled_elementwise_kernelINS0_11FillFunctorIN3c1014Float8_e8m0fnuEEESt5arrayIPcLm1EELi4E23TrivialOffsetCalculatorILi0EjES9_ILi1EjENS0_6memory12LoadWithCastILi0EEENSC_13StoreWithCastILi1EEEEEviT_T0_T2_T3_T4_T5_,(.L_x_7284 - _ZN2at6native27unrolled_elementwise_kernelINS0_11FillFunctorIN3c1014Float8_e8m0fnuEEESt5arrayIPcLm1EELi4E23TrivialOffsetCalculatorILi0EjES9_ILi1EjENS0_6memory12LoadWithCastILi0EEENSC_13StoreWithCastILi1EEEEEviT_T0_T2_T3_T4_T5_)
        .other          _ZN2at6native27unrolled_elementwise_kernelINS0_11FillFunctorIN3c1014Float8_e8m0fnuEEESt5arrayIPcLm1EELi4E23TrivialOffsetCalculatorILi0EjES9_ILi1EjENS0_6memory12LoadWithCastILi0EEENSC_13StoreWithCastILi1EEEEEviT_T0_T2_T3_T4_T5_,@"STO_CUDA_ENTRY STV_DEFAULT"
_ZN2at6native27unrolled_elementwise_kernelINS0_11FillFunctorIN3c1014Float8_e8m0fnuEEESt5arrayIPcLm1EELi4E23TrivialOffsetCalculatorILi0EjES9_ILi1EjENS0_6memory12LoadWithCastILi0EEENSC_13StoreWithCastILi1EEEEEviT_T0_T2_T3_T4_T5_:
.text._ZN2at6native27unrolled_elementwise_kernelINS0_11FillFunctorIN3c1014Float8_e8m0fnuEEESt5arrayIPcLm1EELi4E23TrivialOffsetCalculatorILi0EjES9_ILi1EjENS0_6memory12LoadWithCastILi0EEENSC_13StoreWithCastILi1EEEEEviT_T0_T2_T3_T4_T5_:
[----:B------:R-:W0:Y:S01]  /*0000*/  LDC R1, c[0x0][0x28] ;  /* 0x00000a00ff017b82 */ /* 0x000e220000000800 */
[----:B------:R-:W1:Y:S07]  /*0010*/  S2R R16, SR_CTAID.X ;  /* 0x0000000000107919 */ /* 0x000e6e0000002500 */
[----:B------:R-:W1:Y:S01]  /*0020*/  LDC R19, c[0x0][0x210] ;  /* 0x00008400ff137b82 */ /* 0x000e620000000800 */
[----:B------:R-:W-:Y:S01]  /*0030*/  ULDC.64 UR36, c[0x0][0x208] ;  /* 0x0000820000247ab9 */ /* 0x000fe20000000a00 */
[----:B------:R-:W-:Y:S01]  /*0040*/  BSSY B6, `(.L_x_1105) ;  /* 0x0000167000067945 */ /* 0x000fe20003800000 */
[----:B------:R-:W2:Y:S05]  /*0050*/  S2R R22, SR_TID.X ;  /* 0x0000000000167919 */ /* 0x000eaa0000002100 */
[----:B------:R-:W3:Y:S08]  /*0060*/  LDC.U8 R17, c[0x0][0x22c] ;  /* 0x00008b00ff117b82 */ /* 0x000ef00000000000 */
[----:B------:R-:W4:Y:S01]  /*0070*/  LDC.U8 R18, c[0x0][0x214] ;  /* 0x00008500ff127b82 */ /* 0x000f220000000000 */
[----:B-1----:R-:W-:-:S05]  /*0080*/  IMAD R19, R16, -0x200, R19 ;  /* 0xfffffe0010137824 */ /* 0x002fca00078e0213 */
[----:B--2---:R-:W-:-:S13]  /*0090*/  ISETP.GE.AND P0, PT, R22, R19, PT ;  /* 0x000000131600720c */ /* 0x004fda0003f06270 */
[----:B0--34-:R-:W-:Y:S05]  /*00a0*/  @P0 BRA `(.L_x_1106) ;  /* 0x0000001400800947 */ /* 0x019fea0003800000 */
        /* <DEDUP_REMOVED lines=27> */
.L_x_1112:
[----:B------:R-:W0:Y:S02]  /*0260*/  F2I.FTZ.TRUNC.NTZ R5, R0 ;  /* 0x0000000000057305 */ /* 0x000e24000021f100 */
[----:B0-----:R4:W-:Y:S01]  /*0270*/  STG.E.U8 desc[UR36][R2.64], R5 ;  /* 0x0000000502007986 */ /* 0x0019e2000c101124 */
[----:B------:R-:W-:Y:S05]  /*0280*/  BRA `(.L_x_1106) ;  /* 0x0000001400087947 */ /* 0x000fea0003800000 */
.L_x_1110:
        /* <DEDUP_REMOVED lines=8> */
.L_x_1113:
[----:B------:R-:W0:Y:S02]  /*0310*/  F2I.S64.TRUNC R4, R4 ;  /* 0x0000000400047311 */ /* 0x000e24000020d900 */
[----:B0-----:R-:W-:-:S05]  /*0320*/  IMAD.MOV.U32 R7, RZ, RZ, R4 ;  /* 0x000000ffff077224 */ /* 0x001fca00078e0004 */
[----:B------:R3:W-:Y:S01]  /*0330*/  STG.E.U8 desc[UR36][R2.64], R7 ;  /* 0x0000000702007986 */ /* 0x0007e2000c101124 */
[----:B------:R-:W-:Y:S05]  /*0340*/  BRA `(.L_x_1106) ;  /* 0x0000001000d87947 */ /* 0x000fea0003800000 */
.L_x_1109:
        /* <DEDUP_REMOVED lines=14> */
.L_x_1116:
[----:B------:R-:W0:Y:S02]  /*0430*/  F2I.S64.TRUNC R4, R4 ;  /* 0x0000000400047311 */ /* 0x000e24000020d900 */
[----:B0-----:R2:W-:Y:S01]  /*0440*/  STG.E.64 desc[UR36][R2.64], R4 ;  /* 0x0000000402007986 */ /* 0x0015e2000c101b24 */
[----:B------:R-:W-:Y:S05]  /*0450*/  BRA `(.L_x_1106) ;  /* 0x0000001000947947 */ /* 0x000fea0003800000 */
.L_x_1115:
        /* <DEDUP_REMOVED lines=8> */
.L_x_1117:
[----:B------:R-:W0:Y:S02]  /*04e0*/  F2I.FTZ.TRUNC.NTZ R5, R0 ;  /* 0x0000000000057305 */ /* 0x000e24000021f100 */
[----:B0-----:R1:W-:Y:S01]  /*04f0*/  STG.E desc[UR36][R2.64], R5 ;  /* 0x0000000502007986 */ /* 0x0013e2000c101924 */
[----:B------:R-:W-:Y:S05]  /*0500*/  BRA `(.L_x_1106) ;  /* 0x0000001000687947 */ /* 0x000fea0003800000 */
.L_x_1114:
        /* <DEDUP_REMOVED lines=8> */
.L_x_1118:
[----:B------:R-:W0:Y:S02]  /*0590*/  F2I.FTZ.TRUNC.NTZ R5, R0 ;  /* 0x0000000000057305 */ /* 0x000e24000021f100 */
[----:B0-----:R0:W-:Y:S01]  /*05a0*/  STG.E.U16 desc[UR36][R2.64], R5 ;  /* 0x0000000502007986 */ /* 0x0011e2000c101524 */
[----:B------:R-:W-:Y:S05]  /*05b0*/  BRA `(.L_x_1106) ;  /* 0x00000010003c7947 */ /* 0x000fea0003800000 */
.L_x_1108:
        /* <DEDUP_REMOVED lines=14> */
.L_x_1121:
[----:B------:R0:W-:Y:S01]  /*06a0*/  STG.E desc[UR36][R2.64], R5 ;  /* 0x0000000502007986 */ /* 0x0001e2000c101924 */
[----:B------:R-:W-:Y:S05]  /*06b0*/  BRA `(.L_x_1106) ;  /* 0x0000000c00fc7947 */ /* 0x000fea0003800000 */
.L_x_1120:
        /* <DEDUP_REMOVED lines=8> */
.L_x_1122:
[----:B------:R-:W-:-:S05]  /*0740*/  F2FP.F16.F32.PACK_AB R0, RZ, R0 ;  /* 0x00000000ff00723e */ /* 0x000fca00000000ff */
[----:B------:R0:W-:Y:S01]  /*0750*/  STG.E.U16 desc[UR36][R2.64], R0 ;  /* 0x0000000002007986 */ /* 0x0001e2000c101524 */
[----:B------:R-:W-:Y:S05]  /*0760*/  BRA `(.L_x_1106) ;  /* 0x0000000c00d07947 */ /* 0x000fea0003800000 */
.L_x_1119:
        /* <DEDUP_REMOVED lines=15> */
.L_x_1125:
[----:B------:R0:W-:Y:S01]  /*0860*/  STG.E.64 desc[UR36][R2.64], R4 ;  /* 0x0000000402007986 */ /* 0x0001e2000c101b24 */
[----:B------:R-:W-:Y:S05]  /*0870*/  BRA `(.L_x_1106) ;  /* 0x0000000c008c7947 */ /* 0x000fea0003800000 */
.L_x_1124:
        /* <DEDUP_REMOVED lines=8> */
.L_x_1126:
[----:B------:R-:W-:-:S04]  /*0900*/  F2FP.F16.F32.PACK_AB R0, RZ, R0 ;  /* 0x00000000ff00723e */ /* 0x000fc800000000ff */
[----:B------:R-:W-:-:S05]  /*0910*/  PRMT R0, R0, 0x5410, RZ ;  /* 0x0000541000007816 */ /* 0x000fca00000000ff */
[----:B------:R0:W-:Y:S01]  /*0920*/  STG.E desc[UR36][R2.64], R0 ;  /* 0x0000000002007986 */ /* 0x0001e2000c101924 */
[----:B------:R-:W-:Y:S05]  /*0930*/  BRA `(.L_x_1106) ;  /* 0x0000000c005c7947 */ /* 0x000fea0003800000 */
.L_x_1123:
        /* <DEDUP_REMOVED lines=8> */
.L_x_1127:
[----:B------:R-:W-:-:S04]  /*09c0*/  FMUL.FTZ R0, R0, 1 ;  /* 0x3f80000000007820 */ /* 0x000fc80000410000 */
[----:B------:R-:W0:Y:S02]  /*09d0*/  F2F.F64.F32 R4, R0 ;  /* 0x0000000000047310 */ /* 0x000e240000201800 */
[----:B0-----:R5:W-:Y:S01]  /*09e0*/  STG.E.64 desc[UR36][R2.64], R4 ;  /* 0x0000000402007986 */ /* 0x001be2000c101b24 */
[----:B------:R-:W-:Y:S05]  /*09f0*/  BRA `(.L_x_1106) ;  /* 0x0000000c002c7947 */ /* 0x000fea0003800000 */
.L_x_1107:
        /* <DEDUP_REMOVED lines=16> */
.L_x_1131:
[----:B------:R-:W-:-:S04]  /*0b00*/  FSETP.NEU.FTZ.AND P0, PT, R0, RZ, PT ;  /* 0x000000ff0000720b */ /* 0x000fc80003f1d000 */
[----:B------:R-:W-:-:S05]  /*0b10*/  SEL R5, RZ, 0x1, !P0 ;  /* 0x00000001ff057807 */ /* 0x000fca0004000000 */
[----:B------:R0:W-:Y:S01]  /*0b20*/  STG.E.U8 desc[UR36][R2.64], R5 ;  /* 0x0000000502007986 */ /* 0x0001e2000c101124 */
[----:B------:R-:W-:Y:S05]  /*0b30*/  BRA `(.L_x_1106) ;  /* 0x0000000800dc7947 */ /* 0x000fea0003800000 */
.L_x_1130:
        /* <DEDUP_REMOVED lines=8> */
.L_x_1132:
[----:B------:R-:W-:Y:S01]  /*0bc0*/  FMUL.FTZ R0, R0, 1 ;  /* 0x3f80000000007820 */ /* 0x000fe20000410000 */
[----:B------:R-:W-:-:S03]  /*0bd0*/  CS2R R6, SRZ ;  /* 0x0000000000067805 */ /* 0x000fc6000001ff00 */
[----:B------:R-:W0:Y:S02]  /*0be0*/  F2F.F64.F32 R4, R0 ;  /* 0x0000000000047310 */ /* 0x000e240000201800 */
[----:B0-----:R0:W-:Y:S01]  /*0bf0*/  STG.E.128 desc[UR36][R2.64], R4 ;  /* 0x0000000402007986 */ /* 0x0011e2000c101d24 */
[----:B------:R-:W-:Y:S05]  /*0c00*/  BRA `(.L_x_1106) ;  /* 0x0000000800a87947 */ /* 0x000fea0003800000 */
.L_x_1129:
        /* <DEDUP_REMOVED lines=14> */
.L_x_1135:
        /* <DEDUP_REMOVED lines=9> */
.L_x_1136:
[----:B------:R0:W-:Y:S01]  /*0d80*/  STG.E.U8 desc[UR36][R2.64], R5 ;  /* 0x0000000502007986 */ /* 0x0001e2000c101124 */
[----:B------:R-:W-:Y:S05]  /*0d90*/  BRA `(.L_x_1106) ;  /* 0x0000000800447947 */ /* 0x000fea0003800000 */
.L_x_1134:
        /* <DEDUP_REMOVED lines=8> */
.L_x_1137:
[----:B------:R-:W-:-:S04]  /*0e20*/  LOP3.LUT R4, R0, 0x7fc00001, RZ, 0xc0, !PT ;  /* 0x7fc0000100047812 */ /* 0x000fc800078ec0ff */
[----:B------:R-:W-:-:S13]  /*0e30*/  ISETP.GT.U32.AND P0, PT, R4, 0x477fffff, PT ;  /* 0x477fffff0400780c */ /* 0x000fda0003f04070 */
[----:B------:R-:W-:Y:S05]  /*0e40*/  @P0 BRA `(.L_x_1138) ;  /* 0x0000000000180947 */ /* 0x000fea0003800000 */
[----:B------:R-:W-:-:S13]  /*0e50*/  ISETP.GE.U32.AND P0, PT, R4, 0x38800000, PT ;  /* 0x388000000400780c */ /* 0x000fda0003f06070 */
[----:B------:R-:W-:Y:S02]  /*0e60*/  @P0 VIADD R5, R0, 0x80fffff ;  /* 0x080fffff00050836 */ /* 0x000fe40000000000 */
[----:B------:R-:W-:-:S03]  /*0e70*/  @!P0 FADD.FTZ R0, R4, 128 ;  /* 0x4300000004008421 */ /* 0x000fc60000010000 */
[----:B------:R-:W-:Y:S01]  /*0e80*/  @P0 SHF.R.U32.HI R5, RZ, 0x15, R5 ;  /* 0x00000015ff050819 */ /* 0x000fe20000011605 */
[----:B------:R-:W-:Y:S01]  /*0e90*/  @!P0 VIADD R5, R0, 0xbd000000 ;  /* 0xbd00000000058836 */ /* 0x000fe20000000000 */
[----:B------:R-:W-:Y:S06]  /*0ea0*/  BRA `(.L_x_1139) ;  /* 0x00000000000c7947 */ /* 0x000fec0003800000 */
.L_x_1138:
[----:B------:R-:W-:Y:S01]  /*0eb0*/  IMAD.MOV.U32 R5, RZ, RZ, 0x7f ;  /* 0x0000007fff057424 */ /* 0x000fe200078e00ff */
[----:B------:R-:W-:-:S04]  /*0ec0*/  ISETP.GT.U32.AND P0, PT, R4, 0x7f800000, PT ;  /* 0x7f8000000400780c */ /* 0x000fc80003f04070 */
[----:B------:R-:W-:-:S09]  /*0ed0*/  SEL R5, R5, 0x7c, P0 ;  /* 0x0000007c05057807 */ /* 0x000fd20000000000 */
.L_x_1139:
[----:B------:R0:W-:Y:S01]  /*0ee0*/  STG.E.U8 desc[UR36][R2.64], R5 ;  /* 0x0000000502007986 */ /* 0x0001e2000c101124 */
[----:B------:R-:W-:Y:S05]  /*0ef0*/  BRA `(.L_x_1106) ;  /* 0x0000000400ec7947 */ /* 0x000fea0003800000 */
.L_x_1133:
        /* <DEDUP_REMOVED lines=8> */
.L_x_1140:
[----:B------:R-:W-:-:S05]  /*0f80*/  F2FP.BF16.F32.PACK_AB R0, RZ, R0 ;  /* 0x00000000ff00723e */ /* 0x000fca00000010ff */
[----:B------:R0:W-:Y:S01]  /*0f90*/  STG.E.U16 desc[UR36][R2.64], R0 ;  /* 0x0000000002007986 */ /* 0x0001e2000c101524 */
[----:B------:R-:W-:Y:S05]  /*0fa0*/  BRA `(.L_x_1106) ;  /* 0x0000000400c07947 */ /* 0x000fea0003800000 */
.L_x_1128:
        /* <DEDUP_REMOVED lines=16> */
.L_x_1144:
[----:B------:R-:W0:Y:S02]  /*10b0*/  F2I.FTZ.U32.TRUNC.NTZ R5, R0 ;  /* 0x0000000000057305 */ /* 0x000e24000021f000 */
[----:B0-----:R0:W-:Y:S01]  /*10c0*/  STG.E.U16 desc[UR36][R2.64], R5 ;  /* 0x0000000502007986 */ /* 0x0011e2000c101524 */
[----:B------:R-:W-:Y:S05]  /*10d0*/  BRA `(.L_x_1106) ;  /* 0x0000000400747947 */ /* 0x000fea0003800000 */
.L_x_1143:
        /* <DEDUP_REMOVED lines=8> */
.L_x_1145:
        /* <DEDUP_REMOVED lines=13> */
.L_x_1147:
[----:B------:R-:W-:-:S07]  /*1230*/  PRMT R4, R0, 0x7610, R4 ;  /* 0x0000761000047816 */ /* 0x000fce0000000004 */
.L_x_1146:
[----:B------:R0:W-:Y:S01]  /*1240*/  STG.E.U8 desc[UR36][R2.64], R4 ;  /* 0x0000000402007986 */ /* 0x0001e2000c101124 */
[----:B------:R-:W-:Y:S05]  /*1250*/  BRA `(.L_x_1106) ;  /* 0x0000000400147947 */ /* 0x000fea0003800000 */
.L_x_1142:
        /* <DEDUP_REMOVED lines=8> */
.L_x_1148:
        /* <DEDUP_REMOVED lines=13> */
.L_x_1150:
[----:B------:R-:W-:-:S07]  /*13b0*/  PRMT R4, R0, 0x7610, R4 ;  /* 0x0000761000047816 */ /* 0x000fce0000000004 */
.L_x_1149:
[----:B------:R0:W-:Y:S01]  /*13c0*/  STG.E.U8 desc[UR36][R2.64], R4 ;  /* 0x0000000402007986 */ /* 0x0001e2000c101124 */
[----:B------:R-:W-:Y:S05]  /*13d0*/  BRA `(.L_x_1106) ;  /* 0x0000000000b47947 */ /* 0x000fea0003800000 */
.L_x_1141:
[----:B------:R-:W-:-:S13]  /*13e0*/  ISETP.NE.AND P0, PT, R0, 0x1c, PT ;  /* 0x0000001c0000780c */ /* 0x000fda0003f05270 */
[----:B------:R-:W-:Y:S05]  /*13f0*/  @!P0 BRA `(.L_x_1151) ;  /* 0x0000000000848947 */ /* 0x000fea0003800000 */
[----:B------:R-:W-:-:S13]  /*1400*/  ISETP.NE.AND P0, PT, R0, 0x1d, PT ;  /* 0x0000001d0000780c */ /* 0x000fda0003f05270 */
[----:B------:R-:W-:Y:S05]  /*1410*/  @!P0 BRA `(.L_x_1152) ;  /* 0x0000000000508947 */ /* 0x000fea0003800000 */
[----:B------:R-:W-:-:S13]  /*1420*/  ISETP.NE.AND P0, PT, R0, 0x2c, PT ;  /* 0x0000002c0000780c */ /* 0x000fda0003f05270 */
[----:B------:R0:W-:Y:S01]  /*1430*/  @!P0 STG.E.U8 desc[UR36][R2.64], R18 ;  /* 0x0000001202008986 */ /* 0x0001e2000c101124 */
[----:B------:R-:W-:Y:S05]  /*1440*/  @!P0 BRA `(.L_x_1106) ;  /* 0x0000000000988947 */ /* 0x000fea0003800000 */
.L_x_1111:
        /* <DEDUP_REMOVED lines=16> */
.L_x_1153:
[----:B------:R-:W-:Y:S05]  /*1550*/  BRA `(.L_x_1106) ;  /* 0x0000000000547947 */ /* 0x000fea0003800000 */
.L_x_1152:
        /* <DEDUP_REMOVED lines=8> */
.L_x_1154:
[----:B------:R-:W0:Y:S02]  /*15e0*/  F2I.U64.TRUNC R4, R4 ;  /* 0x0000000400047311 */ /* 0x000e24000020d800 */
[----:B0-----:R0:W-:Y:S01]  /*15f0*/  STG.E.64 desc[UR36][R2.64], R4 ;  /* 0x0000000402007986 */ /* 0x0011e2000c101b24 */
[----:B------:R-:W-:Y:S05]  /*1600*/  BRA `(.L_x_1106) ;  /* 0x0000000000287947 */ /* 0x000fea0003800000 */
.L_x_1151:
        /* <DEDUP_REMOVED lines=8> */
.L_x_1155:
[----:B------:R-:W0:Y:S02]  /*1690*/  F2I.FTZ.U32.TRUNC.NTZ R5, R0 ;  /* 0x0000000000057305 */ /* 0x000e24000021f000 */
[----:B0-----:R0:W-:Y:S02]  /*16a0*/  STG.E desc[UR36][R2.64], R5 ;  /* 0x0000000502007986 */ /* 0x0011e4000c101924 */
.L_x_1106:
[----:B------:R-:W-:Y:S05]  /*16b0*/  BSYNC B6 ;  /* 0x0000000000067941 */ /* 0x000fea0003800000 */
.L_x_1105:
        /* <DEDUP_REMOVED lines=29> */
.L_x_1163:
[----:B------:R-:W0:Y:S02]  /*1890*/  F2I.FTZ.TRUNC.NTZ R5, R0 ;  /* 0x0000000000057305 */ /* 0x000e24000021f100 */
[----:B0-----:R0:W-:Y:S01]  /*18a0*/  STG.E.U8 desc[UR36][R2.64], R5 ;  /* 0x0000000502007986 */ /* 0x0011e2000c101124 */
[----:B------:R-:W-:Y:S05]  /*18b0*/  BRA `(.L_x_1164) ;  /* 0x0000001400107947 */ /* 0x000fea0003800000 */
.L_x_1161:
        /* <DEDUP_REMOVED lines=8> */
.L_x_1165:
[----:B------:R-:W0:Y:S02]  /*1940*/  F2I.S64.TRUNC R4, R4 ;  /* 0x0000000400047311 */ /* 0x000e24000020d900 */
[----:B0-----:R-:W-:-:S05]  /*1950*/  IMAD.MOV.U32 R7, RZ, RZ, R4 ;  /* 0x000000ffff077224 */ /* 0x001fca00078e0004 */
[----:B------:R0:W-:Y:S01]  /*1960*/  STG.E.U8 desc[UR36][R2.64], R7 ;  /* 0x0000000702007986 */ /* 0x0001e2000c101124 */
[----:B------:R-:W-:Y:S05]  /*1970*/  BRA `(.L_x_1164) ;  /* 0x0000001000e07947 */ /* 0x000fea0003800000 */
.L_x_1160:
        /* <DEDUP_REMOVED lines=14> */
.L_x_1168:
[----:B------:R-:W0:Y:S02]  /*1a60*/  F2I.S64.TRUNC R4, R4 ;  /* 0x0000000400047311 */ /* 0x000e24000020d900 */
[----:B0-----:R0:W-:Y:S01]  /*1a70*/  STG.E.64 desc[UR36][R2.64], R4 ;  /* 0x0000000402007986 */ /* 0x0011e2000c101b24 */
[----:B------:R-:W-:Y:S05]  /*1a80*/  BRA `(.L_x_1164) ;  /* 0x00000010009c7947 */ /* 0x000fea0003800000 */
.L_x_1167:
        /* <DEDUP_REMOVED lines=8> */
.L_x_1169:
[----:B------:R-:W0:Y:S02]  /*1b10*/  F2I.FTZ.TRUNC.NTZ R5, R0 ;  /* 0x0000000000057305 */ /* 0x000e24000021f100 */
[----:B0-----:R0:W-:Y:S01]  /*1b20*/  STG.E desc[UR36][R2.64], R5 ;  /* 0x0000000502007986 */ /* 0x0011e2000c101924 */
[----:B------:R-:W-:Y:S05]  /*1b30*/  BRA `(.L_x_1164) ;  /* 0x0000001000707947 */ /* 0x000fea0003800000 */
.L_x_1166:
        /* <DEDUP_REMOVED lines=8> */
.L_x_1170:
[----:B------:R-:W0:Y:S02]  /*1bc0*/  F2I.FTZ.TRUNC.NTZ R5, R0 ;  /* 0x0000000000057305 */ /* 0x000e24000021f100 */
[----:B0-----:R0:W-:Y:S01]  /*1bd0*/  STG.E.U16 desc[UR36][R2.64], R5 ;  /* 0x0000000502007986 */ /* 0x0011e2000c101524 */
[----:B------:R-:W-:Y:S05]  /*1be0*/  BRA `(.L_x_1164) ;  /* 0x0000001000447947 */ /* 0x000fea0003800000 */
.L_x_1159:
        /* <DEDUP_REMOVED lines=14> */
.L_x_1173:
[----:B------:R0:W-:Y:S01]  /*1cd0*/  STG.E desc[UR36][R2.64], R5 ;  /* 0x0000000502007986 */ /* 0x0001e2000c101924 */
[----:B------:R-:W-:Y:S05]  /*1ce0*/  BRA `(.L_x_1164) ;  /* 0x0000001000047947 */ /* 0x000fea0003800000 */
.L_x_1172:
        /* <DEDUP_REMOVED lines=8> */
.L_x_1174:
[----:B------:R-:W-:-:S05]  /*1d70*/  F2FP.F16.F32.PACK_AB R0, RZ, R0 ;  /* 0x00000000ff00723e */ /* 0x000fca00000000ff */
[----:B------:R0:W-:Y:S01]  /*1d80*/  STG.E.U16 desc[UR36][R2.64], R0 ;  /* 0x0000000002007986 */ /* 0x0001e2000c101524 */
[----:B------:R-:W-:Y:S05]  /*1d90*/  BRA `(.L_x_1164) ;  /* 0x0000000c00d87947 */ /* 0x000fea0003800000 */
.L_x_1171:
        /* <DEDUP_REMOVED lines=15> */
.L_x_1177:
[----:B------:R0:W-:Y:S01]  /*1e90*/  STG.E.64 desc[UR36][R2.64], R4 ;  /* 0x0000000402007986 */ /* 0x0001e2000c101b24 */
[----:B------:R-:W-:Y:S05]  /*1ea0*/  BRA `(.L_x_1164) ;  /* 0x0000000c00947947 */ /* 0x000fea0003800000 */
.L_x_1176:
        /* <DEDUP_REMOVED lines=8> */
.L_x_1178:
[----:B------:R-:W-:-:S04]  /*1f30*/  F2FP.F16.F32.PACK_AB R0, RZ, R0 ;  /* 0x00000000ff00723e */ /* 0x000fc800000000ff */
[----:B------:R-:W-:-:S05]  /*1f40*/  PRMT R0, R0, 0x5410, RZ ;  /* 0x0000541000007816 */ /* 0x000fca00000000ff */
[----:B------:R0:W-:Y:S01]  /*1f50*/  STG.E desc[UR36][R2.64], R0 ;  /* 0x0000000002007986 */ /* 0x0001e2000c101924 */
[----:B------:R-:W-:Y:S05]  /*1f60*/  BRA `(.L_x_1164) ;  /* 0x0000000c00647947 */ /* 0x000fea0003800000 */
.L_x_1175:
        /* <DEDUP_REMOVED lines=8> */
.L_x_1179:
[----:B------:R-:W-:-:S04]  /*1ff0*/  FMUL.FTZ R0, R0, 1 ;  /* 0x3f80000000007820 */ /* 0x000fc80000410000 */
[----:B------:R-:W0:Y:S02]  /*2000*/  F2F.F64.F32 R4, R0 ;  /* 0x0000000000047310 */ /* 0x000e240000201800 */
[----:B0-----:R0:W-:Y:S01]  /*2010*/  STG.E.64 desc[UR36][R2.64], R4 ;  /* 0x0000000402007986 */ /* 0x0011e2000c101b24 */
[----:B------:R-:W-:Y:S05]  /*2020*/  BRA `(.L_x_1164) ;  /* 0x0000000c00347947 */ /* 0x000fea0003800000 */
.L_x_1158:
        /* <DEDUP_REMOVED lines=16> */
.L_x_1183:
[----:B------:R-:W-:-:S04]  /*2130*/  FSETP.NEU.FTZ.AND P0, PT, R0, RZ, PT ;  /* 0x000000ff0000720b */ /* 0x000fc80003f1d000 */
[----:B------:R-:W-:-:S05]  /*2140*/  SEL R5, RZ, 0x1, !P0 ;  /* 0x00000001ff057807 */ /* 0x000fca0004000000 */
[----:B------:R0:W-:Y:S01]  /*2150*/  STG.E.U8 desc[UR36][R2.64], R5 ;  /* 0x0000000502007986 */ /* 0x0001e2000c101124 */
[----:B------:R-:W-:Y:S05]  /*2160*/  BRA `(.L_x_1164) ;  /* 0x0000000800e47947 */ /* 0x000fea0003800000 */
.L_x_1182:
        /* <DEDUP_REMOVED lines=8> */
.L_x_1184:
[----:B------:R-:W-:Y:S01]  /*21f0*/  FMUL.FTZ R0, R0, 1 ;  /* 0x3f80000000007820 */ /* 0x000fe20000410000 */
[----:B------:R-:W-:-:S03]  /*2200*/  CS2R R6, SRZ ;  /* 0x0000000000067805 */ /* 0x000fc6000001ff00 */
[----:B------:R-:W0:Y:S02]  /*2210*/  F2F.F64.F32 R4, R0 ;  /* 0x0000000000047310 */ /* 0x000e240000201800 */
[----:B0-----:R0:W-:Y:S01]  /*2220*/  STG.E.128 desc[UR36][R2.64], R4 ;  /* 0x0000000402007986 */ /* 0x0011e2000c101d24 */
[----:B------:R-:W-:Y:S05]  /*2230*/  BRA `(.L_x_1164) ;  /* 0x0000000800b07947 */ /* 0x000fea0003800000 */
.L_x_1181:
        /* <DEDUP_REMOVED lines=14> */
.L_x_1187:
        /* <DEDUP_REMOVED lines=9> */
.L_x_1188:
[----:B------:R0:W-:Y:S01]  /*23b0*/  STG.E.U8 desc[UR36][R2.64], R5 ;  /* 0x0000000502007986 */ /* 0x0001e2000c101124 */
[----:B------:R-:W-:Y:S05]  /*23c0*/  BRA `(.L_x_1164) ;  /* 0x00000008004c7947 */ /* 0x000fea0003800000 */
.L_x_1186:
        /* <DEDUP_REMOVED lines=8> */
.L_x_1189:
        /* <DEDUP_REMOVED lines=11> */
.L_x_1190:
[----:B------:R-:W-:Y:S01]  /*2500*/  ISETP.GT.U32.AND P0, PT, R5, 0x7f800000, PT ;  /* 0x7f8000000500780c */ /* 0x000fe20003f04070 */
[----:B------:R-:W-:-:S05]  /*2510*/  IMAD.MOV.U32 R5, RZ, RZ, 0x7f ;  /* 0x0000007fff057424 */ /* 0x000fca00078e00ff */
[----:B------:R-:W-:-:S05]  /*2520*/  SEL R5, R5, 0x7c, P0 ;  /* 0x0000007c05057807 */ /* 0x000fca0000000000 */
[----:B------:R0:W-:Y:S01]  /*2530*/  STG.E.U8 desc[UR36][R2.64], R5 ;  /* 0x0000000502007986 */ /* 0x0001e2000c101124 */
[----:B------:R-:W-:Y:S05]  /*2540*/  BRA `(.L_x_1164) ;  /* 0x0000000400ec7947 */ /* 0x000fea0003800000 */
.L_x_1185:
        /* <DEDUP_REMOVED lines=8> */
.L_x_1191:
[----:B------:R-:W-:-:S05]  /*25d0*/  F2FP.BF16.F32.PACK_AB R0, RZ, R0 ;  /* 0x00000000ff00723e */ /* 0x000fca00000010ff */
[----:B------:R0:W-:Y:S01]  /*25e0*/  STG.E.U16 desc[UR36][R2.64], R0 ;  /* 0x0000000002007986 */ /* 0x0001e2000c101524 */
[----:B------:R-:W-:Y:S05]  /*25f0*/  BRA `(.L_x_1164) ;  /* 0x0000000400c07947 */ /* 0x000fea0003800000 */
.L_x_1180:
        /* <DEDUP_REMOVED lines=16> */
.L_x_1195:
[----:B------:R-:W0:Y:S02]  /*2700*/  F2I.FTZ.U32.TRUNC.NTZ R5, R0 ;  /* 0x0000000000057305 */ /* 0x000e24000021f000 */
[----:B0-----:R2:W-:Y:S01]  /*2710*/  STG.E.U16 desc[UR36][R2.64], R5 ;  /* 0x0000000502007986 */ /* 0x0015e2000c101524 */
[----:B------:R-:W-:Y:S05]  /*2720*/  BRA `(.L_x_1164) ;  /* 0x0000000400747947 */ /* 0x000fea0003800000 */
.L_x_1194:
        /* <DEDUP_REMOVED lines=8> */
.L_x_1196:
        /* <DEDUP_REMOVED lines=13> */
.L_x_1198:
[----:B------:R-:W-:-:S07]  /*2880*/  PRMT R4, R0, 0x7610, R4 ;  /* 0x0000761000047816 */ /* 0x000fce0000000004 */
.L_x_1197:
[----:B------:R1:W-:Y:S01]  /*2890*/  STG.E.U8 desc[UR36][R2.64], R4 ;  /* 0x0000000402007986 */ /* 0x0003e2000c101124 */
[----:B------:R-:W-:Y:S05]  /*28a0*/  BRA `(.L_x_1164) ;  /* 0x0000000400147947 */ /* 0x000fea0003800000 */
.L_x_1193:
        /* <DEDUP_REMOVED lines=8> */
.L_x_1199:
        /* <DEDUP_REMOVED lines=13> */
.L_x_1201:
[----:B------:R-:W-:-:S07]  /*2a00*/  PRMT R4, R0, 0x7610, R4 ;  /* 0x0000761000047816 */ /* 0x000fce0000000004 */
.L_x_1200:
[----:B------:R0:W-:Y:S01]  /*2a10*/  STG.E.U8 desc[UR36][R2.64], R4 ;  /* 0x0000000402007986 */ /* 0x0001e2000c101124 */
[----:B------:R-:W-:Y:S05]  /*2a20*/  BRA `(.L_x_1164) ;  /* 0x0000000000b47947 */ /* 0x000fea0003800000 */
.L_x_1192:
[----:B------:R-:W-:-:S13]  /*2a30*/  ISETP.NE.AND P0, PT, R0, 0x1c, PT ;  /* 0x0000001c0000780c */ /* 0x000fda0003f05270 */
[----:B------:R-:W-:Y:S05]  /*2a40*/  @!P0 BRA `(.L_x_1202) ;  /* 0x0000000000848947 */ /* 0x000fea0003800000 */
[----:B------:R-:W-:-:S13]  /*2a50*/  ISETP.NE.AND P0, PT, R0, 0x1d, PT ;  /* 0x0000001d0000780c */ /* 0x000fda0003f05270 */
[----:B------:R-:W-:Y:S05]  /*2a60*/  @!P0 BRA `(.L_x_1203) ;  /* 0x0000000000508947 */ /* 0x000fea0003800000 */
[----:B------:R-:W-:-:S13]  /*2a70*/  ISETP.NE.AND P0, PT, R0, 0x2c, PT ;  /* 0x0000002c0000780c */ /* 0x000fda0003f05270 */
[----:B------:R3:W-:Y:S01]  /*2a80*/  @!P0 STG.E.U8 desc[UR36][R2.64], R18 ;  /* 0x0000001202008986 */ /* 0x0007e2000c101124 */
[----:B------:R-:W-:Y:S05]  /*2a90*/  @!P0 BRA `(.L_x_1164) ;  /* 0x0000000000988947 */ /* 0x000fea0003800000 */
.L_x_1162:
[----:B---3--:R-:W-:Y:S01]  /*2aa0*/  MOV R2, 0x0 ;  /* 0x0000000000027802 */ /* 0x008fe20000000f00 */
        /* <DEDUP_REMOVED lines=15> */
.L_x_1204:
[----:B------:R-:W-:Y:S05]  /*2ba0*/  BRA `(.L_x_1164) ;  /* 0x0000000000547947 */ /* 0x000fea0003800000 */
.L_x_1203:
        /* <DEDUP_REMOVED lines=8> */
.L_x_1205:
[----:B------:R-:W0:Y:S02]  /*2c30*/  F2I.U64.TRUNC R4, R4 ;  /* 0x0000000400047311 */ /* 0x000e24000020d800 */
[----:B0-----:R4:W-:Y:S01]  /*2c40*/  STG.E.64 desc[UR36][R2.64], R4 ;  /* 0x0000000402007986 */ /* 0x0019e2000c101b24 */
[----:B------:R-:W-:Y:S05]  /*2c50*/  BRA `(.L_x_1164) ;  /* 0x0000000000287947 */ /* 0x000fea0003800000 */
.L_x_1202:
        /* <DEDUP_REMOVED lines=8> */
.L_x_1206:
[----:B------:R-:W0:Y:S02]  /*2ce0*/  F2I.FTZ.U32.TRUNC.NTZ R5, R0 ;  /* 0x0000000000057305 */ /* 0x000e24000021f000 */
[----:B0-----:R5:W-:Y:S02]  /*2cf0*/  STG.E desc[UR36][R2.64], R5 ;  /* 0x0000000502007986 */ /* 0x001be4000c101924 */
.L_x_1164:
        /* <DEDUP_REMOVED lines=29> */
.L_x_1212:
[----:B------:R-:W0:Y:S02]  /*2ed0*/  F2I.FTZ.TRUNC.NTZ R5, R0 ;  /* 0x0000000000057305 */ /* 0x000e24000021f100 */
[----:B0-----:R0:W-:Y:S01]  /*2ee0*/  STG.E.U8 desc[UR36][R2.64], R5 ;  /* 0x0000000502007986 */ /* 0x0011e2000c101124 */
[----:B------:R-:W-:Y:S05]  /*2ef0*/  BRA `(.L_x_1213) ;  /* 0x0000001400107947 */ /* 0x000fea0003800000 */
.L_x_1210:
        /* <DEDUP_REMOVED lines=8> */
.L_x_1214:
[----:B------:R-:W0:Y:S02]  /*2f80*/  F2I.S64.TRUNC R4, R4 ;  /* 0x0000000400047311 */ /* 0x000e24000020d900 */
[----:B0-----:R-:W-:-:S05]  /*2f90*/  IMAD.MOV.U32 R7, RZ, RZ, R4 ;  /* 0x000000ffff077224 */ /* 0x001fca00078e0004 */
[----:B------:R0:W-:Y:S01]  /*2fa0*/  STG.E.U8 desc[UR36][R2.64], R7 ;  /* 0x0000000702007986 */ /* 0x0001e2000c101124 */
[----:B------:R-:W-:Y:S05]  /*2fb0*/  BRA `(.L_x_1213) ;  /* 0x0000001000e07947 */ /* 0x000fea0003800000 */
.L_x_1209:
        /* <DEDUP_REMOVED lines=14> */
.L_x_1217:
[----:B------:R-:W0:Y:S02]  /*30a0*/  F2I.S64.TRUNC R4, R4 ;  /* 0x0000000400047311 */ /* 0x000e24000020d900 */
[----:B0-----:R0:W-:Y:S01]  /*30b0*/  STG.E.64 desc[UR36][R2.64], R4 ;  /* 0x0000000402007986 */ /* 0x0011e2000c101b24 */
[----:B------:R-:W-:Y:S05]  /*30c0*/  BRA `(.L_x_1213) ;  /* 0x00000010009c7947 */ /* 0x000fea0003800000 */
.L_x_1216:
        /* <DEDUP_REMOVED lines=8> */
.L_x_1218:
[----:B------:R-:W0:Y:S02]  /*3150*/  F2I.FTZ.TRUNC.NTZ R5, R0 ;  /* 0x0000000000057305 */ /* 0x000e24000021f100 */
[----:B0-----:R0:W-:Y:S01]  /*3160*/  STG.E desc[UR36][R2.64], R5 ;  /* 0x0000000502007986 */ /* 0x0011e2000c101924 */
[----:B------:R-:W-:Y:S05]  /*3170*/  BRA `(.L_x_1213) ;  /* 0x0000001000707947 */ /* 0x000fea0003800000 */
.L_x_1215:
        /* <DEDUP_REMOVED lines=8> */
.L_x_1219:
[----:B------:R-:W0:Y:S02]  /*3200*/  F2I.FTZ.TRUNC.NTZ R5, R0 ;  /* 0x0000000000057305 */ /* 0x000e24000021f100 */
[----:B0-----:R0:W-:Y:S01]  /*3210*/  STG.E.U16 desc[UR36][R2.64], R5 ;  /* 0x0000000502007986 */ /* 0x0011e2000c101524 */
[----:B------:R-:W-:Y:S05]  /*3220*/  BRA `(.L_x_1213) ;  /* 0x0000001000447947 */ /* 0x000fea0003800000 */
.L_x_1208:
        /* <DEDUP_REMOVED lines=14> */
.L_x_1222:
[----:B------:R0:W-:Y:S01]  /*3310*/  STG.E desc[UR36][R2.64], R5 ;  /* 0x0000000502007986 */ /* 0x0001e2000c101924 */
[----:B------:R-:W-:Y:S05]  /*3320*/  BRA `(.L_x_1213) ;  /* 0x0000001000047947 */ /* 0x000fea0003800000 */
.L_x_1221:
        /* <DEDUP_REMOVED lines=8> */
.L_x_1223:
[----:B------:R-:W-:-:S05]  /*33b0*/  F2FP.F16.F32.PACK_AB R0, RZ, R0 ;  /* 0x00000000ff00723e */ /* 0x000fca00000000ff */
[----:B------:R0:W-:Y:S01]  /*33c0*/  STG.E.U16 desc[UR36][R2.64], R0 ;  /* 0x0000000002007986 */ /* 0x0001e2000c101524 */
[----:B------:R-:W-:Y:S05]  /*33d0*/  BRA `(.L_x_1213) ;  /* 0x0000000c00d87947 */ /* 0x000fea0003800000 */
.L_x_1220:
        /* <DEDUP_REMOVED lines=15> */
.L_x_1226:
[----:B------:R0:W-:Y:S01]  /*34d0*/  STG.E.64 desc[UR36][R2.64], R4 ;  /* 0x0000000402007986 */ /* 0x0001e2000c101b24 */
[----:B------:R-:W-:Y:S05]  /*34e0*/  BRA `(.L_x_1213) ;  /* 0x0000000c00947947 */ /* 0x000fea0003800000 */
.L_x_1225:
        /* <DEDUP_REMOVED lines=8> */
.L_x_1227:
[----:B------:R-:W-:-:S04]  /*3570*/  F2FP.F16.F32.PACK_AB R0, RZ, R0 ;  /* 0x00000000ff00723e */ /* 0x000fc800000000ff */
[----:B------:R-:W-:-:S05]  /*3580*/  PRMT R0, R0, 0x5410, RZ ;  /* 0x0000541000007816 */ /* 0x000fca00000000ff */
[----:B------:R0:W-:Y:S01]  /*3590*/  STG.E desc[UR36][R2.64], R0 ;  /* 0x0000000002007986 */ /* 0x0001e2000c101924 */
[----:B------:R-:W-:Y:S05]  /*35a0*/  BRA `(.L_x_1213) ;  /* 0x0000000c00647947 */ /* 0x000fea0003800000 */
.L_x_1224:
        /* <DEDUP_REMOVED lines=8> */
.L_x_1228:
[----:B------:R-:W-:-:S04]  /*3630*/  FMUL.FTZ R0, R0, 1 ;  /* 0x3f80000000007820 */ /* 0x000fc80000410000 */
[----:B------:R-:W0:Y:S02]  /*3640*/  F2F.F64.F32 R4, R0 ;  /* 0x0000000000047310 */ /* 0x000e240000201800 */
[----:B0-----:R0:W-:Y:S01]  /*3650*/  STG.E.64 desc[UR36][R2.64], R4 ;  /* 0x0000000402007986 */ /* 0x0011e2000c101b24 */
[----:B------:R-:W-:Y:S05]  /*3660*/  BRA `(.L_x_1213) ;  /* 0x0000000c00347947 */ /* 0x000fea0003800000 */
.L_x_1207:
        /* <DEDUP_REMOVED lines=16> */
.L_x_1232:
[----:B------:R-:W-:-:S04]  /*3770*/  FSETP.NEU.FTZ.AND P0, PT, R0, RZ, PT ;  /* 0x000000ff0000720b */ /* 0x000fc80003f1d000 */
[----:B------:R-:W-:-:S05]  /*3780*/  SEL R5, RZ, 0x1, !P0 ;  /* 0x00000001ff057807 */ /* 0x000fca0004000000 */
[----:B------:R4:W-:Y:S01]  /*3790*/  STG.E.U8 desc[UR36][R2.64], R5 ;  /* 0x0000000502007986 */ /* 0x0009e2000c101124 */
[----:B------:R-:W-:Y:S05]  /*37a0*/  BRA `(.L_x_1213) ;  /* 0x0000000800e47947 */ /* 0x000fea0003800000 */
.L_x_1231:
        /* <DEDUP_REMOVED lines=8> */
.L_x_1233:
[----:B------:R-:W-:Y:S01]  /*3830*/  FMUL.FTZ R0, R0, 1 ;  /* 0x3f80000000007820 */ /* 0x000fe20000410000 */
[----:B------:R-:W-:-:S03]  /*3840*/  CS2R R6, SRZ ;  /* 0x0000000000067805 */ /* 0x000fc6000001ff00 */
[----:B------:R-:W0:Y:S02]  /*3850*/  F2F.F64.F32 R4, R0 ;  /* 0x0000000000047310 */ /* 0x000e240000201800 */
[----:B0-----:R5:W-:Y:S01]  /*3860*/  STG.E.128 desc[UR36][R2.64], R4 ;  /* 0x0000000402007986 */ /* 0x001be2000c101d24 */
[----:B------:R-:W-:Y:S05]  /*3870*/  BRA `(.L_x_1213) ;  /* 0x0000000800b07947 */ /* 0x000fea0003800000 */
.L_x_1230:
        /* <DEDUP_REMOVED lines=14> */
.L_x_1236:
        /* <DEDUP_REMOVED lines=9> */
.L_x_1237:
[----:B------:R0:W-:Y:S01]  /*39f0*/  STG.E.U8 desc[UR36][R2.64], R5 ;  /* 0x0000000502007986 */ /* 0x0001e2000c101124 */
[----:B------:R-:W-:Y:S05]  /*3a00*/  BRA `(.L_x_1213) ;  /* 0x00000008004c7947 */ /* 0x000fea0003800000 */
.L_x_1235:
        /* <DEDUP_REMOVED lines=8> */
.L_x_1238:
        /* <DEDUP_REMOVED lines=11> */
.L_x_1239:
[----:B------:R-:W-:Y:S01]  /*3b40*/  ISETP.GT.U32.AND P0, PT, R5, 0x7f800000, PT ;  /* 0x7f8000000500780c */ /* 0x000fe20003f04070 */
[----:B------:R-:W-:-:S05]  /*3b50*/  IMAD.MOV.U32 R5, RZ, RZ, 0x7f ;  /* 0x0000007fff057424 */ /* 0x000fca00078e00ff */
[----:B------:R-:W-:-:S05]  /*3b60*/  SEL R5, R5, 0x7c, P0 ;  /* 0x0000007c05057807 */ /* 0x000fca0000000000 */
[----:B------:R1:W-:Y:S01]  /*3b70*/  STG.E.U8 desc[UR36][R2.64], R5 ;  /* 0x0000000502007986 */ /* 0x0003e2000c101124 */
[----:B------:R-:W-:Y:S05]  /*3b80*/  BRA `(.L_x_1213) ;  /* 0x0000000400ec7947 */ /* 0x000fea0003800000 */
.L_x_1234:
        /* <DEDUP_REMOVED lines=8> */
.L_x_1240:
[----:B------:R-:W-:-:S05]  /*3c10*/  F2FP.BF16.F32.PACK_AB R0, RZ, R0 ;  /* 0x00000000ff00723e */ /* 0x000fca00000010ff */
[----:B------:R3:W-:Y:S01]  /*3c20*/  STG.E.U16 desc[UR36][R2.64], R0 ;  /* 0x0000000002007986 */ /* 0x0007e2000c101524 */
[----:B------:R-:W-:Y:S05]  /*3c30*/  BRA `(.L_x_1213) ;  /* 0x0000000400c07947 */ /* 0x000fea0003800000 */
.L_x_1229:
        /* <DEDUP_REMOVED lines=16> */
.L_x_1244:
[----:B------:R-:W0:Y:S02]  /*3d40*/  F2I.FTZ.U32.TRUNC.NTZ R5, R0 ;  /* 0x0000000000057305 */ /* 0x000e24000021f000 */
[----:B0-----:R0:W-:Y:S01]  /*3d50*/  STG.E.U16 desc[UR36][R2.64], R5 ;  /* 0x0000000502007986 */ /* 0x0011e2000c101524 */
[----:B------:R-:W-:Y:S05]  /*3d60*/  BRA `(.L_x_1213) ;  /* 0x0000000400747947 */ /* 0x000fea0003800000 */
.L_x_1243:
        /* <DEDUP_REMOVED lines=8> */
.L_x_1245:
        /* <DEDUP_REMOVED lines=13> */
.L_x_1247:
[----:B------:R-:W-:-:S07]  /*3ec0*/  PRMT R4, R0, 0x7610, R4 ;  /* 0x0000761000047816 */ /* 0x000fce0000000004 */
.L_x_1246:
[----:B------:R0:W-:Y:S01]  /*3ed0*/  STG.E.U8 desc[UR36][R2.64], R4 ;  /* 0x0000000402007986 */ /* 0x0001e2000c101124 */
[----:B------:R-:W-:Y:S05]  /*3ee0*/  BRA `(.L_x_1213) ;  /* 0x0000000400147947 */ /* 0x000fea0003800000 */
.L_x_1242:
        /* <DEDUP_REMOVED lines=8> */
.L_x_1248:
        /* <DEDUP_REMOVED lines=13> */
.L_x_1250:
[----:B------:R-:W-:-:S07]  /*4040*/  PRMT R4, R0, 0x7610, R4 ;  /* 0x0000761000047816 */ /* 0x000fce0000000004 */
.L_x_1249:
[----:B------:R0:W-:Y:S01]  /*4050*/  STG.E.U8 desc[UR36][R2.64], R4 ;  /* 0x0000000402007986 */ /* 0x0001e2000c101124 */
[----:B------:R-:W-:Y:S05]  /*4060*/  BRA `(.L_x_1213) ;  /* 0x0000000000b47947 */ /* 0x000fea0003800000 */
.L_x_1241:
[----:B------:R-:W-:-:S13]  /*4070*/  ISETP.NE.AND P0, PT, R0, 0x1c, PT ;  /* 0x0000001c0000780c */ /* 0x000fda0003f05270 */
[----:B------:R-:W-:Y:S05]  /*4080*/  @!P0 BRA `(.L_x_1251) ;  /* 0x0000000000848947 */ /* 0x000fea0003800000 */
[----:B------:R-:W-:-:S13]  /*4090*/  ISETP.NE.AND P0, PT, R0, 0x1d, PT ;  /* 0x0000001d0000780c */ /* 0x000fda0003f05270 */
[----:B------:R-:W-:Y:S05]  /*40a0*/  @!P0 BRA `(.L_x_1252) ;  /* 0x0000000000508947 */ /* 0x000fea0003800000 */
[----:B------:R-:W-:-:S13]  /*40b0*/  ISETP.NE.AND P0, PT, R0, 0x2c, PT ;  /* 0x0000002c0000780c */ /* 0x000fda0003f05270 */
[----:B------:R0:W-:Y:S01]  /*40c0*/  @!P0 STG.E.U8 desc[UR36][R2.64], R18 ;  /* 0x0000001202008986 */ /* 0x0001e2000c101124 */
[----:B------:R-:W-:Y:S05]  /*40d0*/  @!P0 BRA `(.L_x_1213) ;  /* 0x0000000000988947 */ /* 0x000fea0003800000 */
.L_x_1211:
        /* <DEDUP_REMOVED lines=16> */
.L_x_1253:
[----:B------:R-:W-:Y:S05]  /*41e0*/  BRA `(.L_x_1213) ;  /* 0x0000000000547947 */ /* 0x000fea0003800000 */
.L_x_1252:
        /* <DEDUP_REMOVED lines=8> */
.L_x_1254:
[----:B------:R-:W0:Y:S02]  /*4270*/  F2I.U64.TRUNC R4, R4 ;  /* 0x0000000400047311 */ /* 0x000e24000020d800 */
[----:B0-----:R0:W-:Y:S01]  /*4280*/  STG.E.64 desc[UR36][R2.64], R4 ;  /* 0x0000000402007986 */ /* 0x0011e2000c101b24 */
[----:B------:R-:W-:Y:S05]  /*4290*/  BRA `(.L_x_1213) ;  /* 0x0000000000287947 */ /* 0x000fea0003800000 */
.L_x_1251:
        /* <DEDUP_REMOVED lines=8> */
.L_x_1255:
[----:B------:R-:W0:Y:S02]  /*4320*/  F2I.FTZ.U32.TRUNC.NTZ R5, R0 ;  /* 0x0000000000057305 */ /* 0x000e24000021f000 */
[----:B0-----:R0:W-:Y:S02]  /*4330*/  STG.E desc[UR36][R2.64], R5 ;  /* 0x0000000502007986 */ /* 0x0011e4000c101924 */
.L_x_1213:
[----:B------:R-:W-:-:S07]  /*4340*/  VIADD R22, R22, 0x80 ;  /* 0x0000008016167836 */ /* 0x000fce0000000000 */
.L_x_1157:
[----:B------:R-:W-:Y:S05]  /*4350*/  BSYNC B6 ;  /* 0x0000000000067941 */ /* 0x000fea0003800000 */
.L_x_1156:
        /* <DEDUP_REMOVED lines=27> */
.L_x_1261:
[----:B------:R-:W0:Y:S02]  /*4510*/  F2I.FTZ.TRUNC.NTZ R5, R0 ;  /* 0x0000000000057305 */ /* 0x000e24000021f100 */
[----:B0-----:R-:W-:Y:S01]  /*4520*/  STG.E.U8 desc[UR36][R2.64], R5 ;  /* 0x0000000502007986 */ /* 0x001fe2000c101124 */
[----:B------:R-:W-:Y:S05]  /*4530*/  EXIT ;  /* 0x000000000000794d */ /* 0x000fea0003800000 */
.L_x_1259:
        /* <DEDUP_REMOVED lines=8> */
.L_x_1262:
[----:B------:R-:W0:Y:S02]  /*45c0*/  F2I.S64.TRUNC R4, R4 ;  /* 0x0000000400047311 */ /* 0x000e24000020d900 */
[----:B0-----:R-:W-:-:S05]  /*45d0*/  IMAD.MOV.U32 R7, RZ, RZ, R4 ;  /* 0x000000ffff077224 */ /* 0x001fca00078e0004 */
[----:B------:R-:W-:Y:S01]  /*45e0*/  STG.E.U8 desc[UR36][R2.64], R7 ;  /* 0x0000000702007986 */ /* 0x000fe2000c101124 */
[----:B------:R-:W-:Y:S05]  /*45f0*/  EXIT ;  /* 0x000000000000794d */ /* 0x000fea0003800000 */
.L_x_1258:
        /* <DEDUP_REMOVED lines=14> */
.L_x_1265:
[----:B------:R-:W0:Y:S02]  /*46e0*/  F2I.S64.TRUNC R4, R4 ;  /* 0x0000000400047311 */ /* 0x000e24000020d900 */
[----:B0-----:R-:W-:Y:S01]  /*46f0*/  STG.E.64 desc[UR36][R2.64], R4 ;  /* 0x0000000402007986 */ /* 0x001fe2000c101b24 */
[----:B------:R-:W-:Y:S05]  /*4700*/  EXIT ;  /* 0x000000000000794d */ /* 0x000fea0003800000 */
.L_x_1264:
        /* <DEDUP_REMOVED lines=8> */
.L_x_1266:
[----:B------:R-:W0:Y:S02]  /*4790*/  F2I.FTZ.TRUNC.NTZ R5, R0 ;  /* 0x0000000000057305 */ /* 0x000e24000021f100 */
[----:B0-----:R-:W-:Y:S01]  /*47a0*/  STG.E desc[UR36][R2.64], R5 ;  /* 0x0000000502007986 */ /* 0x001fe2000c101924 */
[----:B------:R-:W-:Y:S05]  /*47b0*/  EXIT ;  /* 0x000000000000794d */ /* 0x000fea0003800000 */
.L_x_1263:
        /* <DEDUP_REMOVED lines=8> */
.L_x_1267:
[----:B------:R-:W0:Y:S02]  /*4840*/  F2I.FTZ.TRUNC.NTZ R5, R0 ;  /* 0x0000000000057305 */ /* 0x000e24000021f100 */
[----:B0-----:R-:W-:Y:S01]  /*4850*/  STG.E.U16 desc[UR36][R2.64], R5 ;  /* 0x0000000502007986 */ /* 0x001fe2000c101524 */
[----:B------:R-:W-:Y:S05]  /*4860*/  EXIT ;  /* 0x000000000000794d */ /* 0x000fea0003800000 */
.L_x_1257:
        /* <DEDUP_REMOVED lines=14> */
.L_x_1270:
[----:B------:R-:W-:Y:S01]  /*4950*/  STG.E desc[UR36][R2.64], R5 ;  /* 0x0000000502007986 */ /* 0x000fe2000c101924 */
[----:B------:R-:W-:Y:S05]  /*4960*/  EXIT ;  /* 0x000000000000794d */ /* 0x000fea0003800000 */
.L_x_1269:
        /* <DEDUP_REMOVED lines=8> */
.L_x_1271:
[----:B------:R-:W-:-:S05]  /*49f0*/  F2FP.F16.F32.PACK_AB R0, RZ, R0 ;  /* 0x00000000ff00723e */ /* 0x000fca00000000ff */
[----:B------:R-:W-:Y:S01]  /*4a00*/  STG.E.U16 desc[UR36][R2.64], R0 ;  /* 0x0000000002007986 */ /* 0x000fe2000c101524 */
[----:B------:R-:W-:Y:S05]  /*4a10*/  EXIT ;  /* 0x000000000000794d */ /* 0x000fea0003800000 */
.L_x_1268:
        /* <DEDUP_REMOVED lines=15> */
.L_x_1274:
[----:B------:R-:W-:Y:S01]  /*4b10*/  STG.E.64 desc[UR36][R2.64], R4 ;  /* 0x0000000402007986 */ /* 0x000fe2000c101b24 */
[----:B------:R-:W-:Y:S05]  /*4b20*/  EXIT ;  /* 0x000000000000794d */ /* 0x000fea0003800000 */
.L_x_1273:
        /* <DEDUP_REMOVED lines=8> */
.L_x_1275:
[----:B------:R-:W-:-:S04]  /*4bb0*/  F2FP.F16.F32.PACK_AB R0, RZ, R0 ;  /* 0x00000000ff00723e */ /* 0x000fc800000000ff */
[----:B------:R-:W-:-:S05]  /*4bc0*/  PRMT R0, R0, 0x5410, RZ ;  /* 0x0000541000007816 */ /* 0x000fca00000000ff */
[----:B------:R-:W-:Y:S01]  /*4bd0*/  STG.E desc[UR36][R2.64], R0 ;  /* 0x0000000002007986 */ /* 0x000fe2000c101924 */
[----:B------:R-:W-:Y:S05]  /*4be0*/  EXIT ;  /* 0x000000000000794d */ /* 0x000fea0003800000 */
.L_x_1272:
        /* <DEDUP_REMOVED lines=12> */
.L_x_1276:
[----:B-1----:R-:W-:Y:S01]  /*4cb0*/  STG.E.64 desc[UR36][R2.64], R4 ;  /* 0x0000000402007986 */ /* 0x002fe2000c101b24 */
[----:B------:R-:W-:Y:S05]  /*4cc0*/  EXIT ;  /* 0x000000000000794d */ /* 0x000fea0003800000 */
.L_x_1256:
        /* <DEDUP_REMOVED lines=19> */
.L_x_1280:
[----:B------:R-:W-:Y:S01]  /*4e00*/  STG.E.U8 desc[UR36][R2.64], R0 ;  /* 0x0000000002007986 */ /* 0x000fe2000c101124 */
[----:B------:R-:W-:Y:S05]  /*4e10*/  EXIT ;  /* 0x000000000000794d */ /* 0x000fea0003800000 */
.L_x_1279:
[----:B------:R-:W-:Y:S02]  /*4e20*/  ISETP.NE.AND P0, PT, R18, RZ, PT ;  /* 0x000000ff1200720c */ /* 0x000fe40003f05270 */
[----:B------:R-:W-:Y:S01]  /*4e30*/  CS2R R6, SRZ ;  /* 0x0000000000067805 */ /* 0x000fe2000001ff00 */
[----:B------:R-:W-:Y:S02]  /*4e40*/  IMAD.MOV.U32 R4, RZ, RZ, 0x0 ;  /* 0x00000000ff047424 */ /* 0x000fe400078e00ff */
[----:B------:R-:W-:-:S08]  /*4e50*/  IMAD.MOV.U32 R5, RZ, RZ, 0x38000000 ;  /* 0x38000000ff057424 */ /* 0x000fd000078e00ff */
        /* <DEDUP_REMOVED lines=9> */
.L_x_1281:
[----:B-1----:R-:W-:Y:S01]  /*4ef0*/  STG.E.128 desc[UR36][R2.64], R4 ;  /* 0x0000000402007986 */ /* 0x002fe2000c101d24 */
[----:B------:R-:W-:Y:S05]  /*4f00*/  EXIT ;  /* 0x000000000000794d */ /* 0x000fea0003800000 */
.L_x_1278:
        /* <DEDUP_REMOVED lines=14> */
.L_x_1284:
        /* <DEDUP_REMOVED lines=9> */
.L_x_1285:
[----:B------:R-:W-:Y:S01]  /*5080*/  STG.E.U8 desc[UR36][R2.64], R5 ;  /* 0x0000000502007986 */ /* 0x000fe2000c101124 */
[----:B------:R-:W-:Y:S05]  /*5090*/  EXIT ;  /* 0x000000000000794d */ /* 0x000fea0003800000 */
.L_x_1283:
        /* <DEDUP_REMOVED lines=8> */
.L_x_1286:
        /* <DEDUP_REMOVED lines=12> */
.L_x_1287:
[----:B------:R-:W-:Y:S01]  /*51e0*/  IMAD.MOV.U32 R5, RZ, RZ, 0x7f ;  /* 0x0000007fff057424 */ /* 0x000fe200078e00ff */
[----:B------:R-:W-:-:S04]  /*51f0*/  ISETP.GT.U32.AND P0, PT, R4, 0x7f800000, PT ;  /* 0x7f8000000400780c */ /* 0x000fc80003f04070 */
[----:B------:R-:W-:-:S05]  /*5200*/  SEL R5, R5, 0x7c, P0 ;  /* 0x0000007c05057807 */ /* 0x000fca0000000000 */
[----:B------:R-:W-:Y:S01]  /*5210*/  STG.E.U8 desc[UR36][R2.64], R5 ;  /* 0x0000000502007986 */ /* 0x000fe2000c101124 */
[----:B------:R-:W-:Y:S05]  /*5220*/  EXIT ;  /* 0x000000000000794d */ /* 0x000fea0003800000 */
.L_x_1282:
        /* <DEDUP_REMOVED lines=8> */
.L_x_1288:
[----:B------:R-:W-:-:S05]  /*52b0*/  F2FP.BF16.F32.PACK_AB R0, RZ, R0 ;  /* 0x00000000ff00723e */ /* 0x000fca00000010ff */
[----:B------:R-:W-:Y:S01]  /*52c0*/  STG.E.U16 desc[UR36][R2.64], R0 ;  /* 0x0000000002007986 */ /* 0x000fe2000c101524 */
[----:B------:R-:W-:Y:S05]  /*52d0*/  EXIT ;  /* 0x000000000000794d */ /* 0x000fea0003800000 */
.L_x_1277:
        /* <DEDUP_REMOVED lines=16> */
.L_x_1292:
[----:B------:R-:W0:Y:S02]  /*53e0*/  F2I.FTZ.U32.TRUNC.NTZ R5, R0 ;  /* 0x0000000000057305 */ /* 0x000e24000021f000 */
[----:B0-----:R-:W-:Y:S01]  /*53f0*/  STG.E.U16 desc[UR36][R2.64], R5 ;  /* 0x0000000502007986 */ /* 0x001fe2000c101524 */
[----:B------:R-:W-:Y:S05]  /*5400*/  EXIT ;  /* 0x000000000000794d */ /* 0x000fea0003800000 */
.L_x_1291:
        /* <DEDUP_REMOVED lines=8> */
.L_x_1293:
        /* <DEDUP_REMOVED lines=13> */
.L_x_1295:
[----:B------:R-:W-:-:S07]  /*5560*/  PRMT R4, R0, 0x7610, R4 ;  /* 0x0000761000047816 */ /* 0x000fce0000000004 */
.L_x_1294:
[----:B------:R-:W-:Y:S01]  /*5570*/  STG.E.U8 desc[UR36][R2.64], R4 ;  /* 0x0000000402007986 */ /* 0x000fe2000c101124 */
[----:B------:R-:W-:Y:S05]  /*5580*/  EXIT ;  /* 0x000000000000794d */ /* 0x000fea0003800000 */
.L_x_1290:
        /* <DEDUP_REMOVED lines=8> */
.L_x_1296:
        /* <DEDUP_REMOVED lines=13> */
.L_x_1298:
[----:B------:R-:W-:-:S07]  /*56e0*/  PRMT R4, R0, 0x7610, R4 ;  /* 0x0000761000047816 */ /* 0x000fce0000000004 */
.L_x_1297:
[----:B------:R-:W-:Y:S01]  /*56f0*/  STG.E.U8 desc[UR36][R2.64], R4 ;  /* 0x0000000402007986 */ /* 0x000fe2000c101124 */
[----:B------:R-:W-:Y:S05]  /*5700*/  EXIT ;  /* 0x000000000000794d */ /* 0x000fea0003800000 */
.L_x_1289:
[----:B------:R-:W-:-:S13]  /*5710*/  ISETP.NE.AND P0, PT, R0, 0x1c, PT ;  /* 0x0000001c0000780c */ /* 0x000fda0003f05270 */
[----:B------:R-:W-:Y:S05]  /*5720*/  @!P0 BRA `(.L_x_1299) ;  /* 0x0000000000848947 */ /* 0x000fea0003800000 */
[----:B------:R-:W-:-:S13]  /*5730*/  ISETP.NE.AND P0, PT, R0, 0x1d, PT ;  /* 0x0000001d0000780c */ /* 0x000fda0003f05270 */
[----:B------:R-:W-:Y:S05]  /*5740*/  @!P0 BRA `(.L_x_1300) ;  /* 0x0000000000508947 */ /* 0x000fea0003800000 */
[----:B------:R-:W-:-:S13]  /*5750*/  ISETP.NE.AND P0, PT, R0, 0x2c, PT ;  /* 0x0000002c0000780c */ /* 0x000fda0003f05270 */
[----:B------:R0:W-:Y:S01]  /*5760*/  @!P0 STG.E.U8 desc[UR36][R2.64], R18 ;  /* 0x0000001202008986 */ /* 0x0001e2000c101124 */
[----:B------:R-:W-:Y:S05]  /*5770*/  @!P0 EXIT ;  /* 0x000000000000894d */ /* 0x000fea0003800000 */
.L_x_1260:
[----:B------:R-:W-:Y:S01]  /*5780*/  MOV R0, 0x0 ;  /* 0x0000000000007802 */ /* 0x000fe20000000f00 */
[----:B------:R-:W-:Y:S01]  /*5790*/  ULDC.64 UR4, c[0x4][0x190] ;  /* 0x0100640000047ab9 */ /* 0x000fe20000000a00 */
[----:B------:R-:W-:Y:S01]  /*57a0*/  ULDC.64 UR6, c[0x4][0x90] ;  /* 0x0100240000067ab9 */ /* 0x000fe20000000a00 */
[----:B------:R-:W-:Y:S01]  /*57b0*/  IMAD.U32 R4, RZ, RZ, UR4 ;  /* 0x00000004ff047e24 */ /* 0x000fe2000f8e00ff */
[----:B0-----:R0:W1:Y:S01]  /*57c0*/  LDC.64 R2, c[0x4][R0] ;  /* 0x0100000000027b82 */ /* 0x0010620000000a00 */
        /* <DEDUP_REMOVED lines=11> */
.L_x_1301:
[----:B------:R-:W-:Y:S05]  /*5880*/  EXIT ;  /* 0x000000000000794d */ /* 0x000fea0003800000 */
.L_x_1300:
        /* <DEDUP_REMOVED lines=8> */
.L_x_1302:
[----:B------:R-:W0:Y:S02]  /*5910*/  F2I.U64.TRUNC R4, R4 ;  /* 0x0000000400047311 */ /* 0x000e24000020d800 */
[----:B0-----:R-:W-:Y:S01]  /*5920*/  STG.E.64 desc[UR36][R2.64], R4 ;  /* 0x0000000402007986 */ /* 0x001fe2000c101b24 */
[----:B------:R-:W-:Y:S05]  /*5930*/  EXIT ;  /* 0x000000000000794d */ /* 0x000fea0003800000 */
.L_x_1299:
        /* <DEDUP_REMOVED lines=8> */
.L_x_1303:
[----:B------:R-:W0:Y:S02]  /*59c0*/  F2I.FTZ.U32.TRUNC.NTZ R5, R0 ;  /* 0x0000000000057305 */ /* 0x000e24000021f000 */
[----:B0-----:R-:W-:Y:S01]  /*59d0*/  STG.E desc[UR36][R2.64], R5 ;  /* 0x0000000502007986 */ /* 0x001fe2000c101924 */
[----:B------:R-:W-:Y:S05]  /*59e0*/  EXIT ;  /* 0x000000000000794d */ /* 0x000fea0003800000 */
.L_x_1304:
        /* <DEDUP_REMOVED lines=9> */
.L_x_7284:


//--------------------- .text._ZN2at6native18elementwise_kernelILi128ELi4EZNS0_22gpu_kernel_impl_nocastINS0_11FillFunctorIN3c1014Float8_e8m0fnuEEEEEvRNS_18TensorIteratorBaseERKT_EUliE_EEviT1_ --------------------------
	.section	.text._ZN2at6native18elementwise_kernelILi128ELi4EZNS0_22gpu_kernel_impl_nocastINS0_11FillFunctorIN3c1014Float8_e8m0fnuEEEEEvRNS_18TensorIteratorBaseERKT_EUliE_EEviT1_,"ax",@progbits
	.align	128
        .global         _ZN2at6native18elementwise_kernelILi128ELi4EZNS0_22gpu_kernel_impl_nocastINS0_11FillFunctorIN3c1014Float8_e8m0fnuEEEEEvRNS_18TensorIteratorBaseERKT_EUliE_EEviT1_
        .type           _ZN2at6native18elementwise_kernelILi128ELi4EZNS0_22gpu_kernel_impl_nocastINS0_11FillFunctorIN3c1014Float8_e8m0fnuEEEEEvRNS_18TensorIteratorBaseERKT_EUliE_EEviT1_,@function
        .size           _ZN2at6native18elementwise_kernelILi128ELi4EZNS0_22gpu_kernel_impl_nocastINS0_11FillFunctorIN3c1014Float8_e8m0fnuEEEEEvRNS_18TensorIteratorBaseERKT_EUliE_EEviT1_,(.L_x_7285 - _ZN2at6native18elementwise_kernelILi128ELi4EZNS0_22gpu_kernel_impl_nocastINS0_11FillFunctorIN3c1014Float8_e8m0fnuEEEEEvRNS_18TensorIteratorBaseERKT_EUliE_EEviT1_)
        .other          _ZN2at6native18elementwise_kernelILi128ELi4EZNS0_22gpu_kernel_impl_nocastINS0_11FillFunctorIN3c1014Float8_e8m0fnuEEEEEvRNS_18TensorIteratorBaseERKT_EUliE_EEviT1_,@"STO_CUDA_ENTRY STV_DEFAULT"
_ZN2at6native18elementwise_kernelILi128ELi4EZNS0_22gpu_kernel_impl_nocastINS0_11FillFunctorIN3c1014Float8_e8m0fnuEEEEEvRNS_18TensorIteratorBaseERKT_EUliE_EEviT1_:
.text._ZN2at6native18elementwise_kernelILi128ELi4EZNS0_22gpu_kernel_impl_nocastINS0_11FillFunctorIN3c1014Float8_e8m0fnuEEEEEvRNS_18TensorIteratorBaseERKT_EUliE_EEviT1_:
[----:B------:R-:W-:Y:S08]  /*0000*/  LDC R1, c[0x0][0x28] ;  /* 0x00000a00ff017b82 */ /* 0x000ff00000000800 */
[----:B------:R-:W0:Y:S01]  /*0010*/  LDC R8, c[0x0][0x218] ;  /* 0x00008600ff087b82 */ /* 0x000e220000000800 */
[----:B------:R-:W1:Y:S01]  /*0020*/  S2R R2, SR_CTAID.X ;  /* 0x0000000000027919 */ /* 0x000e620000002500 */
[----:B------:R-:W-:Y:S01]  /*0030*/  ULDC.64 UR4, c[0x0][0x208] ;  /* 0x0000820000047ab9 */ /* 0x000fe20000000a00 */
[----:B------:R-:W1:Y:S05]  /*0040*/  S2R R3, SR_TID.X ;  /* 0x0000000000037919 */ /* 0x000e6a0000002100 */
[----:B------:R-:W2:Y:S01]  /*0050*/  LDC.U8 R0, c[0x0][0x3b8] ;  /* 0x0000ee00ff007b82 */ /* 0x000ea20000000000 */
[----:B0-----:R-:W-:-:S02]  /*0060*/  ISETP.NE.AND P0, PT, R8, RZ, PT ;  /* 0x000000ff0800720c */ /* 0x001fc40003f05270 */
[----:B-1----:R-:W-:-:S11]  /*0070*/  LEA R2, R2, R3, 0x9 ;  /* 0x0000000302027211 */ /* 0x002fd600078e48ff */
[----:B--2---:R-:W-:Y:S05]  /*0080*/  @!P0 BRA `(.L_x_1305) ;  /* 0x0000004400b08947 */ /* 0x004fea0003800000 */
        /* <DEDUP_REMOVED lines=279> */
.L_x_1309:
[----:B------:R-:W-:Y:S01]  /*1200*/  ULDC.64 UR8, c[0x0][0x3b0] ;  /* 0x0000ec0000087ab9 */ /* 0x000fe20000000a00 */
[----:B------:R-:W-:Y:S01]  /*1210*/  VIADD R2, R2, 0x80 ;  /* 0x0000008002027836 */ /* 0x000fe20000000000 */
[----:B------:R-:W-:-:S04]  /*1220*/  IADD3 R4, P0, R3, UR8, RZ ;  /* 0x0000000803047c10 */ /* 0x000fc8000ff1e0ff */
[----:B------:R-:W-:Y:S02]  /*1230*/  IADD3.X R5, RZ, UR9, RZ, P0, !PT ;  /* 0x00000009ff057c10 */ /* 0x000fe400087fe4ff */
[----:B------:R-:W-:-:S03]  /*1240*/  ISETP.GE.AND P0, PT, R2, UR6, PT ;  /* 0x0000000602007c0c */ /* 0x000fc6000bf06270 */
[----:B------:R0:W-:Y:S10]  /*1250*/  STG.E.U8 desc[UR4][R4.64], R0 ;  /* 0x0000000004007986 */ /* 0x0001f4000c101104 */
[----:B------:R-:W-:Y:S05]  /*1260*/  @P0 BREAK B1 ;  /* 0x0000000000010942 */ /* 0x000fea0003800000 */
[----:B0-----:R-:W-:Y:S05]  /*1270*/  @P0 BRA `(.L_x_1310) ;  /* 0x0000002000c80947 */ /* 0x001fea0003800000 */
[----:B------:R-:W-:Y:S01]  /*1280*/  MOV R4, RZ ;  /* 0x000000ff00047202 */ /* 0x000fe20000000f00 */
        /* <DEDUP_REMOVED lines=273> */
.L_x_1311:
[----:B------:R-:W-:Y:S01]  /*23a0*/  ULDC.64 UR8, c[0x0][0x3b0] ;  /* 0x0000ec0000087ab9 */ /* 0x000fe20000000a00 */
[----:B------:R-:W-:Y:S02]  /*23b0*/  IADD3 R2, R2, 0x80, RZ ;  /* 0x0000008002027810 */ /* 0x000fe40007ffe0ff */
[----:B------:R-:W-:-:S04]  /*23c0*/  IADD3 R4, P0, R3, UR8, RZ ;  /* 0x0000000803047c10 */ /* 0x000fc8000ff1e0ff */
[----:B------:R-:W-:-:S05]  /*23d0*/  IADD3.X R5, RZ, UR9, RZ, P0, !PT ;  /* 0x00000009ff057c10 */ /* 0x000fca00087fe4ff */
[----:B------:R0:W-:Y:S04]  /*23e0*/  STG.E.U8 desc[UR4][R4.64], R0 ;  /* 0x0000000004007986 */ /* 0x0001e8000c101104 */
.L_x_1308:
[----:B------:R-:W-:-:S13]  /*23f0*/  ISETP.GE.AND P0, PT, R2, UR6, PT ;  /* 0x0000000602007c0c */ /* 0x000fda000bf06270 */
[----:B------:R-:W-:Y:S05]  /*2400*/  @P0 BREAK B1 ;  /* 0x0000000000010942 */ /* 0x000fea0003800000 */
[----:B------:R-:W-:Y:S05]  /*2410*/  @P0 BRA `(.L_x_1310) ;  /* 0x0000001000600947 */ /* 0x000fea0003800000 */
[----:B------:R-:W-:Y:S05]  /*2420*/  BSYNC B1 ;  /* 0x0000000000017941 */ /* 0x000fea0003800000 */
.L_x_1307:
        /* <DEDUP_REMOVED lines=267> */
[----:B------:R-:W-:-:S08]  /*34e0*/  ULDC UR7, c[0x0][0x33c] ;  /* 0x0000cf0000077ab9 */ /* 0x000fd00000000800 */
[----:B------:R-:W-:-:S05]  /*34f0*/  IMAD.HI.U32 R4, R7, UR8, R6 ;  /* 0x0000000807047c27 */ /* 0x000fca000f8e0006 */
[----:B------:R-:W-:-:S04]  /*3500*/  SHF.R.U32.HI R4, RZ, UR9, R4 ;  /* 0x00000009ff047c19 */ /* 0x000fc80008011604 */
[----:B------:R-:W-:-:S05]  /*3510*/  IADD3 R6, -R4, RZ, RZ ;  /* 0x000000ff04067210 */ /* 0x000fca0007ffe1ff */
[----:B------:R-:W-:Y:S01]  /*3520*/  IMAD R6, R6, UR7, R7 ;  /* 0x0000000706067c24 */ /* 0x000fe2000f8e0207 */
[----:B------:R-:W-:-:S03]  /*3530*/  ULDC UR7, c[0x0][0x3a8] ;  /* 0x0000ea0000077ab9 */ /* 0x000fc60000000800 */
[----:B------:R-:W-:-:S07]  /*3540*/  IMAD R3, R6, UR7, R3 ;  /* 0x0000000706037c24 */ /* 0x000fce000f8e0203 */
.L_x_1312:
[----:B------:R-:W-:Y:S01]  /*3550*/  ULDC.64 UR8, c[0x0][0x3b0] ;  /* 0x0000ec0000087ab9 */ /* 0x000fe20000000a00 */
[----:B------:R-:W-:Y:S01]  /*3560*/  VIADD R2, R2, 0x80 ;  /* 0x0000008002027836 */ /* 0x000fe20000000000 */
[----:B------:R-:W-:-:S04]  /*3570*/  IADD3 R4, P0, R3, UR8, RZ ;  /* 0x0000000803047c10 */ /* 0x000fc8000ff1e0ff */
[----:B------:R-:W-:-:S05]  /*3580*/  IADD3.X R5, RZ, UR9, RZ, P0, !PT ;  /* 0x00000009ff057c10 */ /* 0x000fca00087fe4ff */
[----:B------:R1:W-:Y:S04]  /*3590*/  STG.E.U8 desc[UR4][R4.64], R0 ;  /* 0x0000000004007986 */ /* 0x0003e8000c101104 */
.L_x_1310:
[----:B------:R-:W-:Y:S05]  /*35a0*/  BSYNC B0 ;  /* 0x0000000000007941 */ /* 0x000fea0003800000 */
.L_x_1306:
[----:B------:R-:W-:Y:S05]  /*35b0*/  WARPSYNC.ALL ;  /* 0x0000000000007948 */ /* 0x000fea0003800000 */
[----:B------:R-:W-:-:S13]  /*35c0*/  ISETP.GE.AND P0, PT, R2, UR6, PT ;  /* 0x0000000602007c0c */ /* 0x000fda000bf06270 */
[----:B------:R-:W-:Y:S05]  /*35d0*/  @P0 EXIT ;  /* 0x000000000000094d */ /* 0x000fea0003800000 */
[----:B01----:R-:W-:Y:S01]  /*35e0*/  MOV R4, RZ ;  /* 0x000000ff00047202 */ /* 0x003fe20000000f00 */
[----:B------:R-:W-:Y:S01]  /*35f0*/  ULDC.64 UR6, c[0x0][0x220] ;  /* 0x0000880000067ab9 */ /* 0x000fe20000000a00 */
[----:B------:R-:W-:Y:S02]  /*3600*/  MOV R5, R2 ;  /* 0x0000000200057202 */ /* 0x000fe40000000f00 */
[----:B------:R-:W-:Y:S01]  /*3610*/  ISETP.NE.AND P0, PT, R8, 0x1, PT ;  /* 0x000000010800780c */ /* 0x000fe20003f05270 */
        /* <DEDUP_REMOVED lines=270> */
.L_x_1313:
[----:B------:R-:W-:Y:S02]  /*4700*/  ULDC.64 UR6, c[0x0][0x3b0] ;  /* 0x0000ec0000067ab9 */ /* 0x000fe40000000a00 */
[----:B------:R-:W-:-:S05]  /*4710*/  IADD3 R2, P0, R2, UR6, RZ ;  /* 0x0000000602027c10 */ /* 0x000fca000ff1e0ff */
[----:B------:R-:W-:-:S05]  /*4720*/  IMAD.X R3, RZ, RZ, UR7, P0 ;  /* 0x00000007ff037e24 */ /* 0x000fca00080e06ff */
[----:B------:R-:W-:Y:S01]  /*4730*/  STG.E.U8 desc[UR4][R2.64], R0 ;  /* 0x0000000002007986 */ /* 0x000fe2000c101104 */
[----:B------:R-:W-:Y:S05]  /*4740*/  EXIT ;  /* 0x000000000000794d */ /* 0x000fea0003800000 */
.L_x_1305:
[----:B------:R-:W-:Y:S01]  /*4750*/  ULDC UR6, c[0x0][0x210] ;  /* 0x0000840000067ab9 */ /* 0x000fe20000000800 */
[C---:B------:R-:W-:Y:S02]  /*4760*/  IADD3 R3, R2.reuse, 0x80, RZ ;  /* 0x0000008002037810 */ /* 0x040fe40007ffe0ff */
[----:B------:R-:W-:-:S04]  /*4770*/  ISETP.GE.AND P0, PT, R2, UR6, PT ;  /* 0x0000000602007c0c */ /* 0x000fc8000bf06270 */
[----:B------:R-:W-:-:S04]  /*4780*/  SEL R3, R3, R2, !P0 ;  /* 0x0000000203037207 */ /* 0x000fc80004000000 */
[----:B------:R-:W-:-:S13]  /*4790*/  ISETP.GE.AND P0, PT, R3, UR6, PT ;  /* 0x0000000603007c0c */ /* 0x000fda000bf06270 */
[----:B------:R-:W-:Y:S02]  /*47a0*/  @!P0 IADD3 R3, R3, 0x80, RZ ;  /* 0x0000008003038810 */ /* 0x000fe40007ffe0ff */
[----:B------:R-:W-:Y:S02]  /*47b0*/  ISETP.LT.OR P0, PT, R2, UR6, !P0 ;  /* 0x0000000602007c0c */ /* 0x000fe4000c701670 */
[C---:B------:R-:W-:Y:S02]  /*47c0*/  ISETP.GE.AND P1, PT, R3.reuse, UR6, PT ;  /* 0x0000000603007c0c */ /* 0x040fe4000bf26270 */
[C---:B------:R-:W-:Y:S02]  /*47d0*/  IADD3 R4, R3.reuse, 0x80, RZ ;  /* 0x0000008003047810 */ /* 0x040fe40007ffe0ff */
[----:B------:R-:W-:Y:S02]  /*47e0*/  ISETP.LT.OR P0, PT, R3, UR6, P0 ;  /* 0x0000000603007c0c */ /* 0x000fe40008701670 */
[----:B------:R-:W-:-:S04]  /*47f0*/  SEL R4, R4, R3, !P1 ;  /* 0x0000000304047207 */ /* 0x000fc80004800000 */
[----:B------:R-:W-:-:S13]  /*4800*/  ISETP.GE.AND P1, PT, R4, UR6, PT ;  /* 0x0000000604007c0c */ /* 0x000fda000bf26270 */
[----:B------:R-:W-:Y:S05]  /*4810*/  @!P0 EXIT P1 ;  /* 0x000000000000894d */ /* 0x000fea0000800000 */
[----:B------:R-:W0:Y:S02]  /*4820*/  LDC.64 R2, c[0x0][0x3b0] ;  /* 0x0000ec00ff027b82 */ /* 0x000e240000000a00 */
[----:B0-----:R-:W-:Y:S01]  /*4830*/  STG.E.U8 desc[UR4][R2.64], R0 ;  /* 0x0000000002007986 */ /* 0x001fe2000c101104 */
[----:B------:R-:W-:Y:S05]  /*4840*/  EXIT ;  /* 0x000000000000794d */ /* 0x000fea0003800000 */
.L_x_1314:
        /* <DEDUP_REMOVED lines=11> */
.L_x_7285:


//--------------------- .text._ZN2at6native27unrolled_elementwise_kernelINS0_11FillFunctorIN3c1014Float8_e8m0fnuEEESt5arrayIPcLm1EELi4E23TrivialOffsetCalculatorILi0EjES9_ILi1EjENS0_6memory15LoadWithoutCastENSC_16StoreWithoutCastEEEviT_T0_T2_T3_T4_T5_ --------------------------
	.section	.text._ZN2at6native27unrolled_elementwise_kernelINS0_11FillFunctorIN3c1014Float8_e8m0fnuEEESt5arrayIPcLm1EELi4E23TrivialOffsetCalculatorILi0EjES9_ILi1EjENS0_6memory15LoadWithoutCastENSC_16StoreWithoutCastEEEviT_T0_T2_T3_T4_T5_,"ax",@progbits
	.align	128
        .global         _ZN2at6native27unrolled_elementwise_kernelINS0_11FillFunctorIN3c1014Float8_e8m0fnuEEESt5arrayIPcLm1EELi4E23TrivialOffsetCalculatorILi0EjES9_ILi1EjENS0_6memory15LoadWithoutCastENSC_16StoreWithoutCastEEEviT_T0_T2_T3_T4_T5_
        .type           _ZN2at6native27unrolled_elementwise_kernelINS0_11FillFunctorIN3c1014Float8_e8m0fnuEEESt5arrayIPcLm1EELi4E23TrivialOffsetCalculatorILi0EjES9_ILi1EjENS0_6memory15LoadWithoutCastENSC_16StoreWithoutCastEEEviT_T0_T2_T3_T4_T5_,@function
        .size           _ZN2at6native27unrolled_elementwise_kernelINS0_11FillFunctorIN3c1014Float8_e8m0fnuEEESt5arrayIPcLm1EELi4E23TrivialOffsetCalculatorILi0EjES9_ILi1EjENS0_6memory15LoadWithoutCastENSC_16StoreWithoutCastEEEviT_T0_T2_T3_T4_T5_,(.L_x_7286 - _ZN2at6native27unrolled_elementwise_kernelINS0_11FillFunctorIN3c1014Float8_e8m0fnuEEESt5arrayIPcLm1EELi4E23TrivialOffsetCalculatorILi0EjES9_ILi1EjENS0_6memory15LoadWithoutCastENSC_16StoreWithoutCastEEEviT_T0_T2_T3_T4_T5_)
        .other          _ZN2at6native27unrolled_elementwise_kernelINS0_11FillFunctorIN3c1014Float8_e8m0fnuEEESt5arrayIPcLm1EELi4E23TrivialOffsetCalculatorILi0EjES9_ILi1EjENS0_6memory15LoadWithoutCastENSC_16StoreWithoutCastEEEviT_T0_T2_T3_T4_T5_,@"STO_CUDA_ENTRY STV_DEFAULT"
_ZN2at6native27unrolled_elementwise_kernelINS0_11FillFunctorIN3c1014Float8_e8m0fnuEEESt5arrayIPcLm1EELi4E23TrivialOffsetCalculatorILi0EjES9_ILi1EjENS0_6memory15LoadWithoutCastENSC_16StoreWithoutCastEEEviT_T0_T2_T3_T4_T5_:
.text._ZN2at6native27unrolled_elementwise_kernelINS0_11FillFunctorIN3c1014Float8_e8m0fnuEEESt5arrayIPcLm1EELi4E23TrivialOffsetCalculatorILi0EjES9_ILi1EjENS0_6memory15LoadWithoutCastENSC_16StoreWithoutCastEEEviT_T0_T2_T3_T4_T5_:
[----:B------:R-:W-:Y:S01]  /*0000*/  LDC R1, c[0x0][0x28] ;  /* 0x00000a00ff017b82 */ /* 0x000fe20000000800 */
[----:B------:R-:W0:Y:S07]  /*0010*/  S2R R6, SR_CTAID.X ;  /* 0x0000000000067919 */ /* 0x000e2e0000002500 */
[----:B------:R-:W0:Y:S01]  /*0020*/  LDC R3, c[0x0][0x210] ;  /* 0x00008400ff037b82 */ /* 0x000e220000000800 */
[----:B------:R-:W-:Y:S01]  /*0030*/  ULDC.64 UR4, c[0x0][0x208] ;  /* 0x0000820000047ab9 */ /* 0x000fe20000000a00 */
[----:B------:R-:W-:Y:S01]  /*0040*/  BSSY B0, `(.L_x_1315) ;  /* 0x0000019000007945 */ /* 0x000fe20003800000 */
[----:B------:R-:W1:Y:S05]  /*0050*/  S2R R7, SR_TID.X ;  /* 0x0000000000077919 */ /* 0x000e6a0000002100 */
[----:B------:R-:W2:Y:S01]  /*0060*/  LDC.U8 R9, c[0x0][0x214] ;  /* 0x00008500ff097b82 */ /* 0x000ea20000000000 */
[----:B0-----:R-:W-:-:S05]  /*0070*/  IMAD R0, R6, -0x200, R3 ;  /* 0xfffffe0006007824 */ /* 0x001fca00078e0203 */
[----:B-1----:R-:W-:-:S13]  /*0080*/  ISETP.GE.AND P0, PT, R7, R0, PT ;  /* 0x000000000700720c */ /* 0x002fda0003f06270 */
[----:B------:R-:W0:Y:S01]  /*0090*/  @!P0 LDC.64 R4, c[0x0][0x218] ;  /* 0x00008600ff048b82 */ /* 0x000e220000000a00 */
[----:B------:R-:W-:Y:S02]  /*00a0*/  @!P0 IMAD R3, R6, 0x200, R7 ;  /* 0x0000020006038824 */ /* 0x000fe400078e0207 */
[----:B------:R-:W-:-:S05]  /*00b0*/  @!P0 VIADD R7, R7, 0x80 ;  /* 0x0000008007078836 */ /* 0x000fca0000000000 */
[----:B------:R-:W-:Y:S02]  /*00c0*/  ISETP.GE.AND P1, PT, R7, R0, PT ;  /* 0x000000000700720c */ /* 0x000fe40003f26270 */
[----:B0-----:R-:W-:-:S05]  /*00d0*/  @!P0 IADD3 R2, P2, R3, R4, RZ ;  /* 0x0000000403028210 */ /* 0x001fca0007f5e0ff */
[----:B------:R-:W-:-:S05]  /*00e0*/  @!P0 IMAD.X R3, RZ, RZ, R5, P2 ;  /* 0x000000ffff038224 */ /* 0x000fca00010e0605 */
[----:B--2---:R0:W-:Y:S01]  /*00f0*/  @!P0 STG.E.U8 desc[UR4][R2.64], R9 ;  /* 0x0000000902008986 */ /* 0x0041e2000c101104 */
[----:B------:R-:W-:Y:S05]  /*0100*/  @P1 BRA `(.L_x_1316) ;  /* 0x0000000000301947 */ /* 0x000fea0003800000 */
[----:B0-----:R-:W-:Y:S01]  /*0110*/  LEA R2, R6, R7, 0x9 ;  /* 0x0000000706027211 */ /* 0x001fe200078e48ff */
[----:B------:R-:W-:Y:S01]  /*0120*/  VIADD R7, R7, 0x80 ;  /* 0x0000008007077836 */ /* 0x000fe20000000000 */
[----:B------:R-:W-:Y:S02]  /*0130*/  ULDC.64 UR6, c[0x0][0x218] ;  /* 0x0000860000067ab9 */ /* 0x000fe40000000a00 */
[----:B------:R-:W-:Y:S02]  /*0140*/  IADD3 R2, P0, R2, UR6, RZ ;  /* 0x0000000602027c10 */ /* 0x000fe4000ff1e0ff */
[----:B------:R-:W-:Y:S02]  /*0150*/  ISETP.GE.AND P1, PT, R7, R0, PT ;  /* 0x000000000700720c */ /* 0x000fe40003f26270 */
[----:B------:R-:W-:-:S05]  /*0160*/  IADD3.X R3, RZ, UR7, RZ, P0, !PT ;  /* 0x00000007ff037c10 */ /* 0x000fca00087fe4ff */
[----:B------:R1:W-:Y:S06]  /*0170*/  STG.E.U8 desc[UR4][R2.64], R9 ;  /* 0x0000000902007986 */ /* 0x0003ec000c101104 */
[----:B------:R-:W-:Y:S02]  /*0180*/  @!P1 IMAD R4, R6, 0x200, R7 ;  /* 0x0000020006049824 */ /* 0x000fe400078e0207 */
[----:B------:R-:W-:-:S03]  /*0190*/  @!P1 VIADD R7, R7, 0x80 ;  /* 0x0000008007079836 */ /* 0x000fc60000000000 */
[----:B------:R-:W-:-:S05]  /*01a0*/  @!P1 IADD3 R4, P2, R4, UR6, RZ ;  /* 0x0000000604049c10 */ /* 0x000fca000ff5e0ff */
[----:B------:R-:W-:-:S05]  /*01b0*/  @!P1 IMAD.X R5, RZ, RZ, UR7, P2 ;  /* 0x00000007ff059e24 */ /* 0x000fca00090e06ff */
[----:B------:R1:W-:Y:S03]  /*01c0*/  @!P1 STG.E.U8 desc[UR4][R4.64], R9 ;  /* 0x0000000904009986 */ /* 0x0003e6000c101104 */
.L_x_1316:
[----:B------:R-:W-:Y:S05]  /*01d0*/  BSYNC B0 ;  /* 0x0000000000007941 */ /* 0x000fea0003800000 */
.L_x_1315:
[----:B------:R-:W-:-:S13]  /*01e0*/  ISETP.GE.AND P0, PT, R7, R0, PT ;  /* 0x000000000700720c */ /* 0x000fda0003f06270 */
[----:B------:R-:W-:Y:S05]  /*01f0*/  @P0 EXIT ;  /* 0x000000000000094d */ /* 0x000fea0003800000 */
[----:B01----:R-:W-:Y:S01]  /*0200*/  LEA R2, R6, R7, 0x9 ;  /* 0x0000000706027211 */ /* 0x003fe200078e48ff */
[----:B------:R-:W-:-:S03]  /*0210*/  ULDC.64 UR6, c[0x0][0x218] ;  /* 0x0000860000067ab9 */ /* 0x000fc60000000a00 */
[----:B------:R-:W-:-:S05]  /*0220*/  IADD3 R2, P0, R2, UR6, RZ ;  /* 0x0000000602027c10 */ /* 0x000fca000ff1e0ff */
[----:B------:R-:W-:-:S05]  /*0230*/  IMAD.X R3, RZ, RZ, UR7, P0 ;  /* 0x00000007ff037e24 */ /* 0x000fca00080e06ff */
[----:B------:R-:W-:Y:S01]  /*0240*/  STG.E.U8 desc[UR4][R2.64], R9 ;  /* 0x0000000902007986 */ /* 0x000fe2000c101104 */
[----:B------:R-:W-:Y:S05]  /*0250*/  EXIT ;  /* 0x000000000000794d */ /* 0x000fea0003800000 */
.L_x_1317:
        /* <DEDUP_REMOVED lines=10> */
.L_x_7286:


//--------------------- .text._ZN2at6native29vectorized_elementwise_kernelILi2ENS0_11FillFunctorIN3c1014Float8_e8m0fnuEEESt5arrayIPcLm1EEEEviT0_T1_ --------------------------
	.section	.text._ZN2at6native29vectorized_elementwise_kernelILi2ENS0_11FillFunctorIN3c1014Float8_e8m0fnuEEESt5arrayIPcLm1EEEEviT0_T1_,"ax",@progbits
	.align	128
        .global         _ZN2at6native29vectorized_elementwise_kernelILi2ENS0_11FillFunctorIN3c1014Float8_e8m0fnuEEESt5arrayIPcLm1EEEEviT0_T1_
        .type           _ZN2at6native29vectorized_elementwise_kernelILi2ENS0_11FillFunctorIN3c1014Float8_e8m0fnuEEESt5arrayIPcLm1EEEEviT0_T1_,@function
        .size           _ZN2at6native29vectorized_elementwise_kernelILi2ENS0_11FillFunctorIN3c1014Float8_e8m0fnuEEESt5arrayIPcLm1EEEEviT0_T1_,(.L_x_7287 - _ZN2at6native29vectorized_elementwise_kernelILi2ENS0_11FillFunctorIN3c1014Float8_e8m0fnuEEESt5arrayIPcLm1EEEEviT0_T1_)
        .other          _ZN2at6native29vectorized_elementwise_kernelILi2ENS0_11FillFunctorIN3c1014Float8_e8m0fnuEEESt5arrayIPcLm1EEEEviT0_T1_,@"STO_CUDA_ENTRY STV_DEFAULT"
_ZN2at6native29vectorized_elementwise_kernelILi2ENS0_11FillFunctorIN3c1014Float8_e8m0fnuEEESt5arrayIPcLm1EEEEviT0_T1_:
.text._ZN2at6native29vectorized_elementwise_kernelILi2ENS0_11FillFunctorIN3c1014Float8_e8m0fnuEEESt5arrayIPcLm1EEEEviT0_T1_:
[----:B------:R-:W-:Y:S08]  /*0000*/  LDC R1, c[0x0][0x28] ;  /* 0x00000a00ff017b82 */ /* 0x000ff00000000800 */
[----:B------:R-:W0:Y:S01]  /*0010*/  S2UR UR4, SR_CTAID.X ;  /* 0x00000000000479c3 */ /* 0x000e220000002500 */
[----:B------:R-:W-:-:S07]  /*0020*/  ULDC.64 UR8, c[0x0][0x208] ;  /* 0x0000820000087ab9 */ /* 0x000fce0000000a00 */
[----:B------:R-:W1:Y:S08]  /*0030*/  LDC R2, c[0x0][0x210] ;  /* 0x00008400ff027b82 */ /* 0x000e700000000800 */
[----:B------:R-:W2:Y:S01]  /*0040*/  LDC.U8 R0, c[0x0][0x214] ;  /* 0x00008500ff007b82 */ /* 0x000ea20000000000 */
[----:B0-----:R-:W-:-:S06]  /*0050*/  USHF.L.U32 UR4, UR4, 0xb, URZ ;  /* 0x0000000b04047899 */ /* 0x001fcc000800063f */
[----:B-1----:R-:W-:-:S05]  /*0060*/  VIADD R2, R2, -UR4 ;  /* 0x8000000402027c36 */ /* 0x002fca0008000000 */
[----:B------:R-:W-:-:S13]  /*0070*/  ISETP.GE.U32.AND P0, PT, R2, 0x800, PT ;  /* 0x000008000200780c */ /* 0x000fda0003f06070 */
[----:B--2---:R-:W-:Y:S05]  /*0080*/  @!P0 BRA `(.L_x_1318) ;  /* 0x0000000000448947 */ /* 0x004fea0003800000 */
[----:B------:R-:W0:Y:S01]  /*0090*/  S2R R7, SR_TID.X ;  /* 0x0000000000077919 */ /* 0x000e220000002100 */
[----:B------:R-:W-:Y:S01]  /*00a0*/  ULDC.64 UR6, c[0x0][0x218] ;  /* 0x0000860000067ab9 */ /* 0x000fe20000000a00 */
[----:B------:R-:W-:Y:S01]  /*00b0*/  PRMT R5, R0, 0x7604, R0 ;  /* 0x0000760400057816 */ /* 0x000fe20000000000 */
[----:B------:R-:W-:-:S04]  /*00c0*/  UIADD3 UR5, UP0, UR4, UR6, URZ ;  /* 0x0000000604057290 */ /* 0x000fc8000ff1e03f */
[----:B------:R-:W-:Y:S02]  /*00d0*/  UIADD3.X UR6, URZ, UR7, URZ, UP0, !UPT ;  /* 0x000000073f067290 */ /* 0x000fe400087fe43f */
[----:B------:R-:W-:-:S04]  /*00e0*/  IMAD.U32 R2, RZ, RZ, UR5 ;  /* 0x00000005ff027e24 */ /* 0x000fc8000f8e00ff */
[----:B------:R-:W-:Y:S02]  /*00f0*/  IMAD.U32 R3, RZ, RZ, UR6 ;  /* 0x00000006ff037e24 */ /* 0x000fe4000f8e00ff */
[----:B0-----:R-:W-:-:S05]  /*0100*/  IMAD.WIDE R2, R7, 0x2, R2 ;  /* 0x0000000207027825 */ /* 0x001fca00078e0202 */
[----:B------:R-:W-:Y:S04]  /*0110*/  STG.E.U16 desc[UR8][R2.64], R5 ;  /* 0x0000000502007986 */ /* 0x000fe8000c101508 */
[----:B------:R-:W-:Y:S04]  /*0120*/  STG.E.U16 desc[UR8][R2.64+0x100], R5 ;  /* 0x0001000502007986 */ /* 0x000fe8000c101508 */
[----:B------:R-:W-:Y:S04]  /*0130*/  STG.E.U16 desc[UR8][R2.64+0x200], R5 ;  /* 0x0002000502007986 */ /* 0x000fe8000c101508 */
[----:B------:R-:W-:Y:S04]  /*0140*/  STG.E.U16 desc[UR8][R2.64+0x300], R5 ;  /* 0x0003000502007986 */ /* 0x000fe8000c101508 */
[----:B------:R-:W-:Y:S04]  /*0150*/  STG.E.U16 desc[UR8][R2.64+0x400], R5 ;  /* 0x0004000502007986 */ /* 0x000fe8000c101508 */
[----:B------:R-:W-:Y:S04]  /*0160*/  STG.E.U16 desc[UR8][R2.64+0x500], R5 ;  /* 0x0005000502007986 */ /* 0x000fe8000c101508 */
[----:B------:R-:W-:Y:S04]  /*0170*/  STG.E.U16 desc[UR8][R2.64+0x600], R5 ;  /* 0x0006000502007986 */ /* 0x000fe8000c101508 */
[----:B------:R-:W-:Y:S01]  /*0180*/  STG.E.U16 desc[UR8][R2.64+0x700], R5 ;  /* 0x0007000502007986 */ /* 0x000fe2000c101508 */
[----:B------:R-:W-:Y:S05]  /*0190*/  EXIT ;  /* 0x000000000000794d */ /* 0x000fea0003800000 */
.L_x_1318:
[----:B------:R-:W0:Y:S01]  /*01a0*/  S2R R3, SR_TID.X ;  /* 0x0000000000037919 */ /* 0x000e220000002100 */
[----:B------:R-:W-:Y:S04]  /*01b0*/  BSSY B0, `(.L_x_1319) ;  /* 0x000007a000007945 */ /* 0x000fe80003800000 */
[----:B------:R-:W-:Y:S01]  /*01c0*/  BSSY B1, `(.L_x_1320) ;  /* 0x0000071000017945 */ /* 0x000fe20003800000 */
[----:B0-----:R-:W-:-:S13]  /*01d0*/  ISETP.GE.AND P0, PT, R3, R2, PT ;  /* 0x000000020300720c */ /* 0x001fda0003f06270 */
[----:B------:R-:W0:Y:S01]  /*01e0*/  @!P0 LDC.64 R6, c[0x0][0x218] ;  /* 0x00008600ff068b82 */ /* 0x000e220000000a00 */
[C---:B------:R-:W-:Y:S01]  /*01f0*/  @!P0 VIADD R5, R3.reuse, UR4 ;  /* 0x0000000403058c36 */ /* 0x040fe20008000000 */
[----:B------:R-:W-:-:S04]  /*0200*/  @!P0 IADD3 R3, R3, 0x80, RZ ;  /* 0x0000008003038810 */ /* 0x000fc80007ffe0ff */
[----:B0-----:R-:W-:-:S05]  /*0210*/  @!P0 IADD3 R4, P1, R5, R6, RZ ;  /* 0x0000000605048210 */ /* 0x001fca0007f3e0ff */
[----:B------:R-:W-:-:S05]  /*0220*/  @!P0 IMAD.X R5, RZ, RZ, R7, P1 ;  /* 0x000000ffff058224 */ /* 0x000fca00008e0607 */
[----:B------:R0:W-:Y:S01]  /*0230*/  @!P0 STG.E.U8 desc[UR8][R4.64], R0 ;  /* 0x0000000004008986 */ /* 0x0001e2000c101108 */
[----:B------:R-:W-:-:S13]  /*0240*/  ISETP.GE.AND P0, PT, R3, R2, PT ;  /* 0x000000020300720c */ /* 0x000fda0003f06270 */
[----:B0-----:R-:W-:Y:S05]  /*0250*/  @P0 BRA `(.L_x_1321) ;  /* 0x0000000000380947 */ /* 0x001fea0003800000 */
[C---:B------:R-:W-:Y:S01]  /*0260*/  VIADD R4, R3.reuse, UR4 ;  /* 0x0000000403047c36 */ /* 0x040fe20008000000 */
[----:B------:R-:W-:Y:S01]  /*0270*/  ULDC.64 UR6, c[0x0][0x218] ;  /* 0x0000860000067ab9 */ /* 0x000fe20000000a00 */
[----:B------:R-:W-:-:S03]  /*0280*/  VIADD R3, R3, 0x80 ;  /* 0x0000008003037836 */ /* 0x000fc60000000000 */
[----:B------:R-:W-:-:S05]  /*0290*/  IADD3 R4, P0, R4, UR6, RZ ;  /* 0x0000000604047c10 */ /* 0x000fca000ff1e0ff */
[----:B------:R-:W-:Y:S01]  /*02a0*/  IMAD.X R5, RZ, RZ, UR7, P0 ;  /* 0x00000007ff057e24 */ /* 0x000fe200080e06ff */
[----:B------:R-:W-:-:S04]  /*02b0*/  ISETP.GE.AND P0, PT, R3, R2, PT ;  /* 0x000000020300720c */ /* 0x000fc80003f06270 */
[----:B------:R0:W-:Y:S09]  /*02c0*/  STG.E.U8 desc[UR8][R4.64], R0 ;  /* 0x0000000004007986 */ /* 0x0001f2000c101108 */
[----:B------:R-:W-:Y:S05]  /*02d0*/  @P0 BRA `(.L_x_1322) ;  /* 0x0000000000380947 */ /* 0x000fea0003800000 */
[C---:B0-----:R-:W-:Y:S01]  /*02e0*/  VIADD R4, R3.reuse, UR4 ;  /* 0x0000000403047c36 */ /* 0x041fe20008000000 */
[----:B------:R-:W-:Y:S01]  /*02f0*/  ULDC.64 UR6, c[0x0][0x218] ;  /* 0x0000860000067ab9 */ /* 0x000fe20000000a00 */
[----:B------:R-:W-:-:S03]  /*0300*/  VIADD R3, R3, 0x80 ;  /* 0x0000008003037836 */ /* 0x000fc60000000000 */
[----:B------:R-:W-:-:S04]  /*0310*/  IADD3 R4, P0, R4, UR6, RZ ;  /* 0x0000000604047c10 */ /* 0x000fc8000ff1e0ff */
[----:B------:R-:W-:-:S05]  /*0320*/  IADD3.X R5, RZ, UR7, RZ, P0, !PT ;  /* 0x00000007ff057c10 */ /* 0x000fca00087fe4ff */
[----:B------:R0:W-:Y:S04]  /*0330*/  STG.E.U8 desc[UR8][R4.64], R0 ;  /* 0x0000000004007986 */ /* 0x0001e8000c101108 */
.L_x_1321:
[----:B------:R-:W-:-:S13]  /*0340*/  ISETP.GE.AND P0, PT, R3, R2, PT ;  /* 0x000000020300720c */ /* 0x000fda0003f06270 */
[----:B------:R-:W-:Y:S05]  /*0350*/  @P0 BRA `(.L_x_1323) ;  /* 0x0000000000380947 */ /* 0x000fea0003800000 */
[C---:B0-----:R-:W-:Y:S01]  /*0360*/  VIADD R4, R3.reuse, UR4 ;  /* 0x0000000403047c36 */ /* 0x041fe20008000000 */
[----:B------:R-:W-:Y:S01]  /*0370*/  ULDC.64 UR6, c[0x0][0x218] ;  /* 0x0000860000067ab9 */ /* 0x000fe20000000a00 */
[----:B------:R-:W-:-:S03]  /*0380*/  VIADD R3, R3, 0x80 ;  /* 0x0000008003037836 */ /* 0x000fc60000000000 */
[----:B------:R-:W-:-:S05]  /*0390*/  IADD3 R4, P0, R4, UR6, RZ ;  /* 0x0000000604047c10 */ /* 0x000fca000ff1e0ff */
[----:B------:R-:W-:-:S05]  /*03a0*/  IMAD.X R5, RZ, RZ, UR7, P0 ;  /* 0x00000007ff057e24 */ /* 0x000fca00080e06ff */
[----:B------:R1:W-:Y:S03]  /*03b0*/  STG.E.U8 desc[UR8][R4.64], R0 ;  /* 0x0000000004007986 */ /* 0x0003e6000c101108 */
.L_x_1322:
[----:B------:R-:W-:-:S13]  /*03c0*/  ISETP.GE.AND P0, PT, R3, R2, PT ;  /* 0x000000020300720c */ /* 0x000fda0003f06270 */
[----:B------:R-:W-:Y:S05]  /*03d0*/  @P0 BRA `(.L_x_1324) ;  /* 0x0000000000380947 */ /* 0x000fea0003800000 */
[C---:B01----:R-:W-:Y:S01]  /*03e0*/  IADD3 R4, R3.reuse, UR4, RZ ;  /* 0x0000000403047c10 */ /* 0x043fe2000fffe0ff */
[----:B------:R-:W-:Y:S01]  /*03f0*/  ULDC.64 UR6, c[0x0][0x218] ;  /* 0x0000860000067ab9 */ /* 0x000fe20000000a00 */
[----:B------:R-:W-:Y:S02]  /*0400*/  VIADD R3, R3, 0x80 ;  /* 0x0000008003037836 */ /* 0x000fe40000000000 */
[----:B------:R-:W-:-:S05]  /*0410*/  IADD3 R4, P0, R4, UR6, RZ ;  /* 0x0000000604047c10 */ /* 0x000fca000ff1e0ff */
[----:B------:R-:W-:-:S05]  /*0420*/  IMAD.X R5, RZ, RZ, UR7, P0 ;  /* 0x00000007ff057e24 */ /* 0x000fca00080e06ff */
[----:B------:R1:W-:Y:S03]  /*0430*/  STG.E.U8 desc[UR8][R4.64], R0 ;  /* 0x0000000004007986 */ /* 0x0003e6000c101108 */
.L_x_1323:
[----:B------:R-:W-:-:S13]  /*0440*/  ISETP.GE.AND P0, PT, R3, R2, PT ;  /* 0x000000020300720c */ /* 0x000fda0003f06270 */
[----:B------:R-:W-:Y:S05]  /*0450*/  @P0 BRA `(.L_x_1325) ;  /* 0x0000000000380947 */ /* 0x000fea0003800000 */
[C---:B01----:R-:W-:Y:S01]  /*0460*/  VIADD R4, R3.reuse, UR4 ;  /* 0x0000000403047c36 */ /* 0x043fe20008000000 */
[----:B------:R-:W-:Y:S01]  /*0470*/  ULDC.64 UR6, c[0x0][0x218] ;  /* 0x0000860000067ab9 */ /* 0x000fe20000000a00 */
[----:B------:R-:W-:-:S03]  /*0480*/  IADD3 R3, R3, 0x80, RZ ;  /* 0x0000008003037810 */ /* 0x000fc60007ffe0ff */
[----:B------:R-:W-:-:S05]  /*0490*/  IADD3 R4, P0, R4, UR6, RZ ;  /* 0x0000000604047c10 */ /* 0x000fca000ff1e0ff */
[----:B------:R-:W-:-:S05]  /*04a0*/  IMAD.X R5, RZ, RZ, UR7, P0 ;  /* 0x00000007ff057e24 */ /* 0x000fca00080e06ff */
[----:B------:R2:W-:Y:S03]  /*04b0*/  STG.E.U8 desc[UR8][R4.64], R0 ;  /* 0x0000000004007986 */ /* 0x0005e6000c101108 */
.L_x_1324:
[----:B------:R-:W-:-:S13]  /*04c0*/  ISETP.GE.AND P0, PT, R3, R2, PT ;  /* 0x000000020300720c */ /* 0x000fda0003f06270 */
[----:B------:R-:W-:Y:S05]  /*04d0*/  @P0 BRA `(.L_x_1326) ;  /* 0x0000000000380947 */ /* 0x000fea0003800000 */
[C---:B012---:R-:W-:Y:S01]  /*04e0*/  VIADD R4, R3.reuse, UR4 ;  /* 0x0000000403047c36 */ /* 0x047fe20008000000 */
[----:B------:R-:W-:Y:S01]  /*04f0*/  ULDC.64 UR6, c[0x0][0x218] ;  /* 0x0000860000067ab9 */ /* 0x000fe20000000a00 */
[----:B------:R-:W-:-:S03]  /*0500*/  VIADD R3, R3, 0x80 ;  /* 0x0000008003037836 */ /* 0x000fc60000000000 */
[----:B------:R-:W-:-:S05]  /*0510*/  IADD3 R4, P0, R4, UR6, RZ ;  /* 0x0000000604047c10 */ /* 0x000fca000ff1e0ff */
[----:B------:R-:W-:-:S05]  /*0520*/  IMAD.X R5, RZ, RZ, UR7, P0 ;  /* 0x00000007ff057e24 */ /* 0x000fca00080e06ff */
[----:B------:R2:W-:Y:S03]  /*0530*/  STG.E.U8 desc[UR8][R4.64], R0 ;  /* 0x0000000004007986 */ /* 0x0005e6000c101108 */
.L_x_1325:
[----:B------:R-:W-:-:S13]  /*0540*/  ISETP.GE.AND P0, PT, R3, R2, PT ;  /* 0x000000020300720c */ /* 0x000fda0003f06270 */
[----:B------:R-:W-:Y:S05]  /*0550*/  @P0 BRA `(.L_x_1327) ;  /* 0x0000000000380947 */ /* 0x000fea0003800000 */
[C---:B012---:R-:W-:Y:S01]  /*0560*/  VIADD R4, R3.reuse, UR4 ;  /* 0x0000000403047c36 */ /* 0x047fe20008000000 */
[----:B------:R-:W-:Y:S01]  /*0570*/  ULDC.64 UR6, c[0x0][0x218] ;  /* 0x0000860000067ab9 */ /* 0x000fe20000000a00 */
[----:B------:R-:W-:-:S03]  /*0580*/  VIADD R3, R3, 0x80 ;  /* 0x0000008003037836 */ /* 0x000fc60000000000 */
[----:B------:R-:W-:-:S04]  /*0590*/  IADD3 R4, P0, R4, UR6, RZ ;  /* 0x0000000604047c10 */ /* 0x000fc8000ff1e0ff */
[----:B------:R-:W-:-:S05]  /*05a0*/  IADD3.X R5, RZ, UR7, RZ, P0, !PT ;  /* 0x00000007ff057c10 */ /* 0x000fca00087fe4ff */
[----:B------:R3:W-:Y:S04]  /*05b0*/  STG.E.U8 desc[UR8][R4.64], R0 ;  /* 0x0000000004007986 */ /* 0x0007e8000c101108 */
.L_x_1326:
[----:B------:R-:W-:-:S13]  /*05c0*/  ISETP.GE.AND P0, PT, R3, R2, PT ;  /* 0x000000020300720c */ /* 0x000fda0003f06270 */
[----:B------:R-:W-:Y:S05]  /*05d0*/  @P0 BRA `(.L_x_1328) ;  /* 0x0000000000380947 */ /* 0x000fea0003800000 */
[C---:B0123--:R-:W-:Y:S01]  /*05e0*/  VIADD R4, R3.reuse, UR4 ;  /* 0x0000000403047c36 */ /* 0x04ffe20008000000 */
[----:B------:R-:W-:Y:S01]  /*05f0*/  ULDC.64 UR6, c[0x0][0x218] ;  /* 0x0000860000067ab9 */ /* 0x000fe20000000a00 */
[----:B------:R-:W-:-:S03]  /*0600*/  VIADD R3, R3, 0x80 ;  /* 0x0000008003037836 */ /* 0x000fc60000000000 */
[----:B------:R-:W-:-:S05]  /*0610*/  IADD3 R4, P0, R4, UR6, RZ ;  /* 0x0000000604047c10 */ /* 0x000fca000ff1e0ff */
[----:B------:R-:W-:-:S05]  /*0620*/  IMAD.X R5, RZ, RZ, UR7, P0 ;  /* 0x00000007ff057e24 */ /* 0x000fca00080e06ff */
[----:B------:R3:W-:Y:S03]  /*0630*/  STG.E.U8 desc[UR8][R4.64], R0 ;  /* 0x0000000004007986 */ /* 0x0007e6000c101108 */
.L_x_1327:
[----:B------:R-:W-:-:S13]  /*0640*/  ISETP.GE.AND P0, PT, R3, R2, PT ;  /* 0x000000020300720c */ /* 0x000fda0003f06270 */
[----:B------:R-:W-:Y:S05]  /*0650*/  @P0 BRA `(.L_x_1329) ;  /* 0x0000000000380947 */ /* 0x000fea0003800000 */
[C---:B0123--:R-:W-:Y:S01]  /*0660*/  IADD3 R4, R3.reuse, UR4, RZ ;  /* 0x0000000403047c10 */ /* 0x04ffe2000fffe0ff */
[----:B------:R-:W-:Y:S01]  /*0670*/  ULDC.64 UR6, c[0x0][0x218] ;  /* 0x0000860000067ab9 */ /* 0x000fe20000000a00 */
[----:B------:R-:W-:Y:S02]  /*0680*/  VIADD R3, R3, 0x80 ;  /* 0x0000008003037836 */ /* 0x000fe40000000000 */
[----:B------:R-:W-:-:S05]  /*0690*/  IADD3 R4, P0, R4, UR6, RZ ;  /* 0x0000000604047c10 */ /* 0x000fca000ff1e0ff */
[----:B------:R-:W-:-:S05]  /*06a0*/  IMAD.X R5, RZ, RZ, UR7, P0 ;  /* 0x00000007ff057e24 */ /* 0x000fca00080e06ff */
[----:B------:R4:W-:Y:S03]  /*06b0*/  STG.E.U8 desc[UR8][R4.64], R0 ;  /* 0x0000000004007986 */ /* 0x0009e6000c101108 */
.L_x_1328:
[----:B------:R-:W-:-:S13]  /*06c0*/  ISETP.GE.AND P0, PT, R3, R2, PT ;  /* 0x000000020300720c */ /* 0x000fda0003f06270 */
[----:B------:R-:W-:Y:S05]  /*06d0*/  @P0 BRA `(.L_x_1330) ;  /* 0x0000000000380947 */ /* 0x000fea0003800000 */
[C---:B01234-:R-:W-:Y:S01]  /*06e0*/  VIADD R4, R3.reuse, UR4 ;  /* 0x0000000403047c36 */ /* 0x05ffe20008000000 */
[----:B------:R-:W-:Y:S01]  /*06f0*/  ULDC.64 UR6, c[0x0][0x218] ;  /* 0x0000860000067ab9 */ /* 0x000fe20000000a00 */
[----:B------:R-:W-:-:S03]  /*0700*/  IADD3 R3, R3, 0x80, RZ ;  /* 0x0000008003037810 */ /* 0x000fc60007ffe0ff */
[----:B------:R-:W-:-:S05]  /*0710*/  IADD3 R4, P0, R4, UR6, RZ ;  /* 0x0000000604047c10 */ /* 0x000fca000ff1e0ff */
[----:B------:R-:W-:-:S05]  /*0720*/  IMAD.X R5, RZ, RZ, UR7, P0 ;  /* 0x00000007ff057e24 */ /* 0x000fca00080e06ff */
[----:B------:R4:W-:Y:S03]  /*0730*/  STG.E.U8 desc[UR8][R4.64], R0 ;  /* 0x0000000004007986 */ /* 0x0009e6000c101108 */
.L_x_1329:
[----:B------:R-:W-:-:S13]  /*0740*/  ISETP.GE.AND P0, PT, R3, R2, PT ;  /* 0x000000020300720c */ /* 0x000fda0003f06270 */
[----:B------:R-:W-:Y:S05]  /*0750*/  @P0 BRA `(.L_x_1331) ;  /* 0x0000000000380947 */ /* 0x000fea0003800000 */
[C---:B01234-:R-:W-:Y:S01]  /*0760*/  VIADD R4, R3.reuse, UR4 ;  /* 0x0000000403047c36 */ /* 0x05ffe20008000000 */
[----:B------:R-:W-:Y:S01]  /*0770*/  ULDC.64 UR6, c[0x0][0x218] ;  /* 0x0000860000067ab9 */ /* 0x000fe20000000a00 */
[----:B------:R-:W-:-:S03]  /*0780*/  VIADD R3, R3, 0x80 ;  /* 0x0000008003037836 */ /* 0x000fc60000000000 */
[----:B------:R-:W-:-:S05]  /*0790*/  IADD3 R4, P0, R4, UR6, RZ ;  /* 0x0000000604047c10 */ /* 0x000fca000ff1e0ff */
[----:B------:R-:W-:-:S05]  /*07a0*/  IMAD.X R5, RZ, RZ, UR7, P0 ;  /* 0x00000007ff057e24 */ /* 0x000fca00080e06ff */
[----:B------:R5:W-:Y:S03]  /*07b0*/  STG.E.U8 desc[UR8][R4.64], R0 ;  /* 0x0000000004007986 */ /* 0x000be6000c101108 */
.L_x_1330:
[----:B------:R-:W-:-:S13]  /*07c0*/  ISETP.GE.AND P0, PT, R3, R2, PT ;  /* 0x000000020300720c */ /* 0x000fda0003f06270 */
[----:B------:R-:W-:Y:S05]  /*07d0*/  @P0 BRA `(.L_x_1332) ;  /* 0x00000000003c0947 */ /* 0x000fea0003800000 */
[C---:B012345:R-:W-:Y:S01]  /*07e0*/  IADD3 R4, R3.reuse, UR4, RZ ;  /* 0x0000000403047c10 */ /* 0x07ffe2000fffe0ff */
[----:B------:R-:W-:Y:S01]  /*07f0*/  ULDC.64 UR6, c[0x0][0x218] ;  /* 0x0000860000067ab9 */ /* 0x000fe20000000a00 */
[----:B------:R-:W-:Y:S02]  /*0800*/  VIADD R3, R3, 0x80 ;  /* 0x0000008003037836 */ /* 0x000fe40000000000 */
[----:B------:R-:W-:-:S05]  /*0810*/  IADD3 R4, P0, R4, UR6, RZ ;  /* 0x0000000604047c10 */ /* 0x000fca000ff1e0ff */
[----:B------:R-:W-:-:S05]  /*0820*/  IMAD.X R5, RZ, RZ, UR7, P0 ;  /* 0x00000007ff057e24 */ /* 0x000fca00080e06ff */
[----:B------:R5:W-:Y:S03]  /*0830*/  STG.E.U8 desc[UR8][R4.64], R0 ;  /* 0x0000000004007986 */ /* 0x000be6000c101108 */
.L_x_1331:
[----:B------:R-:W-:-:S13]  /*0840*/  ISETP.GE.AND P0, PT, R3, R2, PT ;  /* 0x000000020300720c */ /* 0x000fda0003f06270 */
[----:B------:R-:W-:Y:S05]  /*0850*/  @P0 BREAK B1 ;  /* 0x0000000000010942 */ /* 0x000fea0003800000 */
[----:B------:R-:W-:Y:S05]  /*0860*/  @P0 BRA `(.L_x_1333) ;  /* 0x0000000000380947 */ /* 0x000fea0003800000 */
[C---:B012345:R-:W-:Y:S01]  /*0870*/  VIADD R4, R3.reuse, UR4 ;  /* 0x0000000403047c36 */ /* 0x07ffe20008000000 */
[----:B------:R-:W-:Y:S01]  /*0880*/  ULDC.64 UR6, c[0x0][0x218] ;  /* 0x0000860000067ab9 */ /* 0x000fe20000000a00 */
[----:B------:R-:W-:-:S03]  /*0890*/  VIADD R3, R3, 0x80 ;  /* 0x0000008003037836 */ /* 0x000fc60000000000 */
[----:B------:R-:W-:-:S04]  /*08a0*/  IADD3 R4, P0, R4, UR6, RZ ;  /* 0x0000000604047c10 */ /* 0x000fc8000ff1e0ff */
[----:B------:R-:W-:-:S05]  /*08b0*/  IADD3.X R5, RZ, UR7, RZ, P0, !PT ;  /* 0x00000007ff057c10 */ /* 0x000fca00087fe4ff */
[----:B------:R0:W-:Y:S04]  /*08c0*/  STG.E.U8 desc[UR8][R4.64], R0 ;  /* 0x0000000004007986 */ /* 0x0001e8000c101108 */
.L_x_1332:
[----:B------:R-:W-:Y:S05]  /*08d0*/  BSYNC B1 ;  /* 0x0000000000017941 */ /* 0x000fea0003800000 */
.L_x_1320:
[----:B------:R-:W-:-:S13]  /*08e0*/  ISETP.GE.AND P0, PT, R3, R2, PT ;  /* 0x000000020300720c */ /* 0x000fda0003f06270 */
[----:B------:R-:W0:Y:S02]  /*08f0*/  @!P0 LDC.64 R6, c[0x0][0x218] ;  /* 0x00008600ff068b82 */ /* 0x000e240000000a00 */
[C---:B012345:R-:W-:Y:S01]  /*0900*/  @!P0 VIADD R5, R3.reuse, UR4 ;  /* 0x0000000403058c36 */ /* 0x07ffe20008000000 */
[----:B------:R-:W-:-:S04]  /*0910*/  @!P0 IADD3 R3, R3, 0x80, RZ ;  /* 0x0000008003038810 */ /* 0x000fc80007ffe0ff */
[----:B------:R-:W-:-:S05]  /*0920*/  @!P0 IADD3 R4, P1, R5, R6, RZ ;  /* 0x0000000605048210 */ /* 0x000fca0007f3e0ff */
[----:B------:R-:W-:-:S05]  /*0930*/  @!P0 IMAD.X R5, RZ, RZ, R7, P1 ;  /* 0x000000ffff058224 */ /* 0x000fca00008e0607 */
[----:B------:R0:W-:Y:S03]  /*0940*/  @!P0 STG.E.U8 desc[UR8][R4.64], R0 ;  /* 0x0000000004008986 */ /* 0x0001e6000c101108 */
.L_x_1333:
[----:B------:R-:W-:Y:S05]  /*0950*/  BSYNC B0 ;  /* 0x0000000000007941 */ /* 0x000fea0003800000 */
.L_x_1319:
[----:B------:R-:W-:Y:S05]  /*0960*/  WARPSYNC.ALL ;  /* 0x0000000000007948 */ /* 0x000fea0003800000 */
[----:B------:R-:W-:-:S13]  /*0970*/  ISETP.GE.AND P0, PT, R3, R2, PT ;  /* 0x000000020300720c */ /* 0x000fda0003f06270 */
[----:B------:R-:W-:Y:S05]  /*0980*/  @P0 EXIT ;  /* 0x000000000000094d */ /* 0x000fea0003800000 */
[----:B------:R-:W-:Y:S01]  /*0990*/  VIADD R3, R3, UR4 ;  /* 0x0000000403037c36 */ /* 0x000fe20008000000 */
[----:B------:R-:W-:-:S04]  /*09a0*/  ULDC.64 UR6, c[0x0][0x218] ;  /* 0x0000860000067ab9 */ /* 0x000fc80000000a00 */
[----:B------:R-:W-:-:S05]  /*09b0*/  IADD3 R2, P0, R3, UR6, RZ ;  /* 0x0000000603027c10 */ /* 0x000fca000ff1e0ff */
[----:B------:R-:W-:-:S05]  /*09c0*/  IMAD.X R3, RZ, RZ, UR7, P0 ;  /* 0x00000007ff037e24 */ /* 0x000fca00080e06ff */
[----:B------:R-:W-:Y:S01]  /*09d0*/  STG.E.U8 desc[UR8][R2.64], R0 ;  /* 0x0000000002007986 */ /* 0x000fe2000c101108 */
[----:B------:R-:W-:Y:S05]  /*09e0*/  EXIT ;  /* 0x000000000000794d */ /* 0x000fea0003800000 */
.L_x_1334:
        /* <DEDUP_REMOVED lines=9> */
.L_x_7287:


//--------------------- .text._ZN2at6native29vectorized_elementwise_kernelILi4ENS0_11FillFunctorIN3c1014Float8_e8m0fnuEEESt5arrayIPcLm1EEEEviT0_T1_ --------------------------
	.section	.text._ZN2at6native29vectorized_elementwise_kernelILi4ENS0_11FillFunctorIN3c1014Float8_e8m0fnuEEESt5arrayIPcLm1EEEEviT0_T1_,"ax",@progbits
	.align	128
        .global         _ZN2at6native29vectorized_elementwise_kernelILi4ENS0_11FillFunctorIN3c1014Float8_e8m0fnuEEESt5arrayIPcLm1EEEEviT0_T1_
        .type           _ZN2at6native29vectorized_elementwise_kernelILi4ENS0_11FillFunctorIN3c1014Float8_e8m0fnuEEESt5arrayIPcLm1EEEEviT0_T1_,@function
        .size           _ZN2at6native29vectorized_elementwise_kernelILi4ENS0_11FillFunctorIN3c1014Float8_e8m0fnuEEESt5arrayIPcLm1EEEEviT0_T1_,(.L_x_7288 - _ZN2at6native29vectorized_elementwise_kernelILi4ENS0_11FillFunctorIN3c1014Float8_e8m0fnuEEESt5arrayIPcLm1EEEEviT0_T1_)
        .other          _ZN2at6native29vectorized_elementwise_kernelILi4ENS0_11FillFunctorIN3c1014Float8_e8m0fnuEEESt5arrayIPcLm1EEEEviT0_T1_,@"STO_CUDA_ENTRY STV_DEFAULT"
_ZN2at6native29vectorized_elementwise_kernelILi4ENS0_11FillFunctorIN3c1014Float8_e8m0fnuEEESt5arrayIPcLm1EEEEviT0_T1_:
.text._ZN2at6native29vectorized_elementwise_kernelILi4ENS0_11FillFunctorIN3c1014Float8_e8m0fnuEEESt5arrayIPcLm1EEEEviT0_T1_:
        /* <DEDUP_REMOVED lines=12> */
[----:B------:R-:W-:-:S03]  /*00c0*/  UIADD3 UR5, UP0, UR4, UR6, URZ ;  /* 0x0000000604057290 */ /* 0x000fc6000ff1e03f */
[C---:B------:R-:W-:Y:S01]  /*00d0*/  PRMT R5, R0.reuse, 0x7054, R3 ;  /* 0x0000705400057816 */ /* 0x040fe20000000003 */
[----:B------:R-:W-:Y:S02]  /*00e0*/  UIADD3.X UR6, URZ, UR7, URZ, UP0, !UPT ;  /* 0x000000073f067290 */ /* 0x000fe400087fe43f */
[----:B------:R-:W-:Y:S01]  /*00f0*/  IMAD.U32 R2, RZ, RZ, UR5 ;  /* 0x00000005ff027e24 */ /* 0x000fe2000f8e00ff */
[----:B------:R-:W-:-:S03]  /*0100*/  PRMT R5, R0, 0x654, R5 ;  /* 0x0000065400057816 */ /* 0x000fc60000000005 */
[----:B------:R-:W-:Y:S02]  /*0110*/  IMAD.U32 R3, RZ, RZ, UR6 ;  /* 0x00000006ff037e24 */ /* 0x000fe4000f8e00ff */
[----:B0-----:R-:W-:-:S05]  /*0120*/  IMAD.WIDE R2, R7, 0x4, R2 ;  /* 0x0000000407027825 */ /* 0x001fca00078e0202 */
[----:B------:R-:W-:Y:S04]  /*0130*/  STG.E desc[UR8][R2.64], R5 ;  /* 0x0000000502007986 */ /* 0x000fe8000c101908 */
[----:B------:R-:W-:Y:S04]  /*0140*/  STG.E desc[UR8][R2.64+0x200], R5 ;  /* 0x0002000502007986 */ /* 0x000fe8000c101908 */
[----:B------:R-:W-:Y:S04]  /*0150*/  STG.E desc[UR8][R2.64+0x400], R5 ;  /* 0x0004000502007986 */ /* 0x000fe8000c101908 */
[----:B------:R-:W-:Y:S01]  /*0160*/  STG.E desc[UR8][R2.64+0x600], R5 ;  /* 0x0006000502007986 */ /* 0x000fe2000c101908 */
[----:B------:R-:W-:Y:S05]  /*0170*/  EXIT ;  /* 0x000000000000794d */ /* 0x000fea0003800000 */
.L_x_1335:
        /* <DEDUP_REMOVED lines=22> */
[----:B------:R-:W-:-:S03]  /*02e0*/  IADD3 R3, R3, 0x80, RZ ;  /* 0x0000008003037810 */ /* 0x000fc60007ffe0ff */
[----:B------:R-:W-:-:S05]  /*02f0*/  IADD3 R4, P0, R4, UR6, RZ ;  /* 0x0000000604047c10 */ /* 0x000fca000ff1e0ff */
[----:B------:R-:W-:-:S05]  /*0300*/  IMAD.X R5, RZ, RZ, UR7, P0 ;  /* 0x00000007ff057e24 */ /* 0x000fca00080e06ff */
[----:B------:R0:W-:Y:S03]  /*0310*/  STG.E.U8 desc[UR8][R4.64], R0 ;  /* 0x0000000004007986 */ /* 0x0001e6000c101108 */
.L_x_1338:
        /* <DEDUP_REMOVED lines=8> */
.L_x_1339:
[----:B------:R-:W-:-:S13]  /*03a0*/  ISETP.GE.AND P0, PT, R3, R2, PT ;  /* 0x000000020300720c */ /* 0x000fda0003f06270 */
[----:B------:R-:W-:Y:S05]  /*03b0*/  @P0 BRA `(.L_x_1341) ;  /* 0x0000000000380947 */ /* 0x000fea0003800000 */
[C---:B01----:R-:W-:Y:S01]  /*03c0*/  VIADD R4, R3.reuse, UR4 ;  /* 0x0000000403047c36 */ /* 0x043fe20008000000 */
[----:B------:R-:W-:Y:S01]  /*03d0*/  ULDC.64 UR6, c[0x0][0x218] ;  /* 0x0000860000067ab9 */ /* 0x000fe20000000a00 */
[----:B------:R-:W-:-:S03]  /*03e0*/  VIADD R3, R3, 0x80 ;  /* 0x0000008003037836 */ /* 0x000fc60000000000 */
[----:B------:R-:W-:-:S04]  /*03f0*/  IADD3 R4, P0, R4, UR6, RZ ;  /* 0x0000000604047c10 */ /* 0x000fc8000ff1e0ff */
[----:B------:R-:W-:-:S05]  /*0400*/  IADD3.X R5, RZ, UR7, RZ, P0, !PT ;  /* 0x00000007ff057c10 */ /* 0x000fca00087fe4ff */
[----:B------:R1:W-:Y:S04]  /*0410*/  STG.E.U8 desc[UR8][R4.64], R0 ;  /* 0x0000000004007986 */ /* 0x0003e8000c101108 */
.L_x_1340:
[----:B------:R-:W-:-:S13]  /*0420*/  ISETP.GE.AND P0, PT, R3, R2, PT ;  /* 0x000000020300720c */ /* 0x000fda0003f06270 */
[----:B------:R-:W-:Y:S05]  /*0430*/  @P0 BRA `(.L_x_1342) ;  /* 0x0000000000380947 */ /* 0x000fea0003800000 */
[C---:B01----:R-:W-:Y:S01]  /*0440*/  VIADD R4, R3.reuse, UR4 ;  /* 0x0000000403047c36 */ /* 0x043fe20008000000 */
[----:B------:R-:W-:Y:S01]  /*0450*/  ULDC.64 UR6, c[0x0][0x218] ;  /* 0x0000860000067ab9 */ /* 0x000fe20000000a00 */
[----:B------:R-:W-:-:S03]  /*0460*/  VIADD R3, R3, 0x80 ;  /* 0x0000008003037836 */ /* 0x000fc60000000000 */
[----:B------:R-:W-:-:S05]  /*0470*/  IADD3 R4, P0, R4, UR6, RZ ;  /* 0x0000000604047c10 */ /* 0x000fca000ff1e0ff */
[----:B------:R-:W-:-:S05]  /*0480*/  IMAD.X R5, RZ, RZ, UR7, P0 ;  /* 0x00000007ff057e24 */ /* 0x000fca00080e06ff */
[----:B------:R2:W-:Y:S03]  /*0490*/  STG.E.U8 desc[UR8][R4.64], R0 ;  /* 0x0000000004007986 */ /* 0x0005e6000c101108 */
.L_x_1341:
[----:B------:R-:W-:-:S13]  /*04a0*/  ISETP.GE.AND P0, PT, R3, R2, PT ;  /* 0x000000020300720c */ /* 0x000fda0003f06270 */
[----:B------:R-:W-:Y:S05]  /*04b0*/  @P0 BRA `(.L_x_1343) ;  /* 0x0000000000380947 */ /* 0x000fea0003800000 */
[C---:B012---:R-:W-:Y:S01]  /*04c0*/  IADD3 R4, R3.reuse, UR4, RZ ;  /* 0x0000000403047c10 */ /* 0x047fe2000fffe0ff */
[----:B------:R-:W-:Y:S01]  /*04d0*/  ULDC.64 UR6, c[0x0][0x218] ;  /* 0x0000860000067ab9 */ /* 0x000fe20000000a00 */
[----:B------:R-:W-:Y:S02]  /*04e0*/  VIADD R3, R3, 0x80 ;  /* 0x0000008003037836 */ /* 0x000fe40000000000 */
[----:B------:R-:W-:-:S05]  /*04f0*/  IADD3 R4, P0, R4, UR6, RZ ;  /* 0x0000000604047c10 */ /* 0x000fca000ff1e0ff */
[----:B------:R-:W-:-:S05]  /*0500*/  IMAD.X R5, RZ, RZ, UR7, P0 ;  /* 0x00000007ff057e24 */ /* 0x000fca00080e06ff */
[----:B------:R2:W-:Y:S03]  /*0510*/  STG.E.U8 desc[UR8][R4.64], R0 ;  /* 0x0000000004007986 */ /* 0x0005e6000c101108 */
.L_x_1342:
[----:B------:R-:W-:-:S13]  /*0520*/  ISETP.GE.AND P0, PT, R3, R2, PT ;  /* 0x000000020300720c */ /* 0x000fda0003f06270 */
[----:B------:R-:W-:Y:S05]  /*0530*/  @P0 BRA `(.L_x_1344) ;  /* 0x0000000000380947 */ /* 0x000fea0003800000 */
[C---:B012---:R-:W-:Y:S01]  /*0540*/  VIADD R4, R3.reuse, UR4 ;  /* 0x0000000403047c36 */ /* 0x047fe20008000000 */
[----:B------:R-:W-:Y:S01]  /*0550*/  ULDC.64 UR6, c[0x0][0x218] ;  /* 0x0000860000067ab9 */ /* 0x000fe20000000a00 */
[----:B------:R-:W-:-:S03]  /*0560*/  IADD3 R3, R3, 0x80, RZ ;  /* 0x0000008003037810 */ /* 0x000fc60007ffe0ff */
[----:B------:R-:W-:-:S05]  /*0570*/  IADD3 R4, P0, R4, UR6, RZ ;  /* 0x0000000604047c10 */ /* 0x000fca000ff1e0ff */
[----:B------:R-:W-:-:S05]  /*0580*/  IMAD.X R5, RZ, RZ, UR7, P0 ;  /* 0x00000007ff057e24 */ /* 0x000fca00080e06ff */
[----:B------:R3:W-:Y:S03]  /*0590*/  STG.E.U8 desc[UR8][R4.64], R0 ;  /* 0x0000000004007986 */ /* 0x0007e6000c101108 */
.L_x_1343:
        /* <DEDUP_REMOVED lines=8> */
.L_x_1344:
[----:B------:R-:W-:-:S13]  /*0620*/  ISETP.GE.AND P0, PT, R3, R2, PT ;  /* 0x000000020300720c */ /* 0x000fda0003f06270 */
[----:B------:R-:W-:Y:S05]  /*0630*/  @P0 BRA `(.L_x_1346) ;  /* 0x0000000000380947 */ /* 0x000fea0003800000 */
[C---:B0123--:R-:W-:Y:S01]  /*0640*/  VIADD R4, R3.reuse, UR4 ;  /* 0x0000000403047c36 */ /* 0x04ffe20008000000 */
[----:B------:R-:W-:Y:S01]  /*0650*/  ULDC.64 UR6, c[0x0][0x218] ;  /* 0x0000860000067ab9 */ /* 0x000fe20000000a00 */
[----:B------:R-:W-:-:S03]  /*0660*/  VIADD R3, R3, 0x80 ;  /* 0x0000008003037836 */ /* 0x000fc60000000000 */
[----:B------:R-:W-:-:S04]  /*0670*/  IADD3 R4, P0, R4, UR6, RZ ;  /* 0x0000000604047c10 */ /* 0x000fc8000ff1e0ff */
[----:B------:R-:W-:-:S05]  /*0680*/  IADD3.X R5, RZ, UR7, RZ, P0, !PT ;  /* 0x00000007ff057c10 */ /* 0x000fca00087fe4ff */
[----:B------:R4:W-:Y:S04]  /*0690*/  STG.E.U8 desc[UR8][R4.64], R0 ;  /* 0x0000000004007986 */ /* 0x0009e8000c101108 */
.L_x_1345:
        /* <DEDUP_REMOVED lines=8> */
.L_x_1346:
[----:B------:R-:W-:-:S13]  /*0720*/  ISETP.GE.AND P0, PT, R3, R2, PT ;  /* 0x000000020300720c */ /* 0x000fda0003f06270 */
[----:B------:R-:W-:Y:S05]  /*0730*/  @P0 BRA `(.L_x_1348) ;  /* 0x0000000000380947 */ /* 0x000fea0003800000 */
[C---:B01234-:R-:W-:Y:S01]  /*0740*/  IADD3 R4, R3.reuse, UR4, RZ ;  /* 0x0000000403047c10 */ /* 0x05ffe2000fffe0ff */
[----:B------:R-:W-:Y:S01]  /*0750*/  ULDC.64 UR6, c[0x0][0x218] ;  /* 0x0000860000067ab9 */ /* 0x000fe20000000a00 */
[----:B------:R-:W-:Y:S02]  /*0760*/  VIADD R3, R3, 0x80 ;  /* 0x0000008003037836 */ /* 0x000fe40000000000 */
[----:B------:R-:W-:-:S05]  /*0770*/  IADD3 R4, P0, R4, UR6, RZ ;  /* 0x0000000604047c10 */ /* 0x000fca000ff1e0ff */
[----:B------:R-:W-:-:S05]  /*0780*/  IMAD.X R5, RZ, RZ, UR7, P0 ;  /* 0x00000007ff057e24 */ /* 0x000fca00080e06ff */
[----:B------:R5:W-:Y:S03]  /*0790*/  STG.E.U8 desc[UR8][R4.64], R0 ;  /* 0x0000000004007986 */ /* 0x000be6000c101108 */
.L_x_1347:
[----:B------:R-:W-:-:S13]  /*07a0*/  ISETP.GE.AND P0, PT, R3, R2, PT ;  /* 0x000000020300720c */ /* 0x000fda0003f06270 */
[----:B------:R-:W-:Y:S05]  /*07b0*/  @P0 BRA `(.L_x_1349) ;  /* 0x00000000003c0947 */ /* 0x000fea0003800000 */
[C---:B012345:R-:W-:Y:S01]  /*07c0*/  VIADD R4, R3.reuse, UR4 ;  /* 0x0000000403047c36 */ /* 0x07ffe20008000000 */
[----:B------:R-:W-:Y:S01]  /*07d0*/  ULDC.64 UR6, c[0x0][0x218] ;  /* 0x0000860000067ab9 */ /* 0x000fe20000000a00 */
[----:B------:R-:W-:-:S03]  /*07e0*/  IADD3 R3, R3, 0x80, RZ ;  /* 0x0000008003037810 */ /* 0x000fc60007ffe0ff */
[----:B------:R-:W-:-:S05]  /*07f0*/  IADD3 R4, P0, R4, UR6, RZ ;  /* 0x0000000604047c10 */ /* 0x000fca000ff1e0ff */
[----:B------:R-:W-:-:S05]  /*0800*/  IMAD.X R5, RZ, RZ, UR7, P0 ;  /* 0x00000007ff057e24 */ /* 0x000fca00080e06ff */
[----:B------:R5:W-:Y:S03]  /*0810*/  STG.E.U8 desc[UR8][R4.64], R0 ;  /* 0x0000000004007986 */ /* 0x000be6000c101108 */
.L_x_1348:
[----:B------:R-:W-:-:S13]  /*0820*/  ISETP.GE.AND P0, PT, R3, R2, PT ;  /* 0x000000020300720c */ /* 0x000fda0003f06270 */
[----:B------:R-:W-:Y:S05]  /*0830*/  @P0 BREAK B1 ;  /* 0x0000000000010942 */ /* 0x000fea0003800000 */
[----:B------:R-:W-:Y:S05]  /*0840*/  @P0 BRA `(.L_x_1350) ;  /* 0x0000000000380947 */ /* 0x000fea0003800000 */
[C---:B012345:R-:W-:Y:S01]  /*0850*/  VIADD R4, R3.reuse, UR4 ;  /* 0x0000000403047c36 */ /* 0x07ffe20008000000 */
[----:B------:R-:W-:Y:S01]  /*0860*/  ULDC.64 UR6, c[0x0][0x218] ;  /* 0x0000860000067ab9 */ /* 0x000fe20000000a00 */
[----:B------:R-:W-:-:S03]  /*0870*/  VIADD R3, R3, 0x80 ;  /* 0x0000008003037836 */ /* 0x000fc60000000000 */
[----:B------:R-:W-:-:S05]  /*0880*/  IADD3 R4, P0, R4, UR6, RZ ;  /* 0x0000000604047c10 */ /* 0x000fca000ff1e0ff */
[----:B------:R-:W-:-:S05]  /*0890*/  IMAD.X R5, RZ, RZ, UR7, P0 ;  /* 0x00000007ff057e24 */ /* 0x000fca00080e06ff */
[----:B------:R0:W-:Y:S03]  /*08a0*/  STG.E.U8 desc[UR8][R4.64], R0 ;  /* 0x0000000004007986 */ /* 0x0001e6000c101108 */
.L_x_1349:
[----:B------:R-:W-:Y:S05]  /*08b0*/  BSYNC B1 ;  /* 0x0000000000017941 */ /* 0x000fea0003800000 */
.L_x_1337:
[----:B------:R-:W-:-:S13]  /*08c0*/  ISETP.GE.AND P0, PT, R3, R2, PT ;  /* 0x000000020300720c */ /* 0x000fda0003f06270 */
[----:B------:R-:W0:Y:S02]  /*08d0*/  @!P0 LDC.64 R6, c[0x0][0x218] ;  /* 0x00008600ff068b82 */ /* 0x000e240000000a00 */
[C---:B012345:R-:W-:Y:S02]  /*08e0*/  @!P0 VIADD R5, R3.reuse, UR4 ;  /* 0x0000000403058c36 */ /* 0x07ffe40008000000 */
[----:B------:R-:W-:-:S03]  /*08f0*/  @!P0 VIADD R3, R3, 0x80 ;  /* 0x0000008003038836 */ /* 0x000fc60000000000 */
[----:B------:R-:W-:-:S04]  /*0900*/  @!P0 IADD3 R4, P1, R5, R6, RZ ;  /* 0x0000000605048210 */ /* 0x000fc80007f3e0ff */
[----:B------:R-:W-:-:S05]  /*0910*/  @!P0 IADD3.X R5, RZ, R7, RZ, P1, !PT ;  /* 0x00000007ff058210 */ /* 0x000fca0000ffe4ff */
[----:B------:R0:W-:Y:S04]  /*0920*/  @!P0 STG.E.U8 desc[UR8][R4.64], R0 ;  /* 0x0000000004008986 */ /* 0x0001e8000c101108 */
.L_x_1350:
[----:B------:R-:W-:Y:S05]  /*0930*/  BSYNC B0 ;  /* 0x0000000000007941 */ /* 0x000fea0003800000 */
.L_x_1336:
        /* <DEDUP_REMOVED lines=9> */
.L_x_1351:
        /* <DEDUP_REMOVED lines=11> */
.L_x_7288:


//--------------------- .text._ZN2at6native29vectorized_elementwise_kernelILi8ENS0_11FillFunctorIN3c1014Float8_e8m0fnuEEESt5arrayIPcLm1EEEEviT0_T1_ --------------------------
	.section	.text._ZN2at6native29vectorized_elementwise_kernelILi8ENS0_11FillFunctorIN3c1014Float8_e8m0fnuEEESt5arrayIPcLm1EEEEviT0_T1_,"ax",@progbits
	.align	128
        .global         _ZN2at6native29vectorized_elementwise_kernelILi8ENS0_11FillFunctorIN3c1014Float8_e8m0fnuEEESt5arrayIPcLm1EEEEviT0_T1_
        .type           _ZN2at6native29vectorized_elementwise_kernelILi8ENS0_11FillFunctorIN3c1014Float8_e8m0fnuEEESt5arrayIPcLm1EEEEviT0_T1_,@function
        .size           _ZN2at6native29vectorized_elementwise_kernelILi8ENS0_11FillFunctorIN3c1014Float8_e8m0fnuEEESt5arrayIPcLm1EEEEviT0_T1_,(.L_x_7289 - _ZN2at6native29vectorized_elementwise_kernelILi8ENS0_11FillFunctorIN3c1014Float8_e8m0fnuEEESt5arrayIPcLm1EEEEviT0_T1_)
        .other          _ZN2at6native29vectorized_elementwise_kernelILi8ENS0_11FillFunctorIN3c1014Float8_e8m0fnuEEESt5arrayIPcLm1EEEEviT0_T1_,@"STO_CUDA_ENTRY STV_DEFAULT"
_ZN2at6native29vectorized_elementwise_kernelILi8ENS0_11FillFunctorIN3c1014Float8_e8m0fnuEEESt5arrayIPcLm1EEEEviT0_T1_:
.text._ZN2at6native29vectorized_elementwise_kernelILi8ENS0_11FillFunctorIN3c1014Float8_e8m0fnuEEESt5arrayIPcLm1EEEEviT0_T1_:
        /* <DEDUP_REMOVED lines=13> */
[----:B------:R-:W-:Y:S01]  /*00d0*/  PRMT R4, R0, 0x5410, R0 ;  /* 0x0000541000047816 */ /* 0x000fe20000000000 */
[----:B------:R-:W-:Y:S02]  /*00e0*/  UIADD3.X UR6, URZ, UR7, URZ, UP0, !UPT ;  /* 0x000000073f067290 */ /* 0x000fe400087fe43f */
[----:B------:R-:W-:Y:S01]  /*00f0*/  IMAD.U32 R2, RZ, RZ, UR5 ;  /* 0x00000005ff027e24 */ /* 0x000fe2000f8e00ff */
[----:B------:R-:W-:Y:S01]  /*0100*/  MOV R6, R4 ;  /* 0x0000000400067202 */ /* 0x000fe20000000f00 */
[----:B------:R-:W-:Y:S02]  /*0110*/  IMAD.MOV.U32 R5, RZ, RZ, R4 ;  /* 0x000000ffff057224 */ /* 0x000fe400078e0004 */
[----:B------:R-:W-:Y:S02]  /*0120*/  IMAD.U32 R3, RZ, RZ, UR6 ;  /* 0x00000006ff037e24 */ /* 0x000fe4000f8e00ff */
[----:B0-----:R-:W-:-:S04]  /*0130*/  IMAD.WIDE R2, R7, 0x8, R2 ;  /* 0x0000000807027825 */ /* 0x001fc800078e0202 */
[----:B------:R-:W-:Y:S01]  /*0140*/  IMAD.MOV.U32 R7, RZ, RZ, R4 ;  /* 0x000000ffff077224 */ /* 0x000fe200078e0004 */
[----:B------:R-:W-:Y:S04]  /*0150*/  STG.E.64 desc[UR8][R2.64], R4 ;  /* 0x0000000402007986 */ /* 0x000fe8000c101b08 */
[----:B------:R-:W-:Y:S01]  /*0160*/  STG.E.64 desc[UR8][R2.64+0x400], R6 ;  /* 0x0004000602007986 */ /* 0x000fe2000c101b08 */
[----:B------:R-:W-:Y:S05]  /*0170*/  EXIT ;  /* 0x000000000000794d */ /* 0x000fea0003800000 */
.L_x_1352:
[----:B------:R-:W0:Y:S01]  /*0180*/  S2R R3, SR_TID.X ;  /* 0x0000000000037919 */ /* 0x000e220000002100 */
[----:B------:R-:W-:Y:S04]  /*0190*/  BSSY B0, `(.L_x_1353) ;  /* 0x000007a000007945 */ /* 0x000fe80003800000 */
[----:B------:R-:W-:Y:S01]  /*01a0*/  BSSY B1, `(.L_x_1354) ;  /* 0x0000071000017945 */ /* 0x000fe20003800000 */
[----:B0-----:R-:W-:-:S13]  /*01b0*/  ISETP.GE.AND P0, PT, R3, R2, PT ;  /* 0x000000020300720c */ /* 0x001fda0003f06270 */
[----:B------:R-:W0:Y:S01]  /*01c0*/  @!P0 LDC.64 R6, c[0x0][0x218] ;  /* 0x00008600ff068b82 */ /* 0x000e220000000a00 */
[C---:B------:R-:W-:Y:S02]  /*01d0*/  @!P0 VIADD R5, R3.reuse, UR4 ;  /* 0x0000000403058c36 */ /* 0x040fe40008000000 */
[----:B------:R-:W-:-:S03]  /*01e0*/  @!P0 VIADD R3, R3, 0x80 ;  /* 0x0000008003038836 */ /* 0x000fc60000000000 */
[----:B0-----:R-:W-:-:S05]  /*01f0*/  @!P0 IADD3 R4, P1, R5, R6, RZ ;  /* 0x0000000605048210 */ /* 0x001fca0007f3e0ff */
[----:B------:R-:W-:-:S05]  /*0200*/  @!P0 IMAD.X R5, RZ, RZ, R7, P1 ;  /* 0x000000ffff058224 */ /* 0x000fca00008e0607 */
[----:B------:R0:W-:Y:S01]  /*0210*/  @!P0 STG.E.U8 desc[UR8][R4.64], R0 ;  /* 0x0000000004008986 */ /* 0x0001e2000c101108 */
[----:B------:R-:W-:-:S13]  /*0220*/  ISETP.GE.AND P0, PT, R3, R2, PT ;  /* 0x000000020300720c */ /* 0x000fda0003f06270 */
[----:B0-----:R-:W-:Y:S05]  /*0230*/  @P0 BRA `(.L_x_1355) ;  /* 0x0000000000380947 */ /* 0x001fea0003800000 */
[C---:B------:R-:W-:Y:S01]  /*0240*/  IADD3 R4, R3.reuse, UR4, RZ ;  /* 0x0000000403047c10 */ /* 0x040fe2000fffe0ff */
[----:B------:R-:W-:Y:S01]  /*0250*/  ULDC.64 UR6, c[0x0][0x218] ;  /* 0x0000860000067ab9 */ /* 0x000fe20000000a00 */
[----:B------:R-:W-:Y:S02]  /*0260*/  VIADD R3, R3, 0x80 ;  /* 0x0000008003037836 */ /* 0x000fe40000000000 */
        /* <DEDUP_REMOVED lines=11> */
.L_x_1355:
        /* <DEDUP_REMOVED lines=8> */
.L_x_1356:
        /* <DEDUP_REMOVED lines=8> */
.L_x_1357:
        /* <DEDUP_REMOVED lines=8> */
.L_x_1358:
        /* <DEDUP_REMOVED lines=8> */
.L_x_1359:
        /* <DEDUP_REMOVED lines=8> */
.L_x_1360:
        /* <DEDUP_REMOVED lines=8> */
.L_x_1361:
        /* <DEDUP_REMOVED lines=8> */
.L_x_1362:
        /* <DEDUP_REMOVED lines=8> */
.L_x_1363:
        /* <DEDUP_REMOVED lines=8> */
.L_x_1364:
        /* <DEDUP_REMOVED lines=8> */
.L_x_1365:
        /* <DEDUP_REMOVED lines=9> */
.L_x_1366:
[----:B------:R-:W-:Y:S05]  /*08b0*/  BSYNC B1 ;  /* 0x0000000000017941 */ /* 0x000fea0003800000 */
.L_x_1354:
[----:B------:R-:W-:-:S13]  /*08c0*/  ISETP.GE.AND P0, PT, R3, R2, PT ;  /* 0x000000020300720c */ /* 0x000fda0003f06270 */
[----:B------:R-:W0:Y:S02]  /*08d0*/  @!P0 LDC.64 R6, c[0x0][0x218] ;  /* 0x00008600ff068b82 */ /* 0x000e240000000a00 */
[C---:B012345:R-:W-:Y:S01]  /*08e0*/  @!P0 VIADD R5, R3.reuse, UR4 ;  /* 0x0000000403058c36 */ /* 0x07ffe20008000000 */
[----:B------:R-:W-:-:S04]  /*08f0*/  @!P0 IADD3 R3, R3, 0x80, RZ ;  /* 0x0000008003038810 */ /* 0x000fc80007ffe0ff */
[----:B------:R-:W-:-:S05]  /*0900*/  @!P0 IADD3 R4, P1, R5, R6, RZ ;  /* 0x0000000605048210 */ /* 0x000fca0007f3e0ff */
[----:B------:R-:W-:-:S05]  /*0910*/  @!P0 IMAD.X R5, RZ, RZ, R7, P1 ;  /* 0x000000ffff058224 */ /* 0x000fca00008e0607 */
[----:B------:R0:W-:Y:S03]  /*0920*/  @!P0 STG.E.U8 desc[UR8][R4.64], R0 ;  /* 0x0000000004008986 */ /* 0x0001e6000c101108 */
.L_x_1367:
[----:B------:R-:W-:Y:S05]  /*0930*/  BSYNC B0 ;  /* 0x0000000000007941 */ /* 0x000fea0003800000 */
.L_x_1353:
        /* <DEDUP_REMOVED lines=9> */
.L_x_1368:
        /* <DEDUP_REMOVED lines=11> */
.L_x_7289:


//--------------------- .text._ZN2at6native18elementwise_kernelILi128ELi4EZNS0_15gpu_kernel_implINS0_11FillFunctorIN3c1015Float8_e4m3fnuzEEEEEvRNS_18TensorIteratorBaseERKT_EUliE_EEviT1_ --------------------------
	.section	.text._ZN2at6native18elementwise_kernelILi128ELi4EZNS0_15gpu_kernel_implINS0_11FillFunctorIN3c1015Float8_e4m3fnuzEEEEEvRNS_18TensorIteratorBaseERKT_EUliE_EEviT1_,"ax",@progbits
	.align	128
        .global         _ZN2at6native18elementwise_kernelILi128ELi4EZNS0_15gpu_kernel_implINS0_11FillFunctorIN3c1015Float8_e4m3fnuzEEEEEvRNS_18TensorIteratorBaseERKT_EUliE_EEviT1_
        .type           _ZN2at6native18elementwise_kernelILi128ELi4EZNS0_15gpu_kernel_implINS0_11FillFunctorIN3c1015Float8_e4m3fnuzEEEEEvRNS_18TensorIteratorBaseERKT_EUliE_EEviT1_,@function
        .size           _ZN2at6native18elementwise_kernelILi128ELi4EZNS0_15gpu_kernel_implINS0_11FillFunctorIN3c1015Float8_e4m3fnuzEEEEEvRNS_18TensorIteratorBaseERKT_EUliE_EEviT1_,(.L_x_7290 - _ZN2at6native18elementwise_kernelILi128ELi4EZNS0_15gpu_kernel_implINS0_11FillFunctorIN3c1015Float8_e4m3fnuzEEEEEvRNS_18TensorIteratorBaseERKT_EUliE_EEviT1_)
        .other          _ZN2at6native18elementwise_kernelILi128ELi4EZNS0_15gpu_kernel_implINS0_11FillFunctorIN3c1015Float8_e4m3fnuzEEEEEvRNS_18TensorIteratorBaseERKT_EUliE_EEviT1_,@"STO_CUDA_ENTRY STV_DEFAULT"
_ZN2at6native18elementwise_kernelILi128ELi4EZNS0_15gpu_kernel_implINS0_11FillFunctorIN3c1015Float8_e4m3fnuzEEEEEvRNS_18TensorIteratorBaseERKT_EUliE_EEviT1_:
.text._ZN2at6native18elementwise_kernelILi128ELi4EZNS0_15gpu_kernel_implINS0_11FillFunctorIN3c1015Float8_e4m3fnuzEEEEEvRNS_18TensorIteratorBaseERKT_EUliE_EEviT1_:
        /* <DEDUP_REMOVED lines=287> */
.L_x_1371:
        /* <DEDUP_REMOVED lines=17> */
[----:B------:R-:W-:-:S12]  /*1300*/  IMAD.MOV.U32 R0, RZ, RZ, RZ ;  /* 0x000000ffff007224 */ /* 0x000fd800078e00ff */
[----:B------:R-:W-:Y:S05]  /*1310*/  @!P0 BRA `(.L_x_1377) ;  /* 0x00000000004c8947 */ /* 0x000fea0003800000 */
[----:B------:R-:W-:-:S04]  /*1320*/  PRMT R0, R5, 0x9910, RZ ;  /* 0x0000991005007816 */ /* 0x000fc800000000ff */
[----:B------:R-:W-:-:S13]  /*1330*/  ISETP.NE.AND P0, PT, R0, 0x80, PT ;  /* 0x000000800000780c */ /* 0x000fda0003f05270 */
[----:B------:R-:W-:Y:S01]  /*1340*/  @!P0 IMAD.MOV.U32 R0, RZ, RZ, 0x7f800001 ;  /* 0x7f800001ff008424 */ /* 0x000fe200078e00ff */
[----:B------:R-:W-:Y:S06]  /*1350*/  @!P0 BRA `(.L_x_1377) ;  /* 0x00000000003c8947 */ /* 0x000fec0003800000 */
[C---:B------:R-:W-:Y:S02]  /*1360*/  LOP3.LUT P0, R0, R5.reuse, 0x78, RZ, 0xc0, !PT ;  /* 0x0000007805007812 */ /* 0x040fe4000780c0ff */
[----:B------:R-:W-:Y:S02]  /*1370*/  SHF.R.U32.HI R4, RZ, 0x7, R5 ;  /* 0x00000007ff047819 */ /* 0x000fe40000011605 */
[----:B------:R-:W-:Y:S02]  /*1380*/  LOP3.LUT R5, R5, 0x7, RZ, 0xc0, !PT ;  /* 0x0000000705057812 */ /* 0x000fe400078ec0ff */
[----:B------:R-:W-:Y:S01]  /*1390*/  SHF.R.U32.HI R0, RZ, 0x3, R0 ;  /* 0x00000003ff007819 */ /* 0x000fe20000011600 */
[----:B------:R-:W-:-:S06]  /*13a0*/  IMAD.U32 R6, R4, -0x80000000, RZ ;  /* 0x8000000004067824 */ /* 0x000fcc00078e00ff */
[----:B------:R-:W-:Y:S05]  /*13b0*/  @P0 BRA `(.L_x_1378) ;  /* 0x0000000000180947 */ /* 0x000fea0003800000 */
[----:B------:R-:W0:Y:S02]  /*13c0*/  FLO.U32 R4, R5 ;  /* 0x0000000500047300 */ /* 0x000e2400000e0000 */
[----:B0-----:R-:W-:-:S04]  /*13d0*/  IADD3 R7, -R4, 0x1f, RZ ;  /* 0x0000001f04077810 */ /* 0x001fc80007ffe1ff */
[----:B------:R-:W-:Y:S01]  /*13e0*/  IADD3 R0, R0, 0x1d, -R7 ;  /* 0x0000001d00007810 */ /* 0x000fe20007ffe807 */
[----:B------:R-:W-:-:S05]  /*13f0*/  VIADD R4, R7, 0xffffffe4 ;  /* 0xffffffe407047836 */ /* 0x000fca0000000000 */
[----:B------:R-:W-:-:S04]  /*1400*/  SHF.L.U32 R4, R5, R4, RZ ;  /* 0x0000000405047219 */ /* 0x000fc800000006ff */
[----:B------:R-:W-:-:S07]  /*1410*/  LOP3.LUT R5, R4, 0x7, RZ, 0xc0, !PT ;  /* 0x0000000704057812 */ /* 0x000fce00078ec0ff */
.L_x_1378:
[----:B------:R-:W-:Y:S01]  /*1420*/  LEA R7, R0, 0x3b800000, 0x17 ;  /* 0x3b80000000077811 */ /* 0x000fe200078eb8ff */
[----:B------:R-:W-:-:S05]  /*1430*/  IMAD.SHL.U32 R0, R5, 0x100000, RZ ;  /* 0x0010000005007824 */ /* 0x000fca00078e00ff */
[----:B------:R-:W-:-:S07]  /*1440*/  LOP3.LUT R0, R7, R0, R6, 0xfe, !PT ;  /* 0x0000000007007212 */ /* 0x000fce00078efe06 */
.L_x_1377:
[----:B------:R-:W0:Y:S02]  /*1450*/  F2I.FTZ.TRUNC.NTZ R5, R0 ;  /* 0x0000000000057305 */ /* 0x000e24000021f100 */
[----:B0-----:R0:W-:Y:S01]  /*1460*/  STG.E.U8 desc[UR36][R2.64], R5 ;  /* 0x0000000502007986 */ /* 0x0011e2000c101124 */
[----:B------:R-:W-:Y:S05]  /*1470*/  BRA `(.L_x_1379) ;  /* 0x0000002400647947 */ /* 0x000fea0003800000 */
.L_x_1375:
        /* <DEDUP_REMOVED lines=19> */
.L_x_1381:
[----:B------:R-:W-:Y:S01]  /*15b0*/  IMAD.SHL.U32 R5, R5, 0x100000, RZ ;  /* 0x0010000005057824 */ /* 0x000fe200078e00ff */
[----:B------:R-:W-:-:S04]  /*15c0*/  LEA R0, R0, 0x3b800000, 0x17 ;  /* 0x3b80000000007811 */ /* 0x000fc800078eb8ff */
[----:B------:R-:W-:-:S07]  /*15d0*/  LOP3.LUT R4, R0, R5, R6, 0xfe, !PT ;  /* 0x0000000500047212 */ /* 0x000fce00078efe06 */
.L_x_1380:
[----:B------:R-:W0:Y:S02]  /*15e0*/  F2I.S64.TRUNC R4, R4 ;  /* 0x0000000400047311 */ /* 0x000e24000020d900 */
[----:B0-----:R-:W-:-:S05]  /*15f0*/  IMAD.MOV.U32 R7, RZ, RZ, R4 ;  /* 0x000000ffff077224 */ /* 0x001fca00078e0004 */
[----:B------:R5:W-:Y:S01]  /*1600*/  STG.E.U8 desc[UR36][R2.64], R7 ;  /* 0x0000000702007986 */ /* 0x000be2000c101124 */
[----:B------:R-:W-:Y:S05]  /*1610*/  BRA `(.L_x_1379) ;  /* 0x0000002000fc7947 */ /* 0x000fea0003800000 */
.L_x_1374:
[----:B------:R-:W-:-:S13]  /*1620*/  ISETP.NE.AND P0, PT, R4, 0x2, PT ;  /* 0x000000020400780c */ /* 0x000fda0003f05270 */
[----:B------:R-:W-:Y:S05]  /*1630*/  @!P0 BRA `(.L_x_1382) ;  /* 0x0000000000d88947 */ /* 0x000fea0003800000 */
[----:B------:R-:W-:-:S13]  /*1640*/  ISETP.NE.AND P0, PT, R4, 0x3, PT ;  /* 0x000000030400780c */ /* 0x000fda0003f05270 */
        /* <DEDUP_REMOVED lines=22> */
.L_x_1385:
[----:B------:R-:W-:Y:S01]  /*17b0*/  IMAD.SHL.U32 R5, R5, 0x100000, RZ ;  /* 0x0010000005057824 */ /* 0x000fe200078e00ff */
[----:B------:R-:W-:-:S04]  /*17c0*/  LEA R0, R0, 0x3b800000, 0x17 ;  /* 0x3b80000000007811 */ /* 0x000fc800078eb8ff */
[----:B------:R-:W-:-:S07]  /*17d0*/  LOP3.LUT R4, R0, R5, R6, 0xfe, !PT ;  /* 0x0000000500047212 */ /* 0x000fce00078efe06 */
.L_x_1384:
[----:B------:R-:W0:Y:S02]  /*17e0*/  F2I.S64.TRUNC R4, R4 ;  /* 0x0000000400047311 */ /* 0x000e24000020d900 */
[----:B0-----:R0:W-:Y:S01]  /*17f0*/  STG.E.64 desc[UR36][R2.64], R4 ;  /* 0x0000000402007986 */ /* 0x0011e2000c101b24 */
[----:B------:R-:W-:Y:S05]  /*1800*/  BRA `(.L_x_1379) ;  /* 0x0000002000807947 */ /* 0x000fea0003800000 */
.L_x_1383:
        /* <DEDUP_REMOVED lines=19> */
.L_x_1387:
[----:B------:R-:W-:Y:S01]  /*1940*/  IMAD.SHL.U32 R5, R5, 0x100000, RZ ;  /* 0x0010000005057824 */ /* 0x000fe200078e00ff */
[----:B------:R-:W-:-:S04]  /*1950*/  LEA R0, R0, 0x3b800000, 0x17 ;  /* 0x3b80000000007811 */ /* 0x000fc800078eb8ff */
[----:B------:R-:W-:-:S07]  /*1960*/  LOP3.LUT R0, R0, R5, R6, 0xfe, !PT ;  /* 0x0000000500007212 */ /* 0x000fce00078efe06 */
.L_x_1386:
[----:B------:R-:W0:Y:S02]  /*1970*/  F2I.FTZ.TRUNC.NTZ R5, R0 ;  /* 0x0000000000057305 */ /* 0x000e24000021f100 */
[----:B0-----:R0:W-:Y:S01]  /*1980*/  STG.E desc[UR36][R2.64], R5 ;  /* 0x0000000502007986 */ /* 0x0011e2000c101924 */
[----:B------:R-:W-:Y:S05]  /*1990*/  BRA `(.L_x_1379) ;  /* 0x00000020001c7947 */ /* 0x000fea0003800000 */
.L_x_1382:
        /* <DEDUP_REMOVED lines=19> */
.L_x_1389:
[----:B------:R-:W-:Y:S01]  /*1ad0*/  IMAD.SHL.U32 R5, R5, 0x100000, RZ ;  /* 0x0010000005057824 */ /* 0x000fe200078e00ff */
[----:B------:R-:W-:-:S04]  /*1ae0*/  LEA R0, R0, 0x3b800000, 0x17 ;  /* 0x3b80000000007811 */ /* 0x000fc800078eb8ff */
[----:B------:R-:W-:-:S07]  /*1af0*/  LOP3.LUT R0, R0, R5, R6, 0xfe, !PT ;  /* 0x0000000500007212 */ /* 0x000fce00078efe06 */
.L_x_1388:
[----:B------:R-:W0:Y:S02]  /*1b00*/  F2I.FTZ.TRUNC.NTZ R5, R0 ;  /* 0x0000000000057305 */ /* 0x000e24000021f100 */
[----:B0-----:R0:W-:Y:S01]  /*1b10*/  STG.E.U16 desc[UR36][R2.64], R5 ;  /* 0x0000000502007986 */ /* 0x0011e2000c101524 */
[----:B------:R-:W-:Y:S05]  /*1b20*/  BRA `(.L_x_1379) ;  /* 0x0000001c00b87947 */ /* 0x000fea0003800000 */
.L_x_1373:
[----:B------:R-:W-:-:S13]  /*1b30*/  ISETP.GT.AND P0, PT, R4, 0x6, PT ;  /* 0x000000060400780c */ /* 0x000fda0003f04270 */
[----:B------:R-:W-:Y:S05]  /*1b40*/  @P0 BRA `(.L_x_1390) ;  /* 0x0000000000d40947 */ /* 0x000fea0003800000 */
        /* <DEDUP_REMOVED lines=23> */
.L_x_1393:
[----:B------:R-:W-:Y:S01]  /*1cc0*/  IMAD.SHL.U32 R5, R5, 0x100000, RZ ;  /* 0x0010000005057824 */ /* 0x000fe200078e00ff */
[----:B------:R-:W-:-:S04]  /*1cd0*/  LEA R0, R0, 0x3b800000, 0x17 ;  /* 0x3b80000000007811 */ /* 0x000fc800078eb8ff */
[----:B------:R-:W-:-:S07]  /*1ce0*/  LOP3.LUT R7, R0, R5, R6, 0xfe, !PT ;  /* 0x0000000500077212 */ /* 0x000fce00078efe06 */
.L_x_1392:
[----:B------:R1:W-:Y:S01]  /*1cf0*/  STG.E desc[UR36][R2.64], R7 ;  /* 0x0000000702007986 */ /* 0x0003e2000c101924 */
[----:B------:R-:W-:Y:S05]  /*1d00*/  BRA `(.L_x_1379) ;  /* 0x0000001c00407947 */ /* 0x000fea0003800000 */
.L_x_1391:
        /* <DEDUP_REMOVED lines=19> */
.L_x_1395:
[----:B------:R-:W-:Y:S01]  /*1e40*/  IMAD.SHL.U32 R5, R5, 0x100000, RZ ;  /* 0x0010000005057824 */ /* 0x000fe200078e00ff */
[----:B------:R-:W-:-:S04]  /*1e50*/  LEA R0, R0, 0x3b800000, 0x17 ;  /* 0x3b80000000007811 */ /* 0x000fc800078eb8ff */
[----:B------:R-:W-:-:S07]  /*1e60*/  LOP3.LUT R0, R0, R5, R6, 0xfe, !PT ;  /* 0x0000000500007212 */ /* 0x000fce00078efe06 */
.L_x_1394:
[----:B------:R-:W-:-:S05]  /*1e70*/  F2FP.F16.F32.PACK_AB R0, RZ, R0 ;  /* 0x00000000ff00723e */ /* 0x000fca00000000ff */
[----:B------:R0:W-:Y:S01]  /*1e80*/  STG.E.U16 desc[UR36][R2.64], R0 ;  /* 0x0000000002007986 */ /* 0x0001e2000c101524 */
[----:B------:R-:W-:Y:S05]  /*1e90*/  BRA `(.L_x_1379) ;  /* 0x0000001800dc7947 */ /* 0x000fea0003800000 */
.L_x_1390:
        /* <DEDUP_REMOVED lines=25> */
.L_x_1399:
[----:B------:R-:W-:Y:S01]  /*2030*/  IMAD.SHL.U32 R5, R5, 0x100000, RZ ;  /* 0x0010000005057824 */ /* 0x000fe200078e00ff */
[----:B------:R-:W-:-:S04]  /*2040*/  LEA R0, R0, 0x3b800000, 0x17 ;  /* 0x3b80000000007811 */ /* 0x000fc800078eb8ff */
[----:B------:R-:W-:-:S07]  /*2050*/  LOP3.LUT R4, R0, R5, R6, 0xfe, !PT ;  /* 0x0000000500047212 */ /* 0x000fce00078efe06 */
.L_x_1398:
[----:B------:R-:W-:-:S05]  /*2060*/  IMAD.MOV.U32 R5, RZ, RZ, RZ ;  /* 0x000000ffff057224 */ /* 0x000fca00078e00ff */
[----:B------:R2:W-:Y:S01]  /*2070*/  STG.E.64 desc[UR36][R2.64], R4 ;  /* 0x0000000402007986 */ /* 0x0005e2000c101b24 */
[----:B------:R-:W-:Y:S05]  /*2080*/  BRA `(.L_x_1379) ;  /* 0x0000001800607947 */ /* 0x000fea0003800000 */
.L_x_1397:
        /* <DEDUP_REMOVED lines=19> */
.L_x_1401:
[----:B------:R-:W-:Y:S01]  /*21c0*/  IMAD.SHL.U32 R5, R5, 0x100000, RZ ;  /* 0x0010000005057824 */ /* 0x000fe200078e00ff */
[----:B------:R-:W-:-:S04]  /*21d0*/  LEA R0, R0, 0x3b800000, 0x17 ;  /* 0x3b80000000007811 */ /* 0x000fc800078eb8ff */
[----:B------:R-:W-:-:S07]  /*21e0*/  LOP3.LUT R0, R0, R5, R6, 0xfe, !PT ;  /* 0x0000000500007212 */ /* 0x000fce00078efe06 */
.L_x_1400:
[----:B------:R-:W-:-:S04]  /*21f0*/  F2FP.F16.F32.PACK_AB R0, RZ, R0 ;  /* 0x00000000ff00723e */ /* 0x000fc800000000ff */
[----:B------:R-:W-:-:S05]  /*2200*/  PRMT R0, R0, 0x5410, RZ ;  /* 0x0000541000007816 */ /* 0x000fca00000000ff */
[----:B------:R3:W-:Y:S01]  /*2210*/  STG.E desc[UR36][R2.64], R0 ;  /* 0x0000000002007986 */ /* 0x0007e2000c101924 */
[----:B------:R-:W-:Y:S05]  /*2220*/  BRA `(.L_x_1379) ;  /* 0x0000001400f87947 */ /* 0x000fea0003800000 */
.L_x_1396:
        /* <DEDUP_REMOVED lines=19> */
.L_x_1403:
[----:B------:R-:W-:Y:S01]  /*2360*/  IMAD.SHL.U32 R5, R5, 0x100000, RZ ;  /* 0x0010000005057824 */ /* 0x000fe200078e00ff */
[----:B------:R-:W-:-:S04]  /*2370*/  LEA R0, R0, 0x3b800000, 0x17 ;  /* 0x3b80000000007811 */ /* 0x000fc800078eb8ff */
[----:B------:R-:W-:-:S07]  /*2380*/  LOP3.LUT R0, R0, R5, R6, 0xfe, !PT ;  /* 0x0000000500007212 */ /* 0x000fce00078efe06 */
.L_x_1402:
[----:B------:R-:W-:-:S04]  /*2390*/  FMUL.FTZ R0, R0, 1 ;  /* 0x3f80000000007820 */ /* 0x000fc80000410000 */
[----:B------:R-:W0:Y:S02]  /*23a0*/  F2F.F64.F32 R4, R0 ;  /* 0x0000000000047310 */ /* 0x000e240000201800 */
[----:B0-----:R4:W-:Y:S01]  /*23b0*/  STG.E.64 desc[UR36][R2.64], R4 ;  /* 0x0000000402007986 */ /* 0x0019e2000c101b24 */
[----:B------:R-:W-:Y:S05]  /*23c0*/  BRA `(.L_x_1379) ;  /* 0x0000001400907947 */ /* 0x000fea0003800000 */
.L_x_1372:
        /* <DEDUP_REMOVED lines=27> */
.L_x_1408:
[----:B------:R-:W-:Y:S01]  /*2580*/  IMAD.SHL.U32 R5, R5, 0x100000, RZ ;  /* 0x0010000005057824 */ /* 0x000fe200078e00ff */
[----:B------:R-:W-:-:S04]  /*2590*/  LEA R0, R0, 0x3b800000, 0x17 ;  /* 0x3b80000000007811 */ /* 0x000fc800078eb8ff */
[----:B------:R-:W-:-:S07]  /*25a0*/  LOP3.LUT R0, R0, R5, R6, 0xfe, !PT ;  /* 0x0000000500007212 */ /* 0x000fce00078efe06 */
.L_x_1407:
[----:B------:R-:W-:-:S04]  /*25b0*/  FSETP.NEU.FTZ.AND P0, PT, R0, RZ, PT ;  /* 0x000000ff0000720b */ /* 0x000fc80003f1d000 */
[----:B------:R-:W-:-:S05]  /*25c0*/  SEL R5, RZ, 0x1, !P0 ;  /* 0x00000001ff057807 */ /* 0x000fca0004000000 */
[----:B------:R0:W-:Y:S01]  /*25d0*/  STG.E.U8 desc[UR36][R2.64], R5 ;  /* 0x0000000502007986 */ /* 0x0001e2000c101124 */
[----:B------:R-:W-:Y:S05]  /*25e0*/  BRA `(.L_x_1379) ;  /* 0x0000001400087947 */ /* 0x000fea0003800000 */
.L_x_1406:
        /* <DEDUP_REMOVED lines=19> */
.L_x_1410:
[----:B------:R-:W-:Y:S01]  /*2720*/  IMAD.SHL.U32 R5, R5, 0x100000, RZ ;  /* 0x0010000005057824 */ /* 0x000fe200078e00ff */
[----:B------:R-:W-:-:S04]  /*2730*/  LEA R0, R0, 0x3b800000, 0x17 ;  /* 0x3b80000000007811 */ /* 0x000fc800078eb8ff */
[----:B------:R-:W-:-:S07]  /*2740*/  LOP3.LUT R0, R0, R5, R6, 0xfe, !PT ;  /* 0x0000000500007212 */ /* 0x000fce00078efe06 */
.L_x_1409:
[----:B------:R-:W-:Y:S01]  /*2750*/  FMUL.FTZ R0, R0, 1 ;  /* 0x3f80000000007820 */ /* 0x000fe20000410000 */
[----:B------:R-:W-:-:S03]  /*2760*/  CS2R R6, SRZ ;  /* 0x0000000000067805 */ /* 0x000fc6000001ff00 */
[----:B------:R-:W0:Y:S02]  /*2770*/  F2F.F64.F32 R4, R0 ;  /* 0x0000000000047310 */ /* 0x000e240000201800 */
[----:B0-----:R0:W-:Y:S01]  /*2780*/  STG.E.128 desc[UR36][R2.64], R4 ;  /* 0x0000000402007986 */ /* 0x0011e2000c101d24 */
[----:B------:R-:W-:Y:S05]  /*2790*/  BRA `(.L_x_1379) ;  /* 0x00000010009c7947 */ /* 0x000fea0003800000 */
.L_x_1405:
        /* <DEDUP_REMOVED lines=25> */
.L_x_1414:
[----:B------:R-:W-:Y:S01]  /*2930*/  IMAD.SHL.U32 R5, R5, 0x100000, RZ ;  /* 0x0010000005057824 */ /* 0x000fe200078e00ff */
[----:B------:R-:W-:-:S04]  /*2940*/  LEA R0, R0, 0x3b800000, 0x17 ;  /* 0x3b80000000007811 */ /* 0x000fc800078eb8ff */
[----:B------:R-:W-:-:S07]  /*2950*/  LOP3.LUT R0, R0, R5, R6, 0xfe, !PT ;  /* 0x0000000500007212 */ /* 0x000fce00078efe06 */
.L_x_1413:
[C---:B------:R-:W-:Y:S02]  /*2960*/  LOP3.LUT R6, R0.reuse, 0x7fffffff, RZ, 0xc0, !PT ;  /* 0x7fffffff00067812 */ /* 0x040fe400078ec0ff */
[----:B------:R-:W-:Y:S02]  /*2970*/  LOP3.LUT R4, R0, 0x80000000, RZ, 0xc0, !PT ;  /* 0x8000000000047812 */ /* 0x000fe400078ec0ff */
[----:B------:R-:W-:Y:S02]  /*2980*/  ISETP.GT.U32.AND P0, PT, R6, 0x43efffff, PT ;  /* 0x43efffff0600780c */ /* 0x000fe40003f04070 */
[----:B------:R-:W-:Y:S01]  /*2990*/  SHF.R.U32.HI R7, RZ, 0x18, R4 ;  /* 0x00000018ff077819 */ /* 0x000fe20000011604 */
[----:B------:R-:W-:-:S10]  /*29a0*/  IMAD.MOV.U32 R4, RZ, RZ, 0x7f ;  /* 0x0000007fff047424 */ /* 0x000fd400078e00ff */
[----:B------:R-:W-:Y:S05]  /*29b0*/  @P0 BRA `(.L_x_1415) ;  /* 0x00000000001c0947 */ /* 0x000fea0003800000 */
[----:B------:R-:W-:-:S13]  /*29c0*/  ISETP.GE.U32.AND P0, PT, R6, 0x3c800000, PT ;  /* 0x3c8000000600780c */ /* 0x000fda0003f06070 */
[----:B------:R-:W-:-:S04]  /*29d0*/  @P0 SHF.R.U32.HI R4, RZ, 0x14, R0 ;  /* 0x00000014ff040819 */ /* 0x000fc80000011600 */
[----:B------:R-:W-:-:S04]  /*29e0*/  @P0 LOP3.LUT R5, R4, 0x1, RZ, 0xc0, !PT ;  /* 0x0000000104050812 */ /* 0x000fc800078ec0ff */
[----:B------:R-:W-:Y:S01]  /*29f0*/  @P0 IADD3 R5, R0, 0x407ffff, R5 ;  /* 0x0407ffff00050810 */ /* 0x000fe20007ffe005 */
[----:B------:R-:W-:-:S03]  /*2a00*/  @!P0 FADD.FTZ R0, R6, 16384 ;  /* 0x4680000006008421 */ /* 0x000fc60000010000 */
[----:B------:R-:W-:Y:S01]  /*2a10*/  @P0 SHF.R.U32.HI R4, RZ, 0x14, R5 ;  /* 0x00000014ff040819 */ /* 0x000fe20000011605 */
[----:B------:R-:W-:-:S07]  /*2a20*/  @!P0 VIADD R4, R0, 0xb9800000 ;  /* 0xb980000000048836 */ /* 0x000fce0000000000 */
.L_x_1415:
[----:B------:R-:W-:-:S05]  /*2a30*/  LOP3.LUT R7, R4, R7, RZ, 0xfc, !PT ;  /* 0x0000000704077212 */ /* 0x000fca00078efcff */
[----:B------:R0:W-:Y:S01]  /*2a40*/  STG.E.U8 desc[UR36][R2.64], R7 ;  /* 0x0000000702007986 */ /* 0x0001e2000c101124 */
[----:B------:R-:W-:Y:S05]  /*2a50*/  BRA `(.L_x_1379) ;  /* 0x0000000c00ec7947 */ /* 0x000fea0003800000 */
.L_x_1412:
        /* <DEDUP_REMOVED lines=19> */
.L_x_1417:
[----:B------:R-:W-:Y:S01]  /*2b90*/  IMAD.SHL.U32 R5, R5, 0x100000, RZ ;  /* 0x0010000005057824 */ /* 0x000fe200078e00ff */
[----:B------:R-:W-:-:S04]  /*2ba0*/  LEA R0, R0, 0x3b800000, 0x17 ;  /* 0x3b80000000007811 */ /* 0x000fc800078eb8ff */
[----:B------:R-:W-:-:S07]  /*2bb0*/  LOP3.LUT R0, R0, R5, R6, 0xfe, !PT ;  /* 0x0000000500007212 */ /* 0x000fce00078efe06 */
.L_x_1416:
[----:B------:R-:W-:-:S04]  /*2bc0*/  LOP3.LUT R6, R0, 0x7fffffff, RZ, 0xc0, !PT ;  /* 0x7fffffff00067812 */ /* 0x000fc800078ec0ff */
[----:B------:R-:W-:-:S13]  /*2bd0*/  ISETP.GT.U32.AND P0, PT, R6, 0x477fffff, PT ;  /* 0x477fffff0600780c */ /* 0x000fda0003f04070 */
[----:B------:R-:W-:Y:S05]  /*2be0*/  @P0 BRA `(.L_x_1418) ;  /* 0x0000000000200947 */ /* 0x000fea0003800000 */
[----:B------:R-:W-:-:S13]  /*2bf0*/  ISETP.GE.U32.AND P0, PT, R6, 0x38800000, PT ;  /* 0x388000000600780c */ /* 0x000fda0003f06070 */
[----:B------:R-:W-:-:S04]  /*2c00*/  @P0 SHF.R.U32.HI R4, RZ, 0x15, R0 ;  /* 0x00000015ff040819 */ /* 0x000fc80000011600 */
[----:B------:R-:W-:-:S04]  /*2c10*/  @P0 LOP3.LUT R5, R4, 0x1, RZ, 0xc0, !PT ;  /* 0x0000000104050812 */ /* 0x000fc800078ec0ff */
[----:B------:R-:W-:Y:S01]  /*2c20*/  @P0 IADD3 R4, R0, 0x80fffff, R5 ;  /* 0x080fffff00040810 */ /* 0x000fe20007ffe005 */
[----:B------:R-:W-:-:S03]  /*2c30*/  @!P0 FADD.FTZ R5, R6, 128 ;  /* 0x4300000006058421 */ /* 0x000fc60000010000 */
[----:B------:R-:W-:Y:S01]  /*2c40*/  @P0 SHF.R.U32.HI R4, RZ, 0x15, R4 ;  /* 0x00000015ff040819 */ /* 0x000fe20000011604 */
[----:B------:R-:W-:Y:S01]  /*2c50*/  @!P0 VIADD R4, R5, 0xbd000000 ;  /* 0xbd00000005048836 */ /* 0x000fe20000000000 */
[----:B------:R-:W-:Y:S06]  /*2c60*/  BRA `(.L_x_1419) ;  /* 0x00000000000c7947 */ /* 0x000fec0003800000 */
.L_x_1418:
[----:B------:R-:W-:Y:S01]  /*2c70*/  IMAD.MOV.U32 R4, RZ, RZ, 0x7f ;  /* 0x0000007fff047424 */ /* 0x000fe200078e00ff */
[----:B------:R-:W-:-:S04]  /*2c80*/  ISETP.GT.U32.AND P0, PT, R6, 0x7f800000, PT ;  /* 0x7f8000000600780c */ /* 0x000fc80003f04070 */
[----:B------:R-:W-:-:S09]  /*2c90*/  SEL R4, R4, 0x7c, P0 ;  /* 0x0000007c04047807 */ /* 0x000fd20000000000 */
.L_x_1419:
[----:B------:R-:W-:-:S04]  /*2ca0*/  LOP3.LUT R0, R0, 0x80000000, RZ, 0xc0, !PT ;  /* 0x8000000000007812 */ /* 0x000fc800078ec0ff */
[----:B------:R-:W-:-:S04]  /*2cb0*/  SHF.R.U32.HI R5, RZ, 0x18, R0 ;  /* 0x00000018ff057819 */ /* 0x000fc80000011600 */
[----:B------:R-:W-:-:S05]  /*2cc0*/  LOP3.LUT R5, R4, R5, RZ, 0xfc, !PT ;  /* 0x0000000504057212 */ /* 0x000fca00078efcff */
[----:B------:R0:W-:Y:S01]  /*2cd0*/  STG.E.U8 desc[UR36][R2.64], R5 ;  /* 0x0000000502007986 */ /* 0x0001e2000c101124 */
[----:B------:R-:W-:Y:S05]  /*2ce0*/  BRA `(.L_x_1379) ;  /* 0x0000000c00487947 */ /* 0x000fea0003800000 */
.L_x_1411:
        /* <DEDUP_REMOVED lines=19> */
.L_x_1421:
[----:B------:R-:W-:Y:S01]  /*2e20*/  IMAD.SHL.U32 R5, R5, 0x100000, RZ ;  /* 0x0010000005057824 */ /* 0x000fe200078e00ff */
[----:B------:R-:W-:-:S04]  /*2e30*/  LEA R0, R0, 0x3b800000, 0x17 ;  /* 0x3b80000000007811 */ /* 0x000fc800078eb8ff */
[----:B------:R-:W-:-:S07]  /*2e40*/  LOP3.LUT R0, R0, R5, R6, 0xfe, !PT ;  /* 0x0000000500007212 */ /* 0x000fce00078efe06 */
.L_x_1420:
[----:B------:R-:W-:-:S05]  /*2e50*/  F2FP.BF16.F32.PACK_AB R0, RZ, R0 ;  /* 0x00000000ff00723e */ /* 0x000fca00000010ff */
[----:B------:R0:W-:Y:S01]  /*2e60*/  STG.E.U16 desc[UR36][R2.64], R0 ;  /* 0x0000000002007986 */ /* 0x0001e2000c101524 */
[----:B------:R-:W-:Y:S05]  /*2e70*/  BRA `(.L_x_1379) ;  /* 0x0000000800e47947 */ /* 0x000fea0003800000 */
.L_x_1404:
        /* <DEDUP_REMOVED lines=27> */
.L_x_1426:
[----:B------:R-:W-:Y:S01]  /*3030*/  IMAD.SHL.U32 R5, R5, 0x100000, RZ ;  /* 0x0010000005057824 */ /* 0x000fe200078e00ff */
[----:B------:R-:W-:-:S04]  /*3040*/  LEA R0, R0, 0x3b800000, 0x17 ;  /* 0x3b80000000007811 */ /* 0x000fc800078eb8ff */
[----:B------:R-:W-:-:S07]  /*3050*/  LOP3.LUT R0, R0, R5, R6, 0xfe, !PT ;  /* 0x0000000500007212 */ /* 0x000fce00078efe06 */
.L_x_1425:
[----:B------:R-:W0:Y:S02]  /*3060*/  F2I.FTZ.U32.TRUNC.NTZ R5, R0 ;  /* 0x0000000000057305 */ /* 0x000e24000021f000 */
[----:B0-----:R0:W-:Y:S01]  /*3070*/  STG.E.U16 desc[UR36][R2.64], R5 ;  /* 0x0000000502007986 */ /* 0x0011e2000c101524 */
[----:B------:R-:W-:Y:S05]  /*3080*/  BRA `(.L_x_1379) ;  /* 0x0000000800607947 */ /* 0x000fea0003800000 */
.L_x_1424:
[----:B------:R0:W-:Y:S01]  /*3090*/  STG.E.U8 desc[UR36][R2.64], R5 ;  /* 0x0000000502007986 */ /* 0x0001e2000c101124 */
[----:B------:R-:W-:Y:S05]  /*30a0*/  BRA `(.L_x_1379) ;  /* 0x0000000800587947 */ /* 0x000fea0003800000 */
.L_x_1423:
        /* <DEDUP_REMOVED lines=19> */
.L_x_1428:
[----:B------:R-:W-:Y:S01]  /*31e0*/  IMAD.SHL.U32 R5, R5, 0x100000, RZ ;  /* 0x0010000005057824 */ /* 0x000fe200078e00ff */
[----:B------:R-:W-:-:S04]  /*31f0*/  LEA R0, R0, 0x3b800000, 0x17 ;  /* 0x3b80000000007811 */ /* 0x000fc800078eb8ff */
[----:B------:R-:W-:-:S07]  /*3200*/  LOP3.LUT R0, R0, R5, R6, 0xfe, !PT ;  /* 0x0000000500007212 */ /* 0x000fce00078efe06 */
.L_x_1427:
[----:B------:R-:W-:Y:S01]  /*3210*/  LOP3.LUT R6, R0, 0x7fffffff, RZ, 0xc0, !PT ;  /* 0x7fffffff00067812 */ /* 0x000fe200078ec0ff */
[----:B------:R-:W-:-:S03]  /*3220*/  IMAD.MOV.U32 R4, RZ, RZ, 0x80 ;  /* 0x00000080ff047424 */ /* 0x000fc600078e00ff */
        /* <DEDUP_REMOVED lines=13> */
.L_x_1430:
[----:B------:R-:W-:-:S04]  /*3300*/  LOP3.LUT R0, R0, 0x80000000, RZ, 0xc0, !PT ;  /* 0x8000000000007812 */ /* 0x000fc800078ec0ff */
[----:B------:R-:W-:-:S04]  /*3310*/  SHF.R.U32.HI R0, RZ, 0x18, R0 ;  /* 0x00000018ff007819 */ /* 0x000fc80000011600 */
[----:B------:R-:W-:-:S04]  /*3320*/  LOP3.LUT R0, R5, R0, RZ, 0xfc, !PT ;  /* 0x0000000005007212 */ /* 0x000fc800078efcff */
[----:B------:R-:W-:-:S07]  /*3330*/  PRMT R4, R0, 0x7610, R4 ;  /* 0x0000761000047816 */ /* 0x000fce0000000004 */
.L_x_1429:
[----:B------:R0:W-:Y:S01]  /*3340*/  STG.E.U8 desc[UR36][R2.64], R4 ;  /* 0x0000000402007986 */ /* 0x0001e2000c101124 */
[----:B------:R-:W-:Y:S05]  /*3350*/  BRA `(.L_x_1379) ;  /* 0x0000000400ac7947 */ /* 0x000fea0003800000 */
.L_x_1422:
        /* <DEDUP_REMOVED lines=25> */
.L_x_1434:
[----:B------:R-:W-:Y:S01]  /*34f0*/  IMAD.SHL.U32 R5, R5, 0x100000, RZ ;  /* 0x0010000005057824 */ /* 0x000fe200078e00ff */
[----:B------:R-:W-:-:S04]  /*3500*/  LEA R0, R0, 0x3b800000, 0x17 ;  /* 0x3b80000000007811 */ /* 0x000fc800078eb8ff */
[----:B------:R-:W-:-:S07]  /*3510*/  LOP3.LUT R0, R0, R5, R6, 0xfe, !PT ;  /* 0x0000000500007212 */ /* 0x000fce00078efe06 */
.L_x_1433:
[----:B------:R-:W-:Y:S01]  /*3520*/  SHF.R.U32.HI R6, RZ, 0x17, R0 ;  /* 0x00000017ff067819 */ /* 0x000fe20000011600 */
[----:B------:R-:W-:-:S03]  /*3530*/  IMAD.MOV.U32 R4, RZ, RZ, 0xff ;  /* 0x000000ffff047424 */ /* 0x000fc600078e00ff */
        /* <DEDUP_REMOVED lines=9> */
.L_x_1435:
[----:B------:R0:W-:Y:S01]  /*35d0*/  STG.E.U8 desc[UR36][R2.64], R4 ;  /* 0x0000000402007986 */ /* 0x0001e2000c101124 */
[----:B------:R-:W-:Y:S05]  /*35e0*/  BRA `(.L_x_1379) ;  /* 0x0000000400087947 */ /* 0x000fea0003800000 */
.L_x_1376:
        /* <DEDUP_REMOVED lines=16> */
.L_x_1436:
[----:B------:R-:W-:Y:S05]  /*36f0*/  BRA `(.L_x_1379) ;  /* 0x0000000000c47947 */ /* 0x000fea0003800000 */
.L_x_1432:
        /* <DEDUP_REMOVED lines=19> */
.L_x_1438:
[----:B------:R-:W-:Y:S01]  /*3830*/  IMAD.SHL.U32 R5, R5, 0x100000, RZ ;  /* 0x0010000005057824 */ /* 0x000fe200078e00ff */
[----:B------:R-:W-:-:S04]  /*3840*/  LEA R0, R0, 0x3b800000, 0x17 ;  /* 0x3b80000000007811 */ /* 0x000fc800078eb8ff */
[----:B------:R-:W-:-:S07]  /*3850*/  LOP3.LUT R4, R0, R5, R6, 0xfe, !PT ;  /* 0x0000000500047212 */ /* 0x000fce00078efe06 */
.L_x_1437:
[----:B------:R-:W0:Y:S02]  /*3860*/  F2I.U64.TRUNC R4, R4 ;  /* 0x0000000400047311 */ /* 0x000e24000020d800 */
[----:B0-----:R0:W-:Y:S01]  /*3870*/  STG.E.64 desc[UR36][R2.64], R4 ;  /* 0x0000000402007986 */ /* 0x0011e2000c101b24 */
[----:B------:R-:W-:Y:S05]  /*3880*/  BRA `(.L_x_1379) ;  /* 0x0000000000607947 */ /* 0x000fea0003800000 */
.L_x_1431:
        /* <DEDUP_REMOVED lines=19> */
.L_x_1440:
[----:B------:R-:W-:Y:S01]  /*39c0*/  IMAD.SHL.U32 R5, R5, 0x100000, RZ ;  /* 0x0010000005057824 */ /* 0x000fe200078e00ff */
[----:B------:R-:W-:-:S04]  /*39d0*/  LEA R0, R0, 0x3b800000, 0x17 ;  /* 0x3b80000000007811 */ /* 0x000fc800078eb8ff */
[----:B------:R-:W-:-:S07]  /*39e0*/  LOP3.LUT R0, R0, R5, R6, 0xfe, !PT ;  /* 0x0000000500007212 */ /* 0x000fce00078efe06 */
.L_x_1439:
[----:B------:R-:W0:Y:S02]  /*39f0*/  F2I.FTZ.U32.TRUNC.NTZ R5, R0 ;  /* 0x0000000000057305 */ /* 0x000e24000021f000 */
[----:B0-----:R0:W-:Y:S02]  /*3a00*/  STG.E desc[UR36][R2.64], R5 ;  /* 0x0000000502007986 */ /* 0x0011e4000c101924 */
.L_x_1379:
[----:B------:R-:W-:-:S04]  /*3a10*/  IMAD R16, R16, 0x200, R19 ;  /* 0x0000020010107824 */ /* 0x000fc800078e0213 */
[----:B------:R-:W-:-:S07]  /*3a20*/  VIADD R17, R16, 0x80 ;  /* 0x0000008010117836 */ /* 0x000fce0000000000 */
.L_x_1370:
[----:B------:R-:W-:Y:S05]  /*3a30*/  BSYNC B6 ;  /* 0x0000000000067941 */ /* 0x000fea0003800000 */
.L_x_1369:
[----:B------:R-:W-:Y:S01]  /*3a40*/  ULDC UR4, c[0x0][0x210] ;  /* 0x0000840000047ab9 */ /* 0x000fe20000000800 */
[----:B------:R-:W-:Y:S01]  /*3a50*/  BSSY B6, `(.L_x_1441) ;  /* 0x000039b000067945 */ /* 0x000fe20003800000 */
[----:B------:R-:W-:-:S13]  /*3a60*/  ISETP.GE.AND P0, PT, R17, UR4, PT ;  /* 0x0000000411007c0c */ /* 0x000fda000bf06270 */
[----:B------:R-:W-:Y:S05]  /*3a70*/  @P0 BRA `(.L_x_1442) ;  /* 0x0000003800600947 */ /* 0x000fea0003800000 */
[----:B0-----:R-:W0:Y:S01]  /*3a80*/  LDC R6, c[0x0][0x218] ;  /* 0x00008600ff067b82 */ /* 0x001e220000000800 */
[----:B---3--:R-:W-:Y:S01]  /*3a90*/  IMAD.MOV.U32 R0, RZ, RZ, RZ ;  /* 0x000000ffff007224 */ /* 0x008fe200078e00ff */
[----:B0-----:R-:W-:-:S13]  /*3aa0*/  ISETP.NE.AND P0, PT, R6, RZ, PT ;  /* 0x000000ff0600720c */ /* 0x001fda0003f05270 */
[----:B------:R-:W-:Y:S05]  /*3ab0*/  @!P0 BRA `(.L_x_1443) ;  /* 0x0000001000448947 */ /* 0x000fea0003800000 */
[----:B------:R-:W-:Y:S01]  /*3ac0*/  IMAD.MOV.U32 R16, RZ, RZ, RZ ;  /* 0x000000ffff107224 */ /* 0x000fe200078e00ff */
[----:B------:R-:W-:Y:S01]  /*3ad0*/  ULDC.64 UR4, c[0x0][0x220] ;  /* 0x0000880000047ab9 */ /* 0x000fe20000000a00 */
[----:B------:R-:W-:Y:S02]  /*3ae0*/  ISETP.NE.AND P0, PT, R6, 0x1, PT ;  /* 0x000000010600780c */ /* 0x000fe40003f05270 */
[----:B-12-45:R-:W-:Y:S01]  /*3af0*/  IMAD.HI.U32 R2, R17, UR4, R16 ;  /* 0x0000000411027c27 */ /* 0x036fe2000f8e0010 */
        /* <DEDUP_REMOVED lines=269> */
.L_x_1443:
[----:B------:R-:W0:Y:S01]  /*4bd0*/  LDC.U8 R6, c[0x0][0x3b9] ;  /* 0x0000ee40ff067b82 */ /* 0x000e220000000000 */
[----:B------:R-:W-:Y:S02]  /*4be0*/  ULDC.64 UR4, c[0x0][0x3b0] ;  /* 0x0000ec0000047ab9 */ /* 0x000fe40000000a00 */
[----:B-12-45:R-:W-:-:S05]  /*4bf0*/  IADD3 R2, P0, R0, UR4, RZ ;  /* 0x0000000400027c10 */ /* 0x036fca000ff1e0ff */
        /* <DEDUP_REMOVED lines=32> */
.L_x_1450:
[----:B------:R-:W-:Y:S01]  /*4e00*/  IMAD.SHL.U32 R5, R5, 0x100000, RZ ;  /* 0x0010000005057824 */ /* 0x000fe200078e00ff */
[----:B------:R-:W-:-:S04]  /*4e10*/  LEA R0, R0, 0x3b800000, 0x17 ;  /* 0x3b80000000007811 */ /* 0x000fc800078eb8ff */
[----:B------:R-:W-:-:S07]  /*4e20*/  LOP3.LUT R0, R0, R5, R6, 0xfe, !PT ;  /* 0x0000000500007212 */ /* 0x000fce00078efe06 */
.L_x_1449:
[----:B------:R-:W0:Y:S02]  /*4e30*/  F2I.FTZ.TRUNC.NTZ R5, R0 ;  /* 0x0000000000057305 */ /* 0x000e24000021f100 */
[----:B0-----:R0:W-:Y:S01]  /*4e40*/  STG.E.U8 desc[UR36][R2.64], R5 ;  /* 0x0000000502007986 */ /* 0x0011e2000c101124 */
[----:B------:R-:W-:Y:S05]  /*4e50*/  BRA `(.L_x_1451) ;  /* 0x0000002400647947 */ /* 0x000fea0003800000 */
.L_x_1447:
        /* <DEDUP_REMOVED lines=19> */
.L_x_1453:
[----:B------:R-:W-:Y:S01]  /*4f90*/  IMAD.SHL.U32 R5, R5, 0x100000, RZ ;  /* 0x0010000005057824 */ /* 0x000fe200078e00ff */
[----:B------:R-:W-:-:S04]  /*4fa0*/  LEA R0, R0, 0x3b800000, 0x17 ;  /* 0x3b80000000007811 */ /* 0x000fc800078eb8ff */
[----:B------:R-:W-:-:S07]  /*4fb0*/  LOP3.LUT R4, R0, R5, R6, 0xfe, !PT ;  /* 0x0000000500047212 */ /* 0x000fce00078efe06 */
.L_x_1452:
[----:B------:R-:W0:Y:S02]  /*4fc0*/  F2I.S64.TRUNC R4, R4 ;  /* 0x0000000400047311 */ /* 0x000e24000020d900 */
[----:B0-----:R-:W-:-:S05]  /*4fd0*/  IMAD.MOV.U32 R7, RZ, RZ, R4 ;  /* 0x000000ffff077224 */ /* 0x001fca00078e0004 */
[----:B------:R0:W-:Y:S01]  /*4fe0*/  STG.E.U8 desc[UR36][R2.64], R7 ;  /* 0x0000000702007986 */ /* 0x0001e2000c101124 */
[----:B------:R-:W-:Y:S05]  /*4ff0*/  BRA `(.L_x_1451) ;  /* 0x0000002000fc7947 */ /* 0x000fea0003800000 */
.L_x_1446:
        /* <DEDUP_REMOVED lines=25> */
.L_x_1457:
[----:B------:R-:W-:Y:S01]  /*5190*/  IMAD.SHL.U32 R5, R5, 0x100000, RZ ;  /* 0x0010000005057824 */ /* 0x000fe200078e00ff */
[----:B------:R-:W-:-:S04]  /*51a0*/  LEA R0, R0, 0x3b800000, 0x17 ;  /* 0x3b80000000007811 */ /* 0x000fc800078eb8ff */
[----:B------:R-:W-:-:S07]  /*51b0*/  LOP3.LUT R4, R0, R5, R6, 0xfe, !PT ;  /* 0x0000000500047212 */ /* 0x000fce00078efe06 */
.L_x_1456:
[----:B------:R-:W0:Y:S02]  /*51c0*/  F2I.S64.TRUNC R4, R4 ;  /* 0x0000000400047311 */ /* 0x000e24000020d900 */
[----:B0-----:R0:W-:Y:S01]  /*51d0*/  STG.E.64 desc[UR36][R2.64], R4 ;  /* 0x0000000402007986 */ /* 0x0011e2000c101b24 */
[----:B------:R-:W-:Y:S05]  /*51e0*/  BRA `(.L_x_1451) ;  /* 0x0000002000807947 */ /* 0x000fea0003800000 */
.L_x_1455:
        /* <DEDUP_REMOVED lines=19> */
.L_x_1459:
[----:B------:R-:W-:Y:S01]  /*5320*/  IMAD.SHL.U32 R5, R5, 0x100000, RZ ;  /* 0x0010000005057824 */ /* 0x000fe200078e00ff */
[----:B------:R-:W-:-:S04]  /*5330*/  LEA R0, R0, 0x3b800000, 0x17 ;  /* 0x3b80000000007811 */ /* 0x000fc800078eb8ff */
[----:B------:R-:W-:-:S07]  /*5340*/  LOP3.LUT R0, R0, R5, R6, 0xfe, !PT ;  /* 0x0000000500007212 */ /* 0x000fce00078efe06 */
.L_x_1458:
[----:B------:R-:W0:Y:S02]  /*5350*/  F2I.FTZ.TRUNC.NTZ R5, R0 ;  /* 0x0000000000057305 */ /* 0x000e24000021f100 */
[----:B0-----:R0:W-:Y:S01]  /*5360*/  STG.E desc[UR36][R2.64], R5 ;  /* 0x0000000502007986 */ /* 0x0011e2000c101924 */
[----:B------:R-:W-:Y:S05]  /*5370*/  BRA `(.L_x_1451) ;  /* 0x00000020001c7947 */ /* 0x000fea0003800000 */
.L_x_1454:
        /* <DEDUP_REMOVED lines=19> */
.L_x_1461:
[----:B------:R-:W-:Y:S01]  /*54b0*/  IMAD.SHL.U32 R5, R5, 0x100000, RZ ;  /* 0x0010000005057824 */ /* 0x000fe200078e00ff */
[----:B------:R-:W-:-:S04]  /*54c0*/  LEA R0, R0, 0x3b800000, 0x17 ;  /* 0x3b80000000007811 */ /* 0x000fc800078eb8ff */
[----:B------:R-:W-:-:S07]  /*54d0*/  LOP3.LUT R0, R0, R5, R6, 0xfe, !PT ;  /* 0x0000000500007212 */ /* 0x000fce00078efe06 */
.L_x_1460:
[----:B------:R-:W0:Y:S02]  /*54e0*/  F2I.FTZ.TRUNC.NTZ R5, R0 ;  /* 0x0000000000057305 */ /* 0x000e24000021f100 */
[----:B0-----:R0:W-:Y:S01]  /*54f0*/  STG.E.U16 desc[UR36][R2.64], R5 ;  /* 0x0000000502007986 */ /* 0x0011e2000c101524 */
[----:B------:R-:W-:Y:S05]  /*5500*/  BRA `(.L_x_1451) ;  /* 0x0000001c00b87947 */ /* 0x000fea0003800000 */
.L_x_1445:
        /* <DEDUP_REMOVED lines=25> */
.L_x_1465:
[----:B------:R-:W-:Y:S01]  /*56a0*/  IMAD.SHL.U32 R5, R5, 0x100000, RZ ;  /* 0x0010000005057824 */ /* 0x000fe200078e00ff */
[----:B------:R-:W-:-:S04]  /*56b0*/  LEA R0, R0, 0x3b800000, 0x17 ;  /* 0x3b80000000007811 */ /* 0x000fc800078eb8ff */
[----:B------:R-:W-:-:S07]  /*56c0*/  LOP3.LUT R7, R0, R5, R6, 0xfe, !PT ;  /* 0x0000000500077212 */ /* 0x000fce00078efe06 */
.L_x_1464:
[----:B------:R0:W-:Y:S01]  /*56d0*/  STG.E desc[UR36][R2.64], R7 ;  /* 0x0000000702007986 */ /* 0x0001e2000c101924 */
[----:B------:R-:W-:Y:S05]  /*56e0*/  BRA `(.L_x_1451) ;  /* 0x0000001c00407947 */ /* 0x000fea0003800000 */
.L_x_1463:
        /* <DEDUP_REMOVED lines=19> */
.L_x_1467:
[----:B------:R-:W-:Y:S01]  /*5820*/  IMAD.SHL.U32 R5, R5, 0x100000, RZ ;  /* 0x0010000005057824 */ /* 0x000fe200078e00ff */
[----:B------:R-:W-:-:S04]  /*5830*/  LEA R0, R0, 0x3b800000, 0x17 ;  /* 0x3b80000000007811 */ /* 0x000fc800078eb8ff */
[----:B------:R-:W-:-:S07]  /*5840*/  LOP3.LUT R0, R0, R5, R6, 0xfe, !PT ;  /* 0x0000000500007212 */ /* 0x000fce00078efe06 */
.L_x_1466:
[----:B------:R-:W-:-:S05]  /*5850*/  F2FP.F16.F32.PACK_AB R0, RZ, R0 ;  /* 0x00000000ff00723e */ /* 0x000fca00000000ff */
[----:B------:R0:W-:Y:S01]  /*5860*/  STG.E.U16 desc[UR36][R2.64], R0 ;  /* 0x0000000002007986 */ /* 0x0001e2000c101524 */
[----:B------:R-:W-:Y:S05]  /*5870*/  BRA `(.L_x_1451) ;  /* 0x0000001800dc7947 */ /* 0x000fea0003800000 */
.L_x_1462:
        /* <DEDUP_REMOVED lines=25> */
.L_x_1471:
[----:B------:R-:W-:Y:S01]  /*5a10*/  IMAD.SHL.U32 R5, R5, 0x100000, RZ ;  /* 0x0010000005057824 */ /* 0x000fe200078e00ff */
[----:B------:R-:W-:-:S04]  /*5a20*/  LEA R0, R0, 0x3b800000, 0x17 ;  /* 0x3b80000000007811 */ /* 0x000fc800078eb8ff */
[----:B------:R-:W-:-:S07]  /*5a30*/  LOP3.LUT R4, R0, R5, R6, 0xfe, !PT ;  /* 0x0000000500047212 */ /* 0x000fce00078efe06 */
.L_x_1470:
[----:B------:R-:W-:-:S05]  /*5a40*/  IMAD.MOV.U32 R5, RZ, RZ, RZ ;  /* 0x000000ffff057224 */ /* 0x000fca00078e00ff */
[----:B------:R0:W-:Y:S01]  /*5a50*/  STG.E.64 desc[UR36][R2.64], R4 ;  /* 0x0000000402007986 */ /* 0x0001e2000c101b24 */
[----:B------:R-:W-:Y:S05]  /*5a60*/  BRA `(.L_x_1451) ;  /* 0x0000001800607947 */ /* 0x000fea0003800000 */
.L_x_1469:
        /* <DEDUP_REMOVED lines=19> */
.L_x_1473:
[----:B------:R-:W-:Y:S01]  /*5ba0*/  IMAD.SHL.U32 R5, R5, 0x100000, RZ ;  /* 0x0010000005057824 */ /* 0x000fe200078e00ff */
[----:B------:R-:W-:-:S04]  /*5bb0*/  LEA R0, R0, 0x3b800000, 0x17 ;  /* 0x3b80000000007811 */ /* 0x000fc800078eb8ff */
[----:B------:R-:W-:-:S07]  /*5bc0*/  LOP3.LUT R0, R0, R5, R6, 0xfe, !PT ;  /* 0x0000000500007212 */ /* 0x000fce00078efe06 */
.L_x_1472:
[----:B------:R-:W-:-:S04]  /*5bd0*/  F2FP.F16.F32.PACK_AB R0, RZ, R0 ;  /* 0x00000000ff00723e */ /* 0x000fc800000000ff */
[----:B------:R-:W-:-:S05]  /*5be0*/  PRMT R0, R0, 0x5410, RZ ;  /* 0x0000541000007816 */ /* 0x000fca00000000ff */
[----:B------:R0:W-:Y:S01]  /*5bf0*/  STG.E desc[UR36][R2.64], R0 ;  /* 0x0000000002007986 */ /* 0x0001e2000c101924 */
[----:B------:R-:W-:Y:S05]  /*5c00*/  BRA `(.L_x_1451) ;  /* 0x0000001400f87947 */ /* 0x000fea0003800000 */
.L_x_1468:
        /* <DEDUP_REMOVED lines=19> */
.L_x_1475:
[----:B------:R-:W-:Y:S01]  /*5d40*/  IMAD.SHL.U32 R5, R5, 0x100000, RZ ;  /* 0x0010000005057824 */ /* 0x000fe200078e00ff */
[----:B------:R-:W-:-:S04]  /*5d50*/  LEA R0, R0, 0x3b800000, 0x17 ;  /* 0x3b80000000007811 */ /* 0x000fc800078eb8ff */
[----:B------:R-:W-:-:S07]  /*5d60*/  LOP3.LUT R0, R0, R5, R6, 0xfe, !PT ;  /* 0x0000000500007212 */ /* 0x000fce00078efe06 */
.L_x_1474:
[----:B------:R-:W-:-:S04]  /*5d70*/  FMUL.FTZ R0, R0, 1 ;  /* 0x3f80000000007820 */ /* 0x000fc80000410000 */
[----:B------:R-:W0:Y:S02]  /*5d80*/  F2F.F64.F32 R4, R0 ;  /* 0x0000000000047310 */ /* 0x000e240000201800 */
[----:B0-----:R0:W-:Y:S01]  /*5d90*/  STG.E.64 desc[UR36][R2.64], R4 ;  /* 0x0000000402007986 */ /* 0x0011e2000c101b24 */
[----:B------:R-:W-:Y:S05]  /*5da0*/  BRA `(.L_x_1451) ;  /* 0x0000001400907947 */ /* 0x000fea0003800000 */
.L_x_1444:
        /* <DEDUP_REMOVED lines=27> */
.L_x_1480:
[----:B------:R-:W-:Y:S01]  /*5f60*/  IMAD.SHL.U32 R5, R5, 0x100000, RZ ;  /* 0x0010000005057824 */ /* 0x000fe200078e00ff */
[----:B------:R-:W-:-:S04]  /*5f70*/  LEA R0, R0, 0x3b800000, 0x17 ;  /* 0x3b80000000007811 */ /* 0x000fc800078eb8ff */
[----:B------:R-:W-:-:S07]  /*5f80*/  LOP3.LUT R0, R0, R5, R6, 0xfe, !PT ;  /* 0x0000000500007212 */ /* 0x000fce00078efe06 */
.L_x_1479:
[----:B------:R-:W-:-:S04]  /*5f90*/  FSETP.NEU.FTZ.AND P0, PT, R0, RZ, PT ;  /* 0x000000ff0000720b */ /* 0x000fc80003f1d000 */
[----:B------:R-:W-:-:S05]  /*5fa0*/  SEL R5, RZ, 0x1, !P0 ;  /* 0x00000001ff057807 */ /* 0x000fca0004000000 */
[----:B------:R0:W-:Y:S01]  /*5fb0*/  STG.E.U8 desc[UR36][R2.64], R5 ;  /* 0x0000000502007986 */ /* 0x0001e2000c101124 */
[----:B------:R-:W-:Y:S05]  /*5fc0*/  BRA `(.L_x_1451) ;  /* 0x0000001400087947 */ /* 0x000fea0003800000 */
.L_x_1478:
        /* <DEDUP_REMOVED lines=19> */
.L_x_1482:
[----:B------:R-:W-:Y:S01]  /*6100*/  IMAD.SHL.U32 R5, R5, 0x100000, RZ ;  /* 0x0010000005057824 */ /* 0x000fe200078e00ff */
[----:B------:R-:W-:-:S04]  /*6110*/  LEA R0, R0, 0x3b800000, 0x17 ;  /* 0x3b80000000007811 */ /* 0x000fc800078eb8ff */
[----:B------:R-:W-:-:S07]  /*6120*/  LOP3.LUT R0, R0, R5, R6, 0xfe, !PT ;  /* 0x0000000500007212 */ /* 0x000fce00078efe06 */
.L_x_1481:
[----:B------:R-:W-:Y:S01]  /*6130*/  FMUL.FTZ R0, R0, 1 ;  /* 0x3f80000000007820 */ /* 0x000fe20000410000 */
[----:B------:R-:W-:-:S03]  /*6140*/  CS2R R6, SRZ ;  /* 0x0000000000067805 */ /* 0x000fc6000001ff00 */
[----:B------:R-:W0:Y:S02]  /*6150*/  F2F.F64.F32 R4, R0 ;  /* 0x0000000000047310 */ /* 0x000e240000201800 */
[----:B0-----:R1:W-:Y:S01]  /*6160*/  STG.E.128 desc[UR36][R2.64], R4 ;  /* 0x0000000402007986 */ /* 0x0013e2000c101d24 */
[----:B------:R-:W-:Y:S05]  /*6170*/  BRA `(.L_x_1451) ;  /* 0x00000010009c7947 */ /* 0x000fea0003800000 */
.L_x_1477:
        /* <DEDUP_REMOVED lines=25> */
.L_x_1486:
[----:B------:R-:W-:Y:S01]  /*6310*/  IMAD.SHL.U32 R5, R5, 0x100000, RZ ;  /* 0x0010000005057824 */ /* 0x000fe200078e00ff */
[----:B------:R-:W-:-:S04]  /*6320*/  LEA R0, R0, 0x3b800000, 0x17 ;  /* 0x3b80000000007811 */ /* 0x000fc800078eb8ff */
[----:B------:R-:W-:-:S07]  /*6330*/  LOP3.LUT R0, R0, R5, R6, 0xfe, !PT ;  /* 0x0000000500007212 */ /* 0x000fce00078efe06 */
.L_x_1485:
        /* <DEDUP_REMOVED lines=13> */
.L_x_1487:
[----:B------:R-:W-:-:S05]  /*6410*/  LOP3.LUT R7, R4, R7, RZ, 0xfc, !PT ;  /* 0x0000000704077212 */ /* 0x000fca00078efcff */
[----:B------:R3:W-:Y:S01]  /*6420*/  STG.E.U8 desc[UR36][R2.64], R7 ;  /* 0x0000000702007986 */ /* 0x0007e2000c101124 */
[----:B------:R-:W-:Y:S05]  /*6430*/  BRA `(.L_x_1451) ;  /* 0x0000000c00ec7947 */ /* 0x000fea0003800000 */
.L_x_1484:
        /* <DEDUP_REMOVED lines=19> */
.L_x_1489:
[----:B------:R-:W-:Y:S01]  /*6570*/  IMAD.SHL.U32 R5, R5, 0x100000, RZ ;  /* 0x0010000005057824 */ /* 0x000fe200078e00ff */
[----:B------:R-:W-:-:S04]  /*6580*/  LEA R0, R0, 0x3b800000, 0x17 ;  /* 0x3b80000000007811 */ /* 0x000fc800078eb8ff */
[----:B------:R-:W-:-:S07]  /*6590*/  LOP3.LUT R0, R0, R5, R6, 0xfe, !PT ;  /* 0x0000000500007212 */ /* 0x000fce00078efe06 */
.L_x_1488:
        /* <DEDUP_REMOVED lines=11> */
.L_x_1490:
[----:B------:R-:W-:Y:S01]  /*6650*/  IMAD.MOV.U32 R4, RZ, RZ, 0x7f ;  /* 0x0000007fff047424 */ /* 0x000fe200078e00ff */
[----:B------:R-:W-:-:S04]  /*6660*/  ISETP.GT.U32.AND P0, PT, R6, 0x7f800000, PT ;  /* 0x7f8000000600780c */ /* 0x000fc80003f04070 */
[----:B------:R-:W-:-:S09]  /*6670*/  SEL R4, R4, 0x7c, P0 ;  /* 0x0000007c04047807 */ /* 0x000fd20000000000 */
.L_x_1491:
[----:B------:R-:W-:-:S04]  /*6680*/  LOP3.LUT R0, R0, 0x80000000, RZ, 0xc0, !PT ;  /* 0x8000000000007812 */ /* 0x000fc800078ec0ff */
[----:B------:R-:W-:-:S04]  /*6690*/  SHF.R.U32.HI R5, RZ, 0x18, R0 ;  /* 0x00000018ff057819 */ /* 0x000fc80000011600 */
[----:B------:R-:W-:-:S05]  /*66a0*/  LOP3.LUT R5, R4, R5, RZ, 0xfc, !PT ;  /* 0x0000000504057212 */ /* 0x000fca00078efcff */
[----:B------:R2:W-:Y:S01]  /*66b0*/  STG.E.U8 desc[UR36][R2.64], R5 ;  /* 0x0000000502007986 */ /* 0x0005e2000c101124 */
[----:B------:R-:W-:Y:S05]  /*66c0*/  BRA `(.L_x_1451) ;  /* 0x0000000c00487947 */ /* 0x000fea0003800000 */
.L_x_1483:
        /* <DEDUP_REMOVED lines=19> */
.L_x_1493:
[----:B------:R-:W-:Y:S01]  /*6800*/  IMAD.SHL.U32 R5, R5, 0x100000, RZ ;  /* 0x0010000005057824 */ /* 0x000fe200078e00ff */
[----:B------:R-:W-:-:S04]  /*6810*/  LEA R0, R0, 0x3b800000, 0x17 ;  /* 0x3b80000000007811 */ /* 0x000fc800078eb8ff */
[----:B------:R-:W-:-:S07]  /*6820*/  LOP3.LUT R0, R0, R5, R6, 0xfe, !PT ;  /* 0x0000000500007212 */ /* 0x000fce00078efe06 */
.L_x_1492:
[----:B------:R-:W-:-:S05]  /*6830*/  F2FP.BF16.F32.PACK_AB R0, RZ, R0 ;  /* 0x00000000ff00723e */ /* 0x000fca00000010ff */
[----:B------:R4:W-:Y:S01]  /*6840*/  STG.E.U16 desc[UR36][R2.64], R0 ;  /* 0x0000000002007986 */ /* 0x0009e2000c101524 */
[----:B------:R-:W-:Y:S05]  /*6850*/  BRA `(.L_x_1451) ;  /* 0x0000000800e47947 */ /* 0x000fea0003800000 */
.L_x_1476:
        /* <DEDUP_REMOVED lines=27> */
.L_x_1498:
[----:B------:R-:W-:Y:S01]  /*6a10*/  IMAD.SHL.U32 R5, R5, 0x100000, RZ ;  /* 0x0010000005057824 */ /* 0x000fe200078e00ff */
[----:B------:R-:W-:-:S04]  /*6a20*/  LEA R0, R0, 0x3b800000, 0x17 ;  /* 0x3b80000000007811 */ /* 0x000fc800078eb8ff */
[----:B------:R-:W-:-:S07]  /*6a30*/  LOP3.LUT R0, R0, R5, R6, 0xfe, !PT ;  /* 0x0000000500007212 */ /* 0x000fce00078efe06 */
.L_x_1497:
[----:B------:R-:W0:Y:S02]  /*6a40*/  F2I.FTZ.U32.TRUNC.NTZ R5, R0 ;  /* 0x0000000000057305 */ /* 0x000e24000021f000 */
[----:B0-----:R0:W-:Y:S01]  /*6a50*/  STG.E.U16 desc[UR36][R2.64], R5 ;  /* 0x0000000502007986 */ /* 0x0011e2000c101524 */
[----:B------:R-:W-:Y:S05]  /*6a60*/  BRA `(.L_x_1451) ;  /* 0x0000000800607947 */ /* 0x000fea0003800000 */
.L_x_1496:
[----:B------:R5:W-:Y:S01]  /*6a70*/  STG.E.U8 desc[UR36][R2.64], R5 ;  /* 0x0000000502007986 */ /* 0x000be2000c101124 */
[----:B------:R-:W-:Y:S05]  /*6a80*/  BRA `(.L_x_1451) ;  /* 0x0000000800587947 */ /* 0x000fea0003800000 */
.L_x_1495:
        /* <DEDUP_REMOVED lines=19> */
.L_x_1500:
[----:B------:R-:W-:Y:S01]  /*6bc0*/  IMAD.SHL.U32 R5, R5, 0x100000, RZ ;  /* 0x0010000005057824 */ /* 0x000fe200078e00ff */
[----:B------:R-:W-:-:S04]  /*6bd0*/  LEA R0, R0, 0x3b800000, 0x17 ;  /* 0x3b80000000007811 */ /* 0x000fc800078eb8ff */
[----:B------:R-:W-:-:S07]  /*6be0*/  LOP3.LUT R0, R0, R5, R6, 0xfe, !PT ;  /* 0x0000000500007212 */ /* 0x000fce00078efe06 */
.L_x_1499:
        /* <DEDUP_REMOVED lines=15> */
.L_x_1502:
[----:B------:R-:W-:-:S04]  /*6ce0*/  LOP3.LUT R0, R0, 0x80000000, RZ, 0xc0, !PT ;  /* 0x8000000000007812 */ /* 0x000fc800078ec0ff */
[----:B------:R-:W-:-:S04]  /*6cf0*/  SHF.R.U32.HI R0, RZ, 0x18, R0 ;  /* 0x00000018ff007819 */ /* 0x000fc80000011600 */
[----:B------:R-:W-:-:S04]  /*6d00*/  LOP3.LUT R0, R5, R0, RZ, 0xfc, !PT ;  /* 0x0000000005007212 */ /* 0x000fc800078efcff */
[----:B------:R-:W-:-:S07]  /*6d10*/  PRMT R4, R0, 0x7610, R4 ;  /* 0x0000761000047816 */ /* 0x000fce0000000004 */
.L_x_1501:
[----:B------:R0:W-:Y:S01]  /*6d20*/  STG.E.U8 desc[UR36][R2.64], R4 ;  /* 0x0000000402007986 */ /* 0x0001e2000c101124 */
[----:B------:R-:W-:Y:S05]  /*6d30*/  BRA `(.L_x_1451) ;  /* 0x0000000400ac7947 */ /* 0x000fea0003800000 */
.L_x_1494:
        /* <DEDUP_REMOVED lines=25> */
.L_x_1506:
[----:B------:R-:W-:Y:S01]  /*6ed0*/  IMAD.SHL.U32 R5, R5, 0x100000, RZ ;  /* 0x0010000005057824 */ /* 0x000fe200078e00ff */
[----:B------:R-:W-:-:S04]  /*6ee0*/  LEA R0, R0, 0x3b800000, 0x17 ;  /* 0x3b80000000007811 */ /* 0x000fc800078eb8ff */
[----:B------:R-:W-:-:S07]  /*6ef0*/  LOP3.LUT R0, R0, R5, R6, 0xfe, !PT ;  /* 0x0000000500007212 */ /* 0x000fce00078efe06 */
.L_x_1505:
        /* <DEDUP_REMOVED lines=11> */
.L_x_1507:
[----:B------:R0:W-:Y:S01]  /*6fb0*/  STG.E.U8 desc[UR36][R2.64], R4 ;  /* 0x0000000402007986 */ /* 0x0001e2000c101124 */
[----:B------:R-:W-:Y:S05]  /*6fc0*/  BRA `(.L_x_1451) ;  /* 0x0000000400087947 */ /* 0x000fea0003800000 */
.L_x_1448:
        /* <DEDUP_REMOVED lines=16> */
.L_x_1508:
[----:B------:R-:W-:Y:S05]  /*70d0*/  BRA `(.L_x_1451) ;  /* 0x0000000000c47947 */ /* 0x000fea0003800000 */
.L_x_1504:
        /* <DEDUP_REMOVED lines=19> */
.L_x_1510:
[----:B------:R-:W-:Y:S01]  /*7210*/  IMAD.SHL.U32 R5, R5, 0x100000, RZ ;  /* 0x0010000005057824 */ /* 0x000fe200078e00ff */
[----:B------:R-:W-:-:S04]  /*7220*/  LEA R0, R0, 0x3b800000, 0x17 ;  /* 0x3b80000000007811 */ /* 0x000fc800078eb8ff */
[----:B------:R-:W-:-:S07]  /*7230*/  LOP3.LUT R4, R0, R5, R6, 0xfe, !PT ;  /* 0x0000000500047212 */ /* 0x000fce00078efe06 */
.L_x_1509:
[----:B------:R-:W0:Y:S02]  /*7240*/  F2I.U64.TRUNC R4, R4 ;  /* 0x0000000400047311 */ /* 0x000e24000020d800 */
[----:B0-----:R0:W-:Y:S01]  /*7250*/  STG.E.64 desc[UR36][R2.64], R4 ;  /* 0x0000000402007986 */ /* 0x0011e2000c101b24 */
[----:B------:R-:W-:Y:S05]  /*7260*/  BRA `(.L_x_1451) ;  /* 0x0000000000607947 */ /* 0x000fea0003800000 */
.L_x_1503:
        /* <DEDUP_REMOVED lines=19> */
.L_x_1512:
[----:B------:R-:W-:Y:S01]  /*73a0*/  IMAD.SHL.U32 R5, R5, 0x100000, RZ ;  /* 0x0010000005057824 */ /* 0x000fe200078e00ff */
[----:B------:R-:W-:-:S04]  /*73b0*/  LEA R0, R0, 0x3b800000, 0x17 ;  /* 0x3b80000000007811 */ /* 0x000fc800078eb8ff */
[----:B------:R-:W-:-:S07]  /*73c0*/  LOP3.LUT R0, R0, R5, R6, 0xfe, !PT ;  /* 0x0000000500007212 */ /* 0x000fce00078efe06 */
.L_x_1511:
[----:B------:R-:W0:Y:S02]  /*73d0*/  F2I.FTZ.U32.TRUNC.NTZ R5, R0 ;  /* 0x0000000000057305 */ /* 0x000e24000021f000 */
[----:B0-----:R0:W-:Y:S02]  /*73e0*/  STG.E desc[UR36][R2.64], R5 ;  /* 0x0000000502007986 */ /* 0x0011e4000c101924 */
.L_x_1451:
[----:B------:R-:W-:-:S07]  /*73f0*/  VIADD R17, R17, 0x80 ;  /* 0x0000008011117836 */ /* 0x000fce0000000000 */
.L_x_1442:
[----:B------:R-:W-:Y:S05]  /*7400*/  BSYNC B6 ;  /* 0x0000000000067941 */ /* 0x000fea0003800000 */
.L_x_1441:
[----:B------:R-:W-:Y:S01]  /*7410*/  ULDC UR4, c[0x0][0x210] ;  /* 0x0000840000047ab9 */ /* 0x000fe20000000800 */
[----:B------:R-:W-:Y:S01]  /*7420*/  BSSY B6, `(.L_x_1513) ;  /* 0x000039b000067945 */ /* 0x000fe20003800000 */
[----:B------:R-:W-:-:S13]  /*7430*/  ISETP.GE.AND P0, PT, R17, UR4, PT ;  /* 0x0000000411007c0c */ /* 0x000fda000bf06270 */
[----:B------:R-:W-:Y:S05]  /*7440*/  @P0 BRA `(.L_x_1514) ;  /* 0x0000003800600947 */ /* 0x000fea0003800000 */
[----:B01----:R-:W0:Y:S01]  /*7450*/  LDC R6, c[0x0][0x218] ;  /* 0x00008600ff067b82 */ /* 0x003e220000000800 */
[----:B---34-:R-:W-:Y:S01]  /*7460*/  IMAD.MOV.U32 R0, RZ, RZ, RZ ;  /* 0x000000ffff007224 */ /* 0x018fe200078e00ff */
[----:B0-----:R-:W-:-:S13]  /*7470*/  ISETP.NE.AND P0, PT, R6, RZ, PT ;  /* 0x000000ff0600720c */ /* 0x001fda0003f05270 */
[----:B------:R-:W-:Y:S05]  /*7480*/  @!P0 BRA `(.L_x_1515) ;  /* 0x0000001000448947 */ /* 0x000fea0003800000 */
[----:B------:R-:W-:Y:S01]  /*7490*/  IMAD.MOV.U32 R16, RZ, RZ, RZ ;  /* 0x000000ffff107224 */ /* 0x000fe200078e00ff */
[----:B------:R-:W-:Y:S01]  /*74a0*/  ULDC.64 UR4, c[0x0][0x220] ;  /* 0x0000880000047ab9 */ /* 0x000fe20000000a00 */
[----:B------:R-:W-:Y:S02]  /*74b0*/  ISETP.NE.AND P0, PT, R6, 0x1, PT ;  /* 0x000000010600780c */ /* 0x000fe40003f05270 */
[----:B--2--5:R-:W-:Y:S01]  /*74c0*/  IMAD.HI.U32 R2, R17, UR4, R16 ;  /* 0x0000000411027c27 */ /* 0x024fe2000f8e0010 */
        /* <DEDUP_REMOVED lines=269> */
.L_x_1515:
[----:B------:R-:W0:Y:S01]  /*85a0*/  LDC.U8 R6, c[0x0][0x3b9] ;  /* 0x0000ee40ff067b82 */ /* 0x000e220000000000 */
[----:B------:R-:W-:Y:S02]  /*85b0*/  ULDC.64 UR4, c[0x0][0x3b0] ;  /* 0x0000ec0000047ab9 */ /* 0x000fe40000000a00 */
[----:B--2--5:R-:W-:-:S05]  /*85c0*/  IADD3 R2, P0, R0, UR4, RZ ;  /* 0x0000000400027c10 */ /* 0x024fca000ff1e0ff */
        /* <DEDUP_REMOVED lines=32> */
.L_x_1522:
[----:B------:R-:W-:Y:S01]  /*87d0*/  IMAD.SHL.U32 R5, R5, 0x100000, RZ ;  /* 0x0010000005057824 */ /* 0x000fe200078e00ff */
[----:B------:R-:W-:-:S04]  /*87e0*/  LEA R0, R0, 0x3b800000, 0x17 ;  /* 0x3b80000000007811 */ /* 0x000fc800078eb8ff */
[----:B------:R-:W-:-:S07]  /*87f0*/  LOP3.LUT R0, R0, R5, R6, 0xfe, !PT ;  /* 0x0000000500007212 */ /* 0x000fce00078efe06 */
.L_x_1521:
[----:B------:R-:W0:Y:S02]  /*8800*/  F2I.FTZ.TRUNC.NTZ R5, R0 ;  /* 0x0000000000057305 */ /* 0x000e24000021f100 */
[----:B0-----:R0:W-:Y:S01]  /*8810*/  STG.E.U8 desc[UR36][R2.64], R5 ;  /* 0x0000000502007986 */ /* 0x0011e2000c101124 */
[----:B------:R-:W-:Y:S05]  /*8820*/  BRA `(.L_x_1523) ;  /* 0x0000002400647947 */ /* 0x000fea0003800000 */
.L_x_1519:
        /* <DEDUP_REMOVED lines=19> */
.L_x_1525:
[----:B------:R-:W-:Y:S01]  /*8960*/  IMAD.SHL.U32 R5, R5, 0x100000, RZ ;  /* 0x0010000005057824 */ /* 0x000fe200078e00ff */
[----:B------:R-:W-:-:S04]  /*8970*/  LEA R0, R0, 0x3b800000, 0x17 ;  /* 0x3b80000000007811 */ /* 0x000fc800078eb8ff */
[----:B------:R-:W-:-:S07]  /*8980*/  LOP3.LUT R4, R0, R5, R6, 0xfe, !PT ;  /* 0x0000000500047212 */ /* 0x000fce00078efe06 */
.L_x_1524:
[----:B------:R-:W0:Y:S02]  /*8990*/  F2I.S64.TRUNC R4, R4 ;  /* 0x0000000400047311 */ /* 0x000e24000020d900 */
[----:B0-----:R-:W-:-:S05]  /*89a0*/  IMAD.MOV.U32 R7, RZ, RZ, R4 ;  /* 0x000000ffff077224 */ /* 0x001fca00078e0004 */
[----:B------:R0:W-:Y:S01]  /*89b0*/  STG.E.U8 desc[UR36][R2.64], R7 ;  /* 0x0000000702007986 */ /* 0x0001e2000c101124 */
[----:B------:R-:W-:Y:S05]  /*89c0*/  BRA `(.L_x_1523) ;  /* 0x0000002000fc7947 */ /* 0x000fea0003800000 */
.L_x_1518:
        /* <DEDUP_REMOVED lines=25> */
.L_x_1529:
[----:B------:R-:W-:Y:S01]  /*8b60*/  IMAD.SHL.U32 R5, R5, 0x100000, RZ ;  /* 0x0010000005057824 */ /* 0x000fe200078e00ff */
[----:B------:R-:W-:-:S04]  /*8b70*/  LEA R0, R0, 0x3b800000, 0x17 ;  /* 0x3b80000000007811 */ /* 0x000fc800078eb8ff */
[----:B------:R-:W-:-:S07]  /*8b80*/  LOP3.LUT R4, R0, R5, R6, 0xfe, !PT ;  /* 0x0000000500047212 */ /* 0x000fce00078efe06 */
.L_x_1528:
[----:B------:R-:W0:Y:S02]  /*8b90*/  F2I.S64.TRUNC R4, R4 ;  /* 0x0000000400047311 */ /* 0x000e24000020d900 */
[----:B0-----:R0:W-:Y:S01]  /*8ba0*/  STG.E.64 desc[UR36][R2.64], R4 ;  /* 0x0000000402007986 */ /* 0x0011e2000c101b24 */
[----:B------:R-:W-:Y:S05]  /*8bb0*/  BRA `(.L_x_1523) ;  /* 0x0000002000807947 */ /* 0x000fea0003800000 */
.L_x_1527:
        /* <DEDUP_REMOVED lines=19> */
.L_x_1531:
[----:B------:R-:W-:Y:S01]  /*8cf0*/  IMAD.SHL.U32 R5, R5, 0x100000, RZ ;  /* 0x0010000005057824 */ /* 0x000fe200078e00ff */
[----:B------:R-:W-:-:S04]  /*8d00*/  LEA R0, R0, 0x3b800000, 0x17 ;  /* 0x3b80000000007811 */ /* 0x000fc800078eb8ff */
[----:B------:R-:W-:-:S07]  /*8d10*/  LOP3.LUT R0, R0, R5, R6, 0xfe, !PT ;  /* 0x0000000500007212 */ /* 0x000fce00078efe06 */
.L_x_1530:
[----:B------:R-:W0:Y:S02]  /*8d20*/  F2I.FTZ.TRUNC.NTZ R5, R0 ;  /* 0x0000000000057305 */ /* 0x000e24000021f100 */
[----:B0-----:R0:W-:Y:S01]  /*8d30*/  STG.E desc[UR36][R2.64], R5 ;  /* 0x0000000502007986 */ /* 0x0011e2000c101924 */
[----:B------:R-:W-:Y:S05]  /*8d40*/  BRA `(.L_x_1523) ;  /* 0x00000020001c7947 */ /* 0x000fea0003800000 */
.L_x_1526:
        /* <DEDUP_REMOVED lines=19> */
.L_x_1533:
[----:B------:R-:W-:Y:S01]  /*8e80*/  IMAD.SHL.U32 R5, R5, 0x100000, RZ ;  /* 0x0010000005057824 */ /* 0x000fe200078e00ff */
[----:B------:R-:W-:-:S04]  /*8e90*/  LEA R0, R0, 0x3b800000, 0x17 ;  /* 0x3b80000000007811 */ /* 0x000fc800078eb8ff */
[----:B------:R-:W-:-:S07]  /*8ea0*/  LOP3.LUT R0, R0, R5, R6, 0xfe, !PT ;  /* 0x0000000500007212 */ /* 0x000fce00078efe06 */
.L_x_1532:
[----:B------:R-:W0:Y:S02]  /*8eb0*/  F2I.FTZ.TRUNC.NTZ R5, R0 ;  /* 0x0000000000057305 */ /* 0x000e24000021f100 */
[----:B0-----:R0:W-:Y:S01]  /*8ec0*/  STG.E.U16 desc[UR36][R2.64], R5 ;  /* 0x0000000502007986 */ /* 0x0011e2000c101524 */
[----:B------:R-:W-:Y:S05]  /*8ed0*/  BRA `(.L_x_1523) ;  /* 0x0000001c00b87947 */ /* 0x000fea0003800000 */
.L_x_1517:
        /* <DEDUP_REMOVED lines=25> */
.L_x_1537:
[----:B------:R-:W-:Y:S01]  /*9070*/  IMAD.SHL.U32 R5, R5, 0x100000, RZ ;  /* 0x0010000005057824 */ /* 0x000fe200078e00ff */
[----:B------:R-:W-:-:S04]  /*9080*/  LEA R0, R0, 0x3b800000, 0x17 ;  /* 0x3b80000000007811 */ /* 0x000fc800078eb8ff */
[----:B------:R-:W-:-:S07]  /*9090*/  LOP3.LUT R7, R0, R5, R6, 0xfe, !PT ;  /* 0x0000000500077212 */ /* 0x000fce00078efe06 */
.L_x_1536:
[----:B------:R0:W-:Y:S01]  /*90a0*/  STG.E desc[UR36][R2.64], R7 ;  /* 0x0000000702007986 */ /* 0x0001e2000c101924 */
[----:B------:R-:W-:Y:S05]  /*90b0*/  BRA `(.L_x_1523) ;  /* 0x0000001c00407947 */ /* 0x000fea0003800000 */
.L_x_1535:
        /* <DEDUP_REMOVED lines=19> */
.L_x_1539:
[----:B------:R-:W-:Y:S01]  /*91f0*/  IMAD.SHL.U32 R5, R5, 0x100000, RZ ;  /* 0x0010000005057824 */ /* 0x000fe200078e00ff */
[----:B------:R-:W-:-:S04]  /*9200*/  LEA R0, R0, 0x3b800000, 0x17 ;  /* 0x3b80000000007811 */ /* 0x000fc800078eb8ff */
[----:B------:R-:W-:-:S07]  /*9210*/  LOP3.LUT R0, R0, R5, R6, 0xfe, !PT ;  /* 0x0000000500007212 */ /* 0x000fce00078efe06 */
.L_x_1538:
[----:B------:R-:W-:-:S05]  /*9220*/  F2FP.F16.F32.PACK_AB R0, RZ, R0 ;  /* 0x00000000ff00723e */ /* 0x000fca00000000ff */
[----:B------:R0:W-:Y:S01]  /*9230*/  STG.E.U16 desc[UR36][R2.64], R0 ;  /* 0x0000000002007986 */ /* 0x0001e2000c101524 */
[----:B------:R-:W-:Y:S05]  /*9240*/  BRA `(.L_x_1523) ;  /* 0x0000001800dc7947 */ /* 0x000fea0003800000 */
.L_x_1534:
        /* <DEDUP_REMOVED lines=25> */
.L_x_1543:
[----:B------:R-:W-:Y:S01]  /*93e0*/  IMAD.SHL.U32 R5, R5, 0x100000, RZ ;  /* 0x0010000005057824 */ /* 0x000fe200078e00ff */
[----:B------:R-:W-:-:S04]  /*93f0*/  LEA R0, R0, 0x3b800000, 0x17 ;  /* 0x3b80000000007811 */ /* 0x000fc800078eb8ff */
[----:B------:R-:W-:-:S07]  /*9400*/  LOP3.LUT R4, R0, R5, R6, 0xfe, !PT ;  /* 0x0000000500047212 */ /* 0x000fce00078efe06 */
.L_x_1542:
[----:B------:R-:W-:-:S05]  /*9410*/  IMAD.MOV.U32 R5, RZ, RZ, RZ ;  /* 0x000000ffff057224 */ /* 0x000fca00078e00ff */
[----:B------:R0:W-:Y:S01]  /*9420*/  STG.E.64 desc[UR36][R2.64], R4 ;  /* 0x0000000402007986 */ /* 0x0001e2000c101b24 */
[----:B------:R-:W-:Y:S05]  /*9430*/  BRA `(.L_x_1523) ;  /* 0x0000001800607947 */ /* 0x000fea0003800000 */
.L_x_1541:
        /* <DEDUP_REMOVED lines=19> */
.L_x_1545:
[----:B------:R-:W-:Y:S01]  /*9570*/  IMAD.SHL.U32 R5, R5, 0x100000, RZ ;  /* 0x0010000005057824 */ /* 0x000fe200078e00ff */
[----:B------:R-:W-:-:S04]  /*9580*/  LEA R0, R0, 0x3b800000, 0x17 ;  /* 0x3b80000000007811 */ /* 0x000fc800078eb8ff */
[----:B------:R-:W-:-:S07]  /*9590*/  LOP3.LUT R0, R0, R5, R6, 0xfe, !PT ;  /* 0x0000000500007212 */ /* 0x000fce00078efe06 */
.L_x_1544:
[----:B------:R-:W-:-:S04]  /*95a0*/  F2FP.F16.F32.PACK_AB R0, RZ, R0 ;  /* 0x00000000ff00723e */ /* 0x000fc800000000ff */
[----:B------:R-:W-:-:S05]  /*95b0*/  PRMT R0, R0, 0x5410, RZ ;  /* 0x0000541000007816 */ /* 0x000fca00000000ff */
[----:B------:R0:W-:Y:S01]  /*95c0*/  STG.E desc[UR36][R2.64], R0 ;  /* 0x0000000002007986 */ /* 0x0001e2000c101924 */
[----:B------:R-:W-:Y:S05]  /*95d0*/  BRA `(.L_x_1523) ;  /* 0x0000001400f87947 */ /* 0x000fea0003800000 */
.L_x_1540:
        /* <DEDUP_REMOVED lines=19> */
.L_x_1547:
[----:B------:R-:W-:Y:S01]  /*9710*/  IMAD.SHL.U32 R5, R5, 0x100000, RZ ;  /* 0x0010000005057824 */ /* 0x000fe200078e00ff */
[----:B------:R-:W-:-:S04]  /*9720*/  LEA R0, R0, 0x3b800000, 0x17 ;  /* 0x3b80000000007811 */ /* 0x000fc800078eb8ff */
[----:B------:R-:W-:-:S07]  /*9730*/  LOP3.LUT R0, R0, R5, R6, 0xfe, !PT ;  /* 0x0000000500007212 */ /* 0x000fce00078efe06 */
.L_x_1546:
[----:B------:R-:W-:-:S04]  /*9740*/  FMUL.FTZ R0, R0, 1 ;  /* 0x3f80000000007820 */ /* 0x000fc80000410000 */
[----:B------:R-:W0:Y:S02]  /*9750*/  F2F.F64.F32 R4, R0 ;  /* 0x0000000000047310 */ /* 0x000e240000201800 */
[----:B0-----:R0:W-:Y:S01]  /*9760*/  STG.E.64 desc[UR36][R2.64], R4 ;  /* 0x0000000402007986 */ /* 0x0011e2000c101b24 */
[----:B------:R-:W-:Y:S05]  /*9770*/  BRA `(.L_x_1523) ;  /* 0x0000001400907947 */ /* 0x000fea0003800000 */
.L_x_1516:
        /* <DEDUP_REMOVED lines=27> */
.L_x_1552:
[----:B------:R-:W-:Y:S01]  /*9930*/  IMAD.SHL.U32 R5, R5, 0x100000, RZ ;  /* 0x0010000005057824 */ /* 0x000fe200078e00ff */
[----:B------:R-:W-:-:S04]  /*9940*/  LEA R0, R0, 0x3b800000, 0x17 ;  /* 0x3b80000000007811 */ /* 0x000fc800078eb8ff */
[----:B------:R-:W-:-:S07]  /*9950*/  LOP3.LUT R0, R0, R5, R6, 0xfe, !PT ;  /* 0x0000000500007212 */ /* 0x000fce00078efe06 */
.L_x_1551:
[----:B------:R-:W-:-:S04]  /*9960*/  FSETP.NEU.FTZ.AND P0, PT, R0, RZ, PT ;  /* 0x000000ff0000720b */ /* 0x000fc80003f1d000 */
[----:B------:R-:W-:-:S05]  /*9970*/  SEL R5, RZ, 0x1, !P0 ;  /* 0x00000001ff057807 */ /* 0x000fca0004000000 */
[----:B------:R0:W-:Y:S01]  /*9980*/  STG.E.U8 desc[UR36][R2.64], R5 ;  /* 0x0000000502007986 */ /* 0x0001e2000c101124 */
[----:B------:R-:W-:Y:S05]  /*9990*/  BRA `(.L_x_1523) ;  /* 0x0000001400087947 */ /* 0x000fea0003800000 */
.L_x_1550:
        /* <DEDUP_REMOVED lines=19> */
.L_x_1554:
[----:B------:R-:W-:Y:S01]  /*9ad0*/  IMAD.SHL.U32 R5, R5, 0x100000, RZ ;  /* 0x0010000005057824 */ /* 0x000fe200078e00ff */
[----:B------:R-:W-:-:S04]  /*9ae0*/  LEA R0, R0, 0x3b800000, 0x17 ;  /* 0x3b80000000007811 */ /* 0x000fc800078eb8ff */
[----:B------:R-:W-:-:S07]  /*9af0*/  LOP3.LUT R0, R0, R5, R6, 0xfe, !PT ;  /* 0x0000000500007212 */ /* 0x000fce00078efe06 */
.L_x_1553:
[----:B------:R-:W-:Y:S01]  /*9b00*/  FMUL.FTZ R0, R0, 1 ;  /* 0x3f80000000007820 */ /* 0x000fe20000410000 */
[----:B------:R-:W-:-:S03]  /*9b10*/  CS2R R6, SRZ ;  /* 0x0000000000067805 */ /* 0x000fc6000001ff00 */
[----:B------:R-:W0:Y:S02]  /*9b20*/  F2F.F64.F32 R4, R0 ;  /* 0x0000000000047310 */ /* 0x000e240000201800 */
[----:B0-----:R0:W-:Y:S01]  /*9b30*/  STG.E.128 desc[UR36][R2.64], R4 ;  /* 0x0000000402007986 */ /* 0x0011e2000c101d24 */
[----:B------:R-:W-:Y:S05]  /*9b40*/  BRA `(.L_x_1523) ;  /* 0x00000010009c7947 */ /* 0x000fea0003800000 */
.L_x_1549:
        /* <DEDUP_REMOVED lines=25> */
.L_x_1558:
[----:B------:R-:W-:Y:S01]  /*9ce0*/  IMAD.SHL.U32 R5, R5, 0x100000, RZ ;  /* 0x0010000005057824 */ /* 0x000fe200078e00ff */
[----:B------:R-:W-:-:S04]  /*9cf0*/  LEA R0, R0, 0x3b800000, 0x17 ;  /* 0x3b80000000007811 */ /* 0x000fc800078eb8ff */
[----:B------:R-:W-:-:S07]  /*9d00*/  LOP3.LUT R0, R0, R5, R6, 0xfe, !PT ;  /* 0x0000000500007212 */ /* 0x000fce00078efe06 */
.L_x_1557:
        /* <DEDUP_REMOVED lines=13> */
.L_x_1559:
[----:B------:R-:W-:-:S05]  /*9de0*/  LOP3.LUT R7, R4, R7, RZ, 0xfc, !PT ;  /* 0x0000000704077212 */ /* 0x000fca00078efcff */
[----:B------:R0:W-:Y:S01]  /*9df0*/  STG.E.U8 desc[UR36][R2.64], R7 ;  /* 0x0000000702007986 */ /* 0x0001e2000c101124 */
[----:B------:R-:W-:Y:S05]  /*9e00*/  BRA `(.L_x_1523) ;  /* 0x0000000c00ec7947 */ /* 0x000fea0003800000 */
.L_x_1556:
        /* <DEDUP_REMOVED lines=19> */
.L_x_1561:
[----:B------:R-:W-:Y:S01]  /*9f40*/  IMAD.SHL.U32 R5, R5, 0x100000, RZ ;  /* 0x0010000005057824 */ /* 0x000fe200078e00ff */
[----:B------:R-:W-:-:S04]  /*9f50*/  LEA R0, R0, 0x3b800000, 0x17 ;  /* 0x3b80000000007811 */ /* 0x000fc800078eb8ff */
[----:B------:R-:W-:-:S07]  /*9f60*/  LOP3.LUT R0, R0, R5, R6, 0xfe, !PT ;  /* 0x0000000500007212 */ /* 0x000fce00078efe06 */
.L_x_1560:
        /* <DEDUP_REMOVED lines=11> */
.L_x_1562:
[----:B------:R-:W-:Y:S01]  /*a020*/  IMAD.MOV.U32 R4, RZ, RZ, 0x7f ;  /* 0x0000007fff047424 */ /* 0x000fe200078e00ff */
[----:B------:R-:W-:-:S04]  /*a030*/  ISETP.GT.U32.AND P0, PT, R6, 0x7f800000, PT ;  /* 0x7f8000000600780c */ /* 0x000fc80003f04070 */
[----:B------:R-:W-:-:S09]  /*a040*/  SEL R4, R4, 0x7c, P0 ;  /* 0x0000007c04047807 */ /* 0x000fd20000000000 */
.L_x_1563:
[----:B------:R-:W-:-:S04]  /*a050*/  LOP3.LUT R0, R0, 0x80000000, RZ, 0xc0, !PT ;  /* 0x8000000000007812 */ /* 0x000fc800078ec0ff */
[----:B------:R-:W-:-:S04]  /*a060*/  SHF.R.U32.HI R5, RZ, 0x18, R0 ;  /* 0x00000018ff057819 */ /* 0x000fc80000011600 */
[----:B------:R-:W-:-:S05]  /*a070*/  LOP3.LUT R5, R4, R5, RZ, 0xfc, !PT ;  /* 0x0000000504057212 */ /* 0x000fca00078efcff */
[----:B------:R0:W-:Y:S01]  /*a080*/  STG.E.U8 desc[UR36][R2.64], R5 ;  /* 0x0000000502007986 */ /* 0x0001e2000c101124 */
[----:B------:R-:W-:Y:S05]  /*a090*/  BRA `(.L_x_1523) ;  /* 0x0000000c00487947 */ /* 0x000fea0003800000 */
.L_x_1555:
        /* <DEDUP_REMOVED lines=19> */
.L_x_1565:
[----:B------:R-:W-:Y:S01]  /*a1d0*/  IMAD.SHL.U32 R5, R5, 0x100000, RZ ;  /* 0x0010000005057824 */ /* 0x000fe200078e00ff */
[----:B------:R-:W-:-:S04]  /*a1e0*/  LEA R0, R0, 0x3b800000, 0x17 ;  /* 0x3b80000000007811 */ /* 0x000fc800078eb8ff */
[----:B------:R-:W-:-:S07]  /*a1f0*/  LOP3.LUT R0, R0, R5, R6, 0xfe, !PT ;  /* 0x0000000500007212 */ /* 0x000fce00078efe06 */
.L_x_1564:
[----:B------:R-:W-:-:S05]  /*a200*/  F2FP.BF16.F32.PACK_AB R0, RZ, R0 ;  /* 0x00000000ff00723e */ /* 0x000fca00000010ff */
[----:B------:R0:W-:Y:S01]  /*a210*/  STG.E.U16 desc[UR36][R2.64], R0 ;  /* 0x0000000002007986 */ /* 0x0001e2000c101524 */
[----:B------:R-:W-:Y:S05]  /*a220*/  BRA `(.L_x_1523) ;  /* 0x0000000800e47947 */ /* 0x000fea0003800000 */
.L_x_1548:
        /* <DEDUP_REMOVED lines=27> */
.L_x_1570:
[----:B------:R-:W-:Y:S01]  /*a3e0*/  IMAD.SHL.U32 R5, R5, 0x100000, RZ ;  /* 0x0010000005057824 */ /* 0x000fe200078e00ff */
[----:B------:R-:W-:-:S04]  /*a3f0*/  LEA R0, R0, 0x3b800000, 0x17 ;  /* 0x3b80000000007811 */ /* 0x000fc800078eb8ff */
[----:B------:R-:W-:-:S07]  /*a400*/  LOP3.LUT R0, R0, R5, R6, 0xfe, !PT ;  /* 0x0000000500007212 */ /* 0x000fce00078efe06 */
.L_x_1569:
[----:B------:R-:W0:Y:S02]  /*a410*/  F2I.FTZ.U32.TRUNC.NTZ R5, R0 ;  /* 0x0000000000057305 */ /* 0x000e24000021f000 */
[----:B0-----:R1:W-:Y:S01]  /*a420*/  STG.E.U16 desc[UR36][R2.64], R5 ;  /* 0x0000000502007986 */ /* 0x0013e2000c101524 */
[----:B------:R-:W-:Y:S05]  /*a430*/  BRA `(.L_x_1523) ;  /* 0x0000000800607947 */ /* 0x000fea0003800000 */
.L_x_1568:
[----:B------:R2:W-:Y:S01]  /*a440*/  STG.E.U8 desc[UR36][R2.64], R5 ;  /* 0x0000000502007986 */ /* 0x0005e2000c101124 */
[----:B------:R-:W-:Y:S05]  /*a450*/  BRA `(.L_x_1523) ;  /* 0x0000000800587947 */ /* 0x000fea0003800000 */
.L_x_1567:
        /* <DEDUP_REMOVED lines=19> */
.L_x_1572:
[----:B------:R-:W-:Y:S01]  /*a590*/  IMAD.SHL.U32 R5, R5, 0x100000, RZ ;  /* 0x0010000005057824 */ /* 0x000fe200078e00ff */
[----:B------:R-:W-:-:S04]  /*a5a0*/  LEA R0, R0, 0x3b800000, 0x17 ;  /* 0x3b80000000007811 */ /* 0x000fc800078eb8ff */
[----:B------:R-:W-:-:S07]  /*a5b0*/  LOP3.LUT R0, R0, R5, R6, 0xfe, !PT ;  /* 0x0000000500007212 */ /* 0x000fce00078efe06 */
.L_x_1571:
        /* <DEDUP_REMOVED lines=15> */
.L_x_1574:
[----:B------:R-:W-:-:S04]  /*a6b0*/  LOP3.LUT R0, R0, 0x80000000, RZ, 0xc0, !PT ;  /* 0x8000000000007812 */ /* 0x000fc800078ec0ff */
[----:B------:R-:W-:-:S04]  /*a6c0*/  SHF.R.U32.HI R0, RZ, 0x18, R0 ;  /* 0x00000018ff007819 */ /* 0x000fc80000011600 */
[----:B------:R-:W-:-:S04]  /*a6d0*/  LOP3.LUT R0, R5, R0, RZ, 0xfc, !PT ;  /* 0x0000000005007212 */ /* 0x000fc800078efcff */
[----:B------:R-:W-:-:S07]  /*a6e0*/  PRMT R4, R0, 0x7610, R4 ;  /* 0x0000761000047816 */ /* 0x000fce0000000004 */
.L_x_1573:
[----:B------:R0:W-:Y:S01]  /*a6f0*/  STG.E.U8 desc[UR36][R2.64], R4 ;  /* 0x0000000402007986 */ /* 0x0001e2000c101124 */
[----:B------:R-:W-:Y:S05]  /*a700*/  BRA `(.L_x_1523) ;  /* 0x0000000400ac7947 */ /* 0x000fea0003800000 */
.L_x_1566:
        /* <DEDUP_REMOVED lines=25> */
.L_x_1578:
[----:B------:R-:W-:Y:S01]  /*a8a0*/  IMAD.SHL.U32 R5, R5, 0x100000, RZ ;  /* 0x0010000005057824 */ /* 0x000fe200078e00ff */
[----:B------:R-:W-:-:S04]  /*a8b0*/  LEA R0, R0, 0x3b800000, 0x17 ;  /* 0x3b80000000007811 */ /* 0x000fc800078eb8ff */
[----:B------:R-:W-:-:S07]  /*a8c0*/  LOP3.LUT R0, R0, R5, R6, 0xfe, !PT ;  /* 0x0000000500007212 */ /* 0x000fce00078efe06 */
.L_x_1577:
        /* <DEDUP_REMOVED lines=11> */
.L_x_1579:
[----:B------:R3:W-:Y:S01]  /*a980*/  STG.E.U8 desc[UR36][R2.64], R4 ;  /* 0x0000000402007986 */ /* 0x0007e2000c101124 */
[----:B------:R-:W-:Y:S05]  /*a990*/  BRA `(.L_x_1523) ;  /* 0x0000000400087947 */ /* 0x000fea0003800000 */
.L_x_1520:
        /* <DEDUP_REMOVED lines=16> */
.L_x_1580:
[----:B------:R-:W-:Y:S05]  /*aaa0*/  BRA `(.L_x_1523) ;  /* 0x0000000000c47947 */ /* 0x000fea0003800000 */
.L_x_1576:
        /* <DEDUP_REMOVED lines=19> */
.L_x_1582:
[----:B------:R-:W-:Y:S01]  /*abe0*/  IMAD.SHL.U32 R5, R5, 0x100000, RZ ;  /* 0x0010000005057824 */ /* 0x000fe200078e00ff */
[----:B------:R-:W-:-:S04]  /*abf0*/  LEA R0, R0, 0x3b800000, 0x17 ;  /* 0x3b80000000007811 */ /* 0x000fc800078eb8ff */
[----:B------:R-:W-:-:S07]  /*ac00*/  LOP3.LUT R4, R0, R5, R6, 0xfe, !PT ;  /* 0x0000000500047212 */ /* 0x000fce00078efe06 */
.L_x_1581:
[----:B------:R-:W0:Y:S02]  /*ac10*/  F2I.U64.TRUNC R4, R4 ;  /* 0x0000000400047311 */ /* 0x000e24000020d800 */
[----:B0-----:R4:W-:Y:S01]  /*ac20*/  STG.E.64 desc[UR36][R2.64], R4 ;  /* 0x0000000402007986 */ /* 0x0019e2000c101b24 */
[----:B------:R-:W-:Y:S05]  /*ac30*/  BRA `(.L_x_1523) ;  /* 0x0000000000607947 */ /* 0x000fea0003800000 */
.L_x_1575:
        /* <DEDUP_REMOVED lines=19> */
.L_x_1584:
[----:B------:R-:W-:Y:S01]  /*ad70*/  IMAD.SHL.U32 R5, R5, 0x100000, RZ ;  /* 0x0010000005057824 */ /* 0x000fe200078e00ff */
[----:B------:R-:W-:-:S04]  /*ad80*/  LEA R0, R0, 0x3b800000, 0x17 ;  /* 0x3b80000000007811 */ /* 0x000fc800078eb8ff */
[----:B------:R-:W-:-:S07]  /*ad90*/  LOP3.LUT R0, R0, R5, R6, 0xfe, !PT ;  /* 0x0000000500007212 */ /* 0x000fce00078efe06 */
.L_x_1583:
[----:B------:R-:W0:Y:S02]  /*ada0*/  F2I.FTZ.U32.TRUNC.NTZ R5, R0 ;  /* 0x0000000000057305 */ /* 0x000e24000021f000 */
[----:B0-----:R5:W-:Y:S02]  /*adb0*/  STG.E desc[UR36][R2.64], R5 ;  /* 0x0000000502007986 */ /* 0x001be4000c101924 */
.L_x_1523:
[----:B------:R-:W-:-:S07]  /*adc0*/  VIADD R17, R17, 0x80 ;  /* 0x0000008011117836 */ /* 0x000fce0000000000 */
.L_x_1514:
[----:B------:R-:W-:Y:S05]  /*add0*/  BSYNC B6 ;  /* 0x0000000000067941 */ /* 0x000fea0003800000 */
.L_x_1513:
[----:B------:R-:W-:Y:S02]  /*ade0*/  ULDC UR4, c[0x0][0x210] ;  /* 0x0000840000047ab9 */ /* 0x000fe40000000800 */
[----:B------:R-:W-:-:S13]  /*adf0*/  ISETP.GE.AND P0, PT, R17, UR4, PT ;  /* 0x0000000411007c0c */ /* 0x000fda000bf06270 */
[----:B------:R-:W-:Y:S05]  /*ae00*/  @P0 EXIT ;  /* 0x000000000000094d */ /* 0x000fea0003800000 */
        /* <DEDUP_REMOVED lines=277> */
.L_x_1585:
        /* <DEDUP_REMOVED lines=35> */
.L_x_1592:
[----:B------:R-:W-:Y:S01]  /*c190*/  IMAD.SHL.U32 R5, R5, 0x100000, RZ ;  /* 0x0010000005057824 */ /* 0x000fe200078e00ff */
[----:B------:R-:W-:-:S04]  /*c1a0*/  LEA R0, R0, 0x3b800000, 0x17 ;  /* 0x3b80000000007811 */ /* 0x000fc800078eb8ff */
[----:B------:R-:W-:-:S07]  /*c1b0*/  LOP3.LUT R0, R0, R5, R6, 0xfe, !PT ;  /* 0x0000000500007212 */ /* 0x000fce00078efe06 */
.L_x_1591:
[----:B------:R-:W0:Y:S02]  /*c1c0*/  F2I.FTZ.TRUNC.NTZ R5, R0 ;  /* 0x0000000000057305 */ /* 0x000e24000021f100 */
[----:B0-----:R-:W-:Y:S01]  /*c1d0*/  STG.E.U8 desc[UR36][R2.64], R5 ;  /* 0x0000000502007986 */ /* 0x001fe2000c101124 */
[----:B------:R-:W-:Y:S05]  /*c1e0*/  EXIT ;  /* 0x000000000000794d */ /* 0x000fea0003800000 */
.L_x_1589:
        /* <DEDUP_REMOVED lines=19> */
.L_x_1594:
[----:B------:R-:W-:Y:S01]  /*c320*/  IMAD.SHL.U32 R5, R5, 0x100000, RZ ;  /* 0x0010000005057824 */ /* 0x000fe200078e00ff */
[----:B------:R-:W-:-:S04]  /*c330*/  LEA R0, R0, 0x3b800000, 0x17 ;  /* 0x3b80000000007811 */ /* 0x000fc800078eb8ff */
[----:B------:R-:W-:-:S07]  /*c340*/  LOP3.LUT R4, R0, R5, R6, 0xfe, !PT ;  /* 0x0000000500047212 */ /* 0x000fce00078efe06 */
.L_x_1593:
[----:B------:R-:W0:Y:S02]  /*c350*/  F2I.S64.TRUNC R4, R4 ;  /* 0x0000000400047311 */ /* 0x000e24000020d900 */
[----:B0-----:R-:W-:-:S05]  /*c360*/  IMAD.MOV.U32 R7, RZ, RZ, R4 ;  /* 0x000000ffff077224 */ /* 0x001fca00078e0004 */
[----:B------:R-:W-:Y:S01]  /*c370*/  STG.E.U8 desc[UR36][R2.64], R7 ;  /* 0x0000000702007986 */ /* 0x000fe2000c101124 */
[----:B------:R-:W-:Y:S05]  /*c380*/  EXIT ;  /* 0x000000000000794d */ /* 0x000fea0003800000 */
.L_x_1588:
        /* <DEDUP_REMOVED lines=25> */
.L_x_1598:
[----:B------:R-:W-:Y:S01]  /*c520*/  IMAD.SHL.U32 R5, R5, 0x100000, RZ ;  /* 0x0010000005057824 */ /* 0x000fe200078e00ff */
[----:B------:R-:W-:-:S04]  /*c530*/  LEA R0, R0, 0x3b800000, 0x17 ;  /* 0x3b80000000007811 */ /* 0x000fc800078eb8ff */
[----:B------:R-:W-:-:S07]  /*c540*/  LOP3.LUT R4, R0, R5, R6, 0xfe, !PT ;  /* 0x0000000500047212 */ /* 0x000fce00078efe06 */
.L_x_1597:
[----:B------:R-:W0:Y:S02]  /*c550*/  F2I.S64.TRUNC R4, R4 ;  /* 0x0000000400047311 */ /* 0x000e24000020d900 */
[----:B0-----:R-:W-:Y:S01]  /*c560*/  STG.E.64 desc[UR36][R2.64], R4 ;  /* 0x0000000402007986 */ /* 0x001fe2000c101b24 */
[----:B------:R-:W-:Y:S05]  /*c570*/  EXIT ;  /* 0x000000000000794d */ /* 0x000fea0003800000 */
.L_x_1596:
        /* <DEDUP_REMOVED lines=19> */
.L_x_1600:
[----:B------:R-:W-:Y:S01]  /*c6b0*/  IMAD.SHL.U32 R5, R5, 0x100000, RZ ;  /* 0x0010000005057824 */ /* 0x000fe200078e00ff */
[----:B------:R-:W-:-:S04]  /*c6c0*/  LEA R0, R0, 0x3b800000, 0x17 ;  /* 0x3b80000000007811 */ /* 0x000fc800078eb8ff */
[----:B------:R-:W-:-:S07]  /*c6d0*/  LOP3.LUT R0, R0, R5, R6, 0xfe, !PT ;  /* 0x0000000500007212 */ /* 0x000fce00078efe06 */
.L_x_1599:
[----:B------:R-:W0:Y:S02]  /*c6e0*/  F2I.FTZ.TRUNC.NTZ R5, R0 ;  /* 0x0000000000057305 */ /* 0x000e24000021f100 */
[----:B0-----:R-:W-:Y:S01]  /*c6f0*/  STG.E desc[UR36][R2.64], R5 ;  /* 0x0000000502007986 */ /* 0x001fe2000c101924 */
[----:B------:R-:W-:Y:S05]  /*c700*/  EXIT ;  /* 0x000000000000794d */ /* 0x000fea0003800000 */
.L_x_1595:
        /* <DEDUP_REMOVED lines=19> */
.L_x_1602:
[----:B------:R-:W-:Y:S01]  /*c840*/  IMAD.SHL.U32 R5, R5, 0x100000, RZ ;  /* 0x0010000005057824 */ /* 0x000fe200078e00ff */
[----:B------:R-:W-:-:S04]  /*c850*/  LEA R0, R0, 0x3b800000, 0x17 ;  /* 0x3b80000000007811 */ /* 0x000fc800078eb8ff */
[----:B------:R-:W-:-:S07]  /*c860*/  LOP3.LUT R0, R0, R5, R6, 0xfe, !PT ;  /* 0x0000000500007212 */ /* 0x000fce00078efe06 */
.L_x_1601:
[----:B------:R-:W0:Y:S02]  /*c870*/  F2I.FTZ.TRUNC.NTZ R5, R0 ;  /* 0x0000000000057305 */ /* 0x000e24000021f100 */
[----:B0-----:R-:W-:Y:S01]  /*c880*/  STG.E.U16 desc[UR36][R2.64], R5 ;  /* 0x0000000502007986 */ /* 0x001fe2000c101524 */
[----:B------:R-:W-:Y:S05]  /*c890*/  EXIT ;  /* 0x000000000000794d */ /* 0x000fea0003800000 */
.L_x_1587:
        /* <DEDUP_REMOVED lines=25> */
.L_x_1606:
[----:B------:R-:W-:Y:S01]  /*ca30*/  IMAD.SHL.U32 R5, R5, 0x100000, RZ ;  /* 0x0010000005057824 */ /* 0x000fe200078e00ff */
[----:B------:R-:W-:-:S04]  /*ca40*/  LEA R0, R0, 0x3b800000, 0x17 ;  /* 0x3b80000000007811 */ /* 0x000fc800078eb8ff */
[----:B------:R-:W-:-:S07]  /*ca50*/  LOP3.LUT R7, R0, R5, R6, 0xfe, !PT ;  /* 0x0000000500077212 */ /* 0x000fce00078efe06 */
.L_x_1605:
[----:B------:R-:W-:Y:S01]  /*ca60*/  STG.E desc[UR36][R2.64], R7 ;  /* 0x0000000702007986 */ /* 0x000fe2000c101924 */
[----:B------:R-:W-:Y:S05]  /*ca70*/  EXIT ;  /* 0x000000000000794d */ /* 0x000fea0003800000 */
.L_x_1604:
        /* <DEDUP_REMOVED lines=19> */
.L_x_1608:
[----:B------:R-:W-:Y:S01]  /*cbb0*/  IMAD.SHL.U32 R5, R5, 0x100000, RZ ;  /* 0x0010000005057824 */ /* 0x000fe200078e00ff */
[----:B------:R-:W-:-:S04]  /*cbc0*/  LEA R0, R0, 0x3b800000, 0x17 ;  /* 0x3b80000000007811 */ /* 0x000fc800078eb8ff */
[----:B------:R-:W-:-:S07]  /*cbd0*/  LOP3.LUT R0, R0, R5, R6, 0xfe, !PT ;  /* 0x0000000500007212 */ /* 0x000fce00078efe06 */
.L_x_1607:
[----:B------:R-:W-:-:S05]  /*cbe0*/  F2FP.F16.F32.PACK_AB R0, RZ, R0 ;  /* 0x00000000ff00723e */ /* 0x000fca00000000ff */
[----:B------:R-:W-:Y:S01]  /*cbf0*/  STG.E.U16 desc[UR36][R2.64], R0 ;  /* 0x0000000002007986 */ /* 0x000fe2000c101524 */
[----:B------:R-:W-:Y:S05]  /*cc00*/  EXIT ;  /* 0x000000000000794d */ /* 0x000fea0003800000 */
.L_x_1603:
        /* <DEDUP_REMOVED lines=25> */
.L_x_1612:
[----:B------:R-:W-:Y:S01]  /*cda0*/  IMAD.SHL.U32 R5, R5, 0x100000, RZ ;  /* 0x0010000005057824 */ /* 0x000fe200078e00ff */
[----:B------:R-:W-:-:S04]  /*cdb0*/  LEA R0, R0, 0x3b800000, 0x17 ;  /* 0x3b80000000007811 */ /* 0x000fc800078eb8ff */
[----:B------:R-:W-:-:S07]  /*cdc0*/  LOP3.LUT R4, R0, R5, R6, 0xfe, !PT ;  /* 0x0000000500047212 */ /* 0x000fce00078efe06 */
.L_x_1611:
[----:B------:R-:W-:-:S05]  /*cdd0*/  IMAD.MOV.U32 R5, RZ, RZ, RZ ;  /* 0x000000ffff057224 */ /* 0x000fca00078e00ff */
[----:B------:R-:W-:Y:S01]  /*cde0*/  STG.E.64 desc[UR36][R2.64], R4 ;  /* 0x0000000402007986 */ /* 0x000fe2000c101b24 */
[----:B------:R-:W-:Y:S05]  /*cdf0*/  EXIT ;  /* 0x000000000000794d */ /* 0x000fea0003800000 */
.L_x_1610:
        /* <DEDUP_REMOVED lines=19> */
.L_x_1614:
[----:B------:R-:W-:Y:S01]  /*cf30*/  IMAD.SHL.U32 R5, R5, 0x100000, RZ ;  /* 0x0010000005057824 */ /* 0x000fe200078e00ff */
[----:B------:R-:W-:-:S04]  /*cf40*/  LEA R0, R0, 0x3b800000, 0x17 ;  /* 0x3b80000000007811 */ /* 0x000fc800078eb8ff */
[----:B------:R-:W-:-:S07]  /*cf50*/  LOP3.LUT R0, R0, R5, R6, 0xfe, !PT ;  /* 0x0000000500007212 */ /* 0x000fce00078efe06 */
.L_x_1613:
[----:B------:R-:W-:-:S04]  /*cf60*/  F2FP.F16.F32.PACK_AB R0, RZ, R0 ;  /* 0x00000000ff00723e */ /* 0x000fc800000000ff */
[----:B------:R-:W-:-:S05]  /*cf70*/  PRMT R0, R0, 0x5410, RZ ;  /* 0x0000541000007816 */ /* 0x000fca00000000ff */
[----:B------:R-:W-:Y:S01]  /*cf80*/  STG.E desc[UR36][R2.64], R0 ;  /* 0x0000000002007986 */ /* 0x000fe2000c101924 */
[----:B------:R-:W-:Y:S05]  /*cf90*/  EXIT ;  /* 0x000000000000794d */ /* 0x000fea0003800000 */
.L_x_1609:
[----:B------:R-:W-:Y:S02]  /*cfa0*/  ISETP.NE.AND P0, PT, R5, RZ, PT ;  /* 0x000000ff0500720c */ /* 0x000fe40003f05270 */
[----:B------:R-:W-:-:S11]  /*cfb0*/  CS2R R6, SRZ ;  /* 0x0000000000067805 */ /* 0x000fd6000001ff00 */
[----:B------:R-:W-:Y:S05]  /*cfc0*/  @!P0 BRA `(.L_x_1615) ;  /* 0x0000000000588947 */ /* 0x000fea0003800000 */
[----:B------:R-:W-:-:S04]  /*cfd0*/  PRMT R0, R5, 0x9910, RZ ;  /* 0x0000991005007816 */ /* 0x000fc800000000ff */
[----:B------:R-:W-:-:S13]  /*cfe0*/  ISETP.NE.AND P0, PT, R0, 0x80, PT ;  /* 0x000000800000780c */ /* 0x000fda0003f05270 */
[----:B------:R-:W-:Y:S02]  /*cff0*/  @!P0 IMAD.MOV.U32 R6, RZ, RZ, 0x20000000 ;  /* 0x20000000ff068424 */ /* 0x000fe400078e00ff */
        /* <DEDUP_REMOVED lines=14> */
.L_x_1616:
[----:B------:R-:W-:Y:S01]  /*d0e0*/  IMAD.SHL.U32 R5, R5, 0x100000, RZ ;  /* 0x0010000005057824 */ /* 0x000fe200078e00ff */
[----:B------:R-:W-:-:S04]  /*d0f0*/  LEA R0, R0, 0x3b800000, 0x17 ;  /* 0x3b80000000007811 */ /* 0x000fc800078eb8ff */
[----:B------:R-:W-:-:S05]  /*d100*/  LOP3.LUT R0, R0, R5, R6, 0xfe, !PT ;  /* 0x0000000500007212 */ /* 0x000fca00078efe06 */
[----:B------:R-:W-:-:S04]  /*d110*/  FMUL.FTZ R0, R0, 1 ;  /* 0x3f80000000007820 */ /* 0x000fc80000410000 */
[----:B------:R0:W1:Y:S03]  /*d120*/  F2F.F64.F32 R6, R0 ;  /* 0x0000000000067310 */ /* 0x0000660000201800 */
.L_x_1615:
[----:B-1----:R-:W-:Y:S01]  /*d130*/  STG.E.64 desc[UR36][R2.64], R6 ;  /* 0x0000000602007986 */ /* 0x002fe2000c101b24 */
[----:B------:R-:W-:Y:S05]  /*d140*/  EXIT ;  /* 0x000000000000794d */ /* 0x000fea0003800000 */
.L_x_1586:
        /* <DEDUP_REMOVED lines=14> */
[----:B------:R-:W-:Y:S05]  /*d230*/  @!P0 BRA `(.L_x_1620) ;  /* 0x0000000000448947 */ /* 0x000fea0003800000 */
        /* <DEDUP_REMOVED lines=12> */
.L_x_1621:
[----:B------:R-:W-:Y:S01]  /*d300*/  IMAD.SHL.U32 R5, R5, 0x100000, RZ ;  /* 0x0010000005057824 */ /* 0x000fe200078e00ff */
[----:B------:R-:W-:-:S04]  /*d310*/  LEA R0, R0, 0x3b800000, 0x17 ;  /* 0x3b80000000007811 */ /* 0x000fc800078eb8ff */
[----:B------:R-:W-:-:S04]  /*d320*/  LOP3.LUT R0, R0, R5, R6, 0xfe, !PT ;  /* 0x0000000500007212 */ /* 0x000fc800078efe06 */
[----:B------:R-:W-:-:S04]  /*d330*/  FSETP.NEU.FTZ.AND P0, PT, R0, RZ, PT ;  /* 0x000000ff0000720b */ /* 0x000fc80003f1d000 */
[----:B------:R-:W-:-:S09]  /*d340*/  SEL R0, RZ, 0x1, !P0 ;  /* 0x00000001ff007807 */ /* 0x000fd20004000000 */
.L_x_1620:
[----:B------:R-:W-:Y:S01]  /*d350*/  STG.E.U8 desc[UR36][R2.64], R0 ;  /* 0x0000000002007986 */ /* 0x000fe2000c101124 */
[----:B------:R-:W-:Y:S05]  /*d360*/  EXIT ;  /* 0x000000000000794d */ /* 0x000fea0003800000 */
.L_x_1619:
        /* <DEDUP_REMOVED lines=20> */
.L_x_1623:
[----:B------:R-:W-:Y:S01]  /*d4b0*/  IMAD.SHL.U32 R5, R5, 0x100000, RZ ;  /* 0x0010000005057824 */ /* 0x000fe200078e00ff */
[----:B------:R-:W-:-:S04]  /*d4c0*/  LEA R0, R0, 0x3b800000, 0x17 ;  /* 0x3b80000000007811 */ /* 0x000fc800078eb8ff */
[----:B------:R-:W-:-:S05]  /*d4d0*/  LOP3.LUT R0, R0, R5, R6, 0xfe, !PT ;  /* 0x0000000500007212 */ /* 0x000fca00078efe06 */
[----:B------:R-:W-:-:S04]  /*d4e0*/  FMUL.FTZ R0, R0, 1 ;  /* 0x3f80000000007820 */ /* 0x000fc80000410000 */
[----:B------:R0:W1:Y:S03]  /*d4f0*/  F2F.F64.F32 R8, R0 ;  /* 0x0000000000087310 */ /* 0x0000660000201800 */
.L_x_1622:
[----:B------:R-:W-:-:S05]  /*d500*/  CS2R R10, SRZ ;  /* 0x00000000000a7805 */ /* 0x000fca000001ff00 */
[----:B-1----:R-:W-:Y:S01]  /*d510*/  STG.E.128 desc[UR36][R2.64], R8 ;  /* 0x0000000802007986 */ /* 0x002fe2000c101d24 */
[----:B------:R-:W-:Y:S05]  /*d520*/  EXIT ;  /* 0x000000000000794d */ /* 0x000fea0003800000 */
.L_x_1618:
        /* <DEDUP_REMOVED lines=25> */
.L_x_1627:
[----:B------:R-:W-:Y:S01]  /*d6c0*/  IMAD.SHL.U32 R5, R5, 0x100000, RZ ;  /* 0x0010000005057824 */ /* 0x000fe200078e00ff */
[----:B------:R-:W-:-:S04]  /*d6d0*/  LEA R0, R0, 0x3b800000, 0x17 ;  /* 0x3b80000000007811 */ /* 0x000fc800078eb8ff */
[----:B------:R-:W-:-:S07]  /*d6e0*/  LOP3.LUT R0, R0, R5, R6, 0xfe, !PT ;  /* 0x0000000500007212 */ /* 0x000fce00078efe06 */
.L_x_1626:
        /* <DEDUP_REMOVED lines=13> */
.L_x_1628:
[----:B------:R-:W-:-:S05]  /*d7c0*/  LOP3.LUT R7, R4, R7, RZ, 0xfc, !PT ;  /* 0x0000000704077212 */ /* 0x000fca00078efcff */
[----:B------:R-:W-:Y:S01]  /*d7d0*/  STG.E.U8 desc[UR36][R2.64], R7 ;  /* 0x0000000702007986 */ /* 0x000fe2000c101124 */
[----:B------:R-:W-:Y:S05]  /*d7e0*/  EXIT ;  /* 0x000000000000794d */ /* 0x000fea0003800000 */
.L_x_1625:
        /* <DEDUP_REMOVED lines=19> */
.L_x_1630:
[----:B------:R-:W-:Y:S01]  /*d920*/  IMAD.SHL.U32 R5, R5, 0x100000, RZ ;  /* 0x0010000005057824 */ /* 0x000fe200078e00ff */
[----:B------:R-:W-:-:S04]  /*d930*/  LEA R0, R0, 0x3b800000, 0x17 ;  /* 0x3b80000000007811 */ /* 0x000fc800078eb8ff */
[----:B------:R-:W-:-:S07]  /*d940*/  LOP3.LUT R0, R0, R5, R6, 0xfe, !PT ;  /* 0x0000000500007212 */ /* 0x000fce00078efe06 */
.L_x_1629:
        /* <DEDUP_REMOVED lines=11> */
.L_x_1631:
[----:B------:R-:W-:Y:S01]  /*da00*/  IMAD.MOV.U32 R4, RZ, RZ, 0x7f ;  /* 0x0000007fff047424 */ /* 0x000fe200078e00ff */
[----:B------:R-:W-:-:S04]  /*da10*/  ISETP.GT.U32.AND P0, PT, R6, 0x7f800000, PT ;  /* 0x7f8000000600780c */ /* 0x000fc80003f04070 */
[----:B------:R-:W-:-:S09]  /*da20*/  SEL R4, R4, 0x7c, P0 ;  /* 0x0000007c04047807 */ /* 0x000fd20000000000 */
.L_x_1632:
[----:B------:R-:W-:-:S04]  /*da30*/  LOP3.LUT R0, R0, 0x80000000, RZ, 0xc0, !PT ;  /* 0x8000000000007812 */ /* 0x000fc800078ec0ff */
[----:B------:R-:W-:-:S04]  /*da40*/  SHF.R.U32.HI R5, RZ, 0x18, R0 ;  /* 0x00000018ff057819 */ /* 0x000fc80000011600 */
[----:B------:R-:W-:-:S05]  /*da50*/  LOP3.LUT R5, R4, R5, RZ, 0xfc, !PT ;  /* 0x0000000504057212 */ /* 0x000fca00078efcff */
[----:B------:R-:W-:Y:S01]  /*da60*/  STG.E.U8 desc[UR36][R2.64], R5 ;  /* 0x0000000502007986 */ /* 0x000fe2000c101124 */
[----:B------:R-:W-:Y:S05]  /*da70*/  EXIT ;  /* 0x000000000000794d */ /* 0x000fea0003800000 */
.L_x_1624:
        /* <DEDUP_REMOVED lines=19> */
.L_x_1634:
[----:B------:R-:W-:Y:S01]  /*dbb0*/  IMAD.SHL.U32 R5, R5, 0x100000, RZ ;  /* 0x0010000005057824 */ /* 0x000fe200078e00ff */
[----:B------:R-:W-:-:S04]  /*dbc0*/  LEA R0, R0, 0x3b800000, 0x17 ;  /* 0x3b80000000007811 */ /* 0x000fc800078eb8ff */
[----:B------:R-:W-:-:S07]  /*dbd0*/  LOP3.LUT R0, R0, R5, R6, 0xfe, !PT ;  /* 0x0000000500007212 */ /* 0x000fce00078efe06 */
.L_x_1633:
[----:B------:R-:W-:-:S05]  /*dbe0*/  F2FP.BF16.F32.PACK_AB R0, RZ, R0 ;  /* 0x00000000ff00723e */ /* 0x000fca00000010ff */
[----:B------:R-:W-:Y:S01]  /*dbf0*/  STG.E.U16 desc[UR36][R2.64], R0 ;  /* 0x0000000002007986 */ /* 0x000fe2000c101524 */
[----:B------:R-:W-:Y:S05]  /*dc00*/  EXIT ;  /* 0x000000000000794d */ /* 0x000fea0003800000 */
.L_x_1617:
        /* <DEDUP_REMOVED lines=27> */
.L_x_1639:
[----:B------:R-:W-:Y:S01]  /*ddc0*/  IMAD.SHL.U32 R5, R5, 0x100000, RZ ;  /* 0x0010000005057824 */ /* 0x000fe200078e00ff */
[----:B------:R-:W-:-:S04]  /*ddd0*/  LEA R0, R0, 0x3b800000, 0x17 ;  /* 0x3b80000000007811 */ /* 0x000fc800078eb8ff */
[----:B------:R-:W-:-:S07]  /*dde0*/  LOP3.LUT R0, R0, R5, R6, 0xfe, !PT ;  /* 0x0000000500007212 */ /* 0x000fce00078efe06 */
.L_x_1638:
[----:B------:R-:W0:Y:S02]  /*ddf0*/  F2I.FTZ.U32.TRUNC.NTZ R5, R0 ;  /* 0x0000000000057305 */ /* 0x000e24000021f000 */
[----:B0-----:R-:W-:Y:S01]  /*de00*/  STG.E.U16 desc[UR36][R2.64], R5 ;  /* 0x0000000502007986 */ /* 0x001fe2000c101524 */
[----:B------:R-:W-:Y:S05]  /*de10*/  EXIT ;  /* 0x000000000000794d */ /* 0x000fea0003800000 */
.L_x_1637:
[----:B------:R-:W-:Y:S01]  /*de20*/  STG.E.U8 desc[UR36][R2.64], R5 ;  /* 0x0000000502007986 */ /* 0x000fe2000c101124 */
[----:B------:R-:W-:Y:S05]  /*de30*/  EXIT ;  /* 0x000000000000794d */ /* 0x000fea0003800000 */
.L_x_1636:
        /* <DEDUP_REMOVED lines=19> */
.L_x_1641:
[----:B------:R-:W-:Y:S01]  /*df70*/  IMAD.SHL.U32 R5, R5, 0x100000, RZ ;  /* 0x0010000005057824 */ /* 0x000fe200078e00ff */
[----:B------:R-:W-:-:S04]  /*df80*/  LEA R0, R0, 0x3b800000, 0x17 ;  /* 0x3b80000000007811 */ /* 0x000fc800078eb8ff */
[----:B------:R-:W-:-:S07]  /*df90*/  LOP3.LUT R0, R0, R5, R6, 0xfe, !PT ;  /* 0x0000000500007212 */ /* 0x000fce00078efe06 */
.L_x_1640:
        /* <DEDUP_REMOVED lines=15> */
.L_x_1643:
[----:B------:R-:W-:-:S04]  /*e090*/  LOP3.LUT R0, R0, 0x80000000, RZ, 0xc0, !PT ;  /* 0x8000000000007812 */ /* 0x000fc800078ec0ff */
[----:B------:R-:W-:-:S04]  /*e0a0*/  SHF.R.U32.HI R0, RZ, 0x18, R0 ;  /* 0x00000018ff007819 */ /* 0x000fc80000011600 */
[----:B------:R-:W-:-:S04]  /*e0b0*/  LOP3.LUT R0, R5, R0, RZ, 0xfc, !PT ;  /* 0x0000000005007212 */ /* 0x000fc800078efcff */
[----:B------:R-:W-:-:S07]  /*e0c0*/  PRMT R4, R0, 0x7610, R4 ;  /* 0x0000761000047816 */ /* 0x000fce0000000004 */
.L_x_1642:
[----:B------:R-:W-:Y:S01]  /*e0d0*/  STG.E.U8 desc[UR36][R2.64], R4 ;  /* 0x0000000402007986 */ /* 0x000fe2000c101124 */
[----:B------:R-:W-:Y:S05]  /*e0e0*/  EXIT ;  /* 0x000000000000794d */ /* 0x000fea0003800000 */
.L_x_1635:
        /* <DEDUP_REMOVED lines=25> */
.L_x_1647:
[----:B------:R-:W-:Y:S01]  /*e280*/  IMAD.SHL.U32 R5, R5, 0x100000, RZ ;  /* 0x0010000005057824 */ /* 0x000fe200078e00ff */
[----:B------:R-:W-:-:S04]  /*e290*/  LEA R0, R0, 0x3b800000, 0x17 ;  /* 0x3b80000000007811 */ /* 0x000fc800078eb8ff */
[----:B------:R-:W-:-:S07]  /*e2a0*/  LOP3.LUT R0, R0, R5, R6, 0xfe, !PT ;  /* 0x0000000500007212 */ /* 0x000fce00078efe06 */
.L_x_1646:
        /* <DEDUP_REMOVED lines=11> */
.L_x_1648:
[----:B------:R-:W-:Y:S01]  /*e360*/  STG.E.U8 desc[UR36][R2.64], R4 ;  /* 0x0000000402007986 */ /* 0x000fe2000c101124 */
[----:B------:R-:W-:Y:S05]  /*e370*/  EXIT ;  /* 0x000000000000794d */ /* 0x000fea0003800000 */
.L_x_1590:
        /* <DEDUP_REMOVED lines=16> */
.L_x_1649:
[----:B------:R-:W-:Y:S05]  /*e480*/  EXIT ;  /* 0x000000000000794d */ /* 0x000fea0003800000 */
.L_x_1645:
        /* <DEDUP_REMOVED lines=19> */
.L_x_1651:
[----:B------:R-:W-:Y:S01]  /*e5c0*/  IMAD.SHL.U32 R5, R5, 0x100000, RZ ;  /* 0x0010000005057824 */ /* 0x000fe200078e00ff */
[----:B------:R-:W-:-:S04]  /*e5d0*/  LEA R0, R0, 0x3b800000, 0x17 ;  /* 0x3b80000000007811 */ /* 0x000fc800078eb8ff */
[----:B------:R-:W-:-:S07]  /*e5e0*/  LOP3.LUT R4, R0, R5, R6, 0xfe, !PT ;  /* 0x0000000500047212 */ /* 0x000fce00078efe06 */
.L_x_1650:
[----:B------:R-:W0:Y:S02]  /*e5f0*/  F2I.U64.TRUNC R4, R4 ;  /* 0x0000000400047311 */ /* 0x000e24000020d800 */
[----:B0-----:R-:W-:Y:S01]  /*e600*/  STG.E.64 desc[UR36][R2.64], R4 ;  /* 0x0000000402007986 */ /* 0x001fe2000c101b24 */
[----:B------:R-:W-:Y:S05]  /*e610*/  EXIT ;  /* 0x000000000000794d */ /* 0x000fea0003800000 */
.L_x_1644:
        /* <DEDUP_REMOVED lines=19> */
.L_x_1653:
[----:B------:R-:W-:Y:S01]  /*e750*/  IMAD.SHL.U32 R5, R5, 0x100000, RZ ;  /* 0x0010000005057824 */ /* 0x000fe200078e00ff */
[----:B------:R-:W-:-:S04]  /*e760*/  LEA R0, R0, 0x3b800000, 0x17 ;  /* 0x3b80000000007811 */ /* 0x000fc800078eb8ff */
[----:B------:R-:W-:-:S07]  /*e770*/  LOP3.LUT R0, R0, R5, R6, 0xfe, !PT ;  /* 0x0000000500007212 */ /* 0x000fce00078efe06 */
.L_x_1652:
[----:B------:R-:W0:Y:S02]  /*e780*/  F2I.FTZ.U32.TRUNC.NTZ R5, R0 ;  /* 0x0000000000057305 */ /* 0x000e24000021f000 */
[----:B0-----:R-:W-:Y:S01]  /*e790*/  STG.E desc[UR36][R2.64], R5 ;  /* 0x0000000502007986 */ /* 0x001fe2000c101924 */
[----:B------:R-:W-:Y:S05]  /*e7a0*/  EXIT ;  /* 0x000000000000794d */ /* 0x000fea0003800000 */
.L_x_1654:
        /* <DEDUP_REMOVED lines=13> */
.L_x_7290:


//--------------------- .text._ZN2at6native27unrolled_elementwise_kernelINS0_11FillFunctorIN3c1015Float8_e4m3fnuzEEESt5arrayIPcLm1EELi4E23TrivialOffsetCalculatorILi0EjES9_ILi1EjENS0_6memory12LoadWithCastILi0EEENSC_13StoreWithCastILi1EEEEEviT_T0_T2_T3_T4_T5_ --------------------------
	.section	.text._ZN2at6native27unrolled_elementwise_kernelINS0_11FillFunctorIN3c1015Float8_e4m3fnuzEEESt5arrayIPcLm1EELi4E23TrivialOffsetCalculatorILi0EjES9_ILi1EjENS0_6memory12LoadWithCastILi0EEENSC_13StoreWithCastILi1EEEEEviT_T0_T2_T3_T4_T5_,"ax",@progbits
	.align	128
        .global         _ZN2at6native27unrolled_elementwise_kernelINS0_11FillFunctorIN3c1015Float8_e4m3fnuzEEESt5arrayIPcLm1EELi4E23TrivialOffsetCalculatorILi0EjES9_ILi1EjENS0_6memory12LoadWithCastILi0EEENSC_13StoreWithCastILi1EEEEEviT_T0_T2_T3_T4_T5_
        .type           _ZN2at6native27unrolled_elementwise_kernelINS0_11FillFunctorIN3c1015Float8_e4m3fnuzEEESt5arrayIPcLm1EELi4E23TrivialOffsetCalculatorILi0EjES9_ILi1EjENS0_6memory12LoadWithCastILi0EEENSC_13StoreWithCastILi1EEEEEviT_T0_T2_T3_T4_T5_,@function
        .size           _ZN2at6native27unrolled_elementwise_kernelINS0_11FillFunctorIN3c1015Float8_e4m3fnuzEEESt5arrayIPcLm1EELi4E23TrivialOffsetCalculatorILi0EjES9_ILi1EjENS0_6memory12LoadWithCastILi0EEENSC_13StoreWithCastILi1EEEEEviT_T0_T2_T3_T4_T5_,(.L_x_7291 - _ZN2at6native27unrolled_elementwise_kernelINS0_11FillFunctorIN3c1015Float8_e4m3fnuzEEESt5arrayIPcLm1EELi4E23TrivialOffsetCalculatorILi0EjES9_ILi1EjENS0_6memory12LoadWithCastILi0EEENSC_13StoreWithCastILi1EEEEEviT_T0_T2_T3_T4_T5_)
        .other          _ZN2at6native27unrolled_elementwise_kernelINS0_11FillFunctorIN3c1015Float8_e4m3fnuzEEESt5arrayIPcLm1EELi4E23TrivialOffsetCalculatorILi0EjES9_ILi1EjENS0_6memory12LoadWithCastILi0EEENSC_13StoreWithCastILi1EEEEEviT_T0_T2_T3_T4_T5_,@"STO_CUDA_ENTRY STV_DEFAULT"
_ZN2at6native27unrolled_elementwise_kernelINS0_11FillFunctorIN3c1015Float8_e4m3fnuzEEESt5arrayIPcLm1EELi4E23TrivialOffsetCalculatorILi0EjES9_ILi1EjENS0_6memory12LoadWithCastILi0EEENSC_13StoreWithCastILi1EEEEEviT_T0_T2_T3_T4_T5_:
.text._ZN2at6native27unrolled_elementwise_kernelINS0_11FillFunctorIN3c1015Float8_e4m3fnuzEEESt5arrayIPcLm1EELi4E23TrivialOffsetCalculatorILi0EjES9_ILi1EjENS0_6memory12LoadWithCastILi0EEENSC_13StoreWithCastILi1EEEEEviT_T0_T2_T3_T4_T5_:
        /* <DEDUP_REMOVED lines=49> */
.L_x_1663:
[----:B------:R-:W-:Y:S01]  /*0310*/  LEA R5, R0, 0x3b800000, 0x17 ;  /* 0x3b80000000057811 */ /* 0x000fe200078eb8ff */
[----:B------:R-:W-:-:S05]  /*0320*/  IMAD.SHL.U32 R0, R4, 0x100000, RZ ;  /* 0x0010000004007824 */ /* 0x000fca00078e00ff */
[----:B------:R-:W-:-:S07]  /*0330*/  LOP3.LUT R0, R5, R0, R6, 0xfe, !PT ;  /* 0x0000000005007212 */ /* 0x000fce00078efe06 */
.L_x_1662:
[----:B------:R-:W0:Y:S02]  /*0340*/  F2I.FTZ.TRUNC.NTZ R5, R0 ;  /* 0x0000000000057305 */ /* 0x000e24000021f100 */
[----:B0-----:R4:W-:Y:S01]  /*0350*/  STG.E.U8 desc[UR36][R2.64], R5 ;  /* 0x0000000502007986 */ /* 0x0019e2000c101124 */
[----:B------:R-:W-:Y:S05]  /*0360*/  BRA `(.L_x_1656) ;  /* 0x0000002400647947 */ /* 0x000fea0003800000 */
.L_x_1660:
        /* <DEDUP_REMOVED lines=19> */
.L_x_1665:
[----:B------:R-:W-:Y:S01]  /*04a0*/  IMAD.SHL.U32 R5, R0, 0x100000, RZ ;  /* 0x0010000000057824 */ /* 0x000fe200078e00ff */
[----:B------:R-:W-:-:S04]  /*04b0*/  LEA R4, R4, 0x3b800000, 0x17 ;  /* 0x3b80000004047811 */ /* 0x000fc800078eb8ff */
[----:B------:R-:W-:-:S07]  /*04c0*/  LOP3.LUT R4, R4, R5, R6, 0xfe, !PT ;  /* 0x0000000504047212 */ /* 0x000fce00078efe06 */
.L_x_1664:
[----:B------:R-:W0:Y:S02]  /*04d0*/  F2I.S64.TRUNC R4, R4 ;  /* 0x0000000400047311 */ /* 0x000e24000020d900 */
[----:B0-----:R-:W-:-:S05]  /*04e0*/  IMAD.MOV.U32 R7, RZ, RZ, R4 ;  /* 0x000000ffff077224 */ /* 0x001fca00078e0004 */
[----:B------:R3:W-:Y:S01]  /*04f0*/  STG.E.U8 desc[UR36][R2.64], R7 ;  /* 0x0000000702007986 */ /* 0x0007e2000c101124 */
[----:B------:R-:W-:Y:S05]  /*0500*/  BRA `(.L_x_1656) ;  /* 0x0000002000fc7947 */ /* 0x000fea0003800000 */
.L_x_1659:
        /* <DEDUP_REMOVED lines=25> */
.L_x_1669:
[----:B------:R-:W-:Y:S01]  /*06a0*/  IMAD.SHL.U32 R5, R0, 0x100000, RZ ;  /* 0x0010000000057824 */ /* 0x000fe200078e00ff */
[----:B------:R-:W-:-:S04]  /*06b0*/  LEA R4, R4, 0x3b800000, 0x17 ;  /* 0x3b80000004047811 */ /* 0x000fc800078eb8ff */
[----:B------:R-:W-:-:S07]  /*06c0*/  LOP3.LUT R4, R4, R5, R6, 0xfe, !PT ;  /* 0x0000000504047212 */ /* 0x000fce00078efe06 */
.L_x_1668:
[----:B------:R-:W0:Y:S02]  /*06d0*/  F2I.S64.TRUNC R4, R4 ;  /* 0x0000000400047311 */ /* 0x000e24000020d900 */
[----:B0-----:R1:W-:Y:S01]  /*06e0*/  STG.E.64 desc[UR36][R2.64], R4 ;  /* 0x0000000402007986 */ /* 0x0013e2000c101b24 */
[----:B------:R-:W-:Y:S05]  /*06f0*/  BRA `(.L_x_1656) ;  /* 0x0000002000807947 */ /* 0x000fea0003800000 */
.L_x_1667:
        /* <DEDUP_REMOVED lines=19> */
.L_x_1671:
[----:B------:R-:W-:Y:S01]  /*0830*/  IMAD.SHL.U32 R5, R0, 0x100000, RZ ;  /* 0x0010000000057824 */ /* 0x000fe200078e00ff */
[----:B------:R-:W-:-:S04]  /*0840*/  LEA R4, R4, 0x3b800000, 0x17 ;  /* 0x3b80000004047811 */ /* 0x000fc800078eb8ff */
[----:B------:R-:W-:-:S07]  /*0850*/  LOP3.LUT R0, R4, R5, R6, 0xfe, !PT ;  /* 0x0000000504007212 */ /* 0x000fce00078efe06 */
.L_x_1670:
[----:B------:R-:W0:Y:S02]  /*0860*/  F2I.FTZ.TRUNC.NTZ R5, R0 ;  /* 0x0000000000057305 */ /* 0x000e24000021f100 */
[----:B0-----:R0:W-:Y:S01]  /*0870*/  STG.E desc[UR36][R2.64], R5 ;  /* 0x0000000502007986 */ /* 0x0011e2000c101924 */
[----:B------:R-:W-:Y:S05]  /*0880*/  BRA `(.L_x_1656) ;  /* 0x00000020001c7947 */ /* 0x000fea0003800000 */
.L_x_1666:
        /* <DEDUP_REMOVED lines=19> */
.L_x_1673:
[----:B------:R-:W-:Y:S01]  /*09c0*/  IMAD.SHL.U32 R5, R0, 0x100000, RZ ;  /* 0x0010000000057824 */ /* 0x000fe200078e00ff */
[----:B------:R-:W-:-:S04]  /*09d0*/  LEA R4, R4, 0x3b800000, 0x17 ;  /* 0x3b80000004047811 */ /* 0x000fc800078eb8ff */
[----:B------:R-:W-:-:S07]  /*09e0*/  LOP3.LUT R0, R4, R5, R6, 0xfe, !PT ;  /* 0x0000000504007212 */ /* 0x000fce00078efe06 */
.L_x_1672:
[----:B------:R-:W0:Y:S02]  /*09f0*/  F2I.FTZ.TRUNC.NTZ R5, R0 ;  /* 0x0000000000057305 */ /* 0x000e24000021f100 */
[----:B0-----:R2:W-:Y:S01]  /*0a00*/  STG.E.U16 desc[UR36][R2.64], R5 ;  /* 0x0000000502007986 */ /* 0x0015e2000c101524 */
[----:B------:R-:W-:Y:S05]  /*0a10*/  BRA `(.L_x_1656) ;  /* 0x0000001c00b87947 */ /* 0x000fea0003800000 */
.L_x_1658:
        /* <DEDUP_REMOVED lines=25> */
.L_x_1677:
[----:B------:R-:W-:Y:S01]  /*0bb0*/  IMAD.SHL.U32 R5, R0, 0x100000, RZ ;  /* 0x0010000000057824 */ /* 0x000fe200078e00ff */
[----:B------:R-:W-:-:S04]  /*0bc0*/  LEA R4, R4, 0x3b800000, 0x17 ;  /* 0x3b80000004047811 */ /* 0x000fc800078eb8ff */
[----:B------:R-:W-:-:S07]  /*0bd0*/  LOP3.LUT R5, R4, R5, R6, 0xfe, !PT ;  /* 0x0000000504057212 */ /* 0x000fce00078efe06 */
.L_x_1676:
[----:B------:R0:W-:Y:S01]  /*0be0*/  STG.E desc[UR36][R2.64], R5 ;  /* 0x0000000502007986 */ /* 0x0001e2000c101924 */
[----:B------:R-:W-:Y:S05]  /*0bf0*/  BRA `(.L_x_1656) ;  /* 0x0000001c00407947 */ /* 0x000fea0003800000 */
.L_x_1675:
        /* <DEDUP_REMOVED lines=19> */
.L_x_1679:
[----:B------:R-:W-:Y:S01]  /*0d30*/  IMAD.SHL.U32 R5, R0, 0x100000, RZ ;  /* 0x0010000000057824 */ /* 0x000fe200078e00ff */
[----:B------:R-:W-:-:S04]  /*0d40*/  LEA R4, R4, 0x3b800000, 0x17 ;  /* 0x3b80000004047811 */ /* 0x000fc800078eb8ff */
[----:B------:R-:W-:-:S07]  /*0d50*/  LOP3.LUT R0, R4, R5, R6, 0xfe, !PT ;  /* 0x0000000504007212 */ /* 0x000fce00078efe06 */
.L_x_1678:
[----:B------:R-:W-:-:S05]  /*0d60*/  F2FP.F16.F32.PACK_AB R0, RZ, R0 ;  /* 0x00000000ff00723e */ /* 0x000fca00000000ff */
[----:B------:R5:W-:Y:S01]  /*0d70*/  STG.E.U16 desc[UR36][R2.64], R0 ;  /* 0x0000000002007986 */ /* 0x000be2000c101524 */
[----:B------:R-:W-:Y:S05]  /*0d80*/  BRA `(.L_x_1656) ;  /* 0x0000001800dc7947 */ /* 0x000fea0003800000 */
.L_x_1674:
        /* <DEDUP_REMOVED lines=25> */
.L_x_1683:
[----:B------:R-:W-:Y:S01]  /*0f20*/  IMAD.SHL.U32 R5, R0, 0x100000, RZ ;  /* 0x0010000000057824 */ /* 0x000fe200078e00ff */
[----:B------:R-:W-:-:S04]  /*0f30*/  LEA R4, R4, 0x3b800000, 0x17 ;  /* 0x3b80000004047811 */ /* 0x000fc800078eb8ff */
[----:B------:R-:W-:-:S07]  /*0f40*/  LOP3.LUT R4, R4, R5, R6, 0xfe, !PT ;  /* 0x0000000504047212 */ /* 0x000fce00078efe06 */
.L_x_1682:
[----:B------:R-:W-:-:S05]  /*0f50*/  IMAD.MOV.U32 R5, RZ, RZ, RZ ;  /* 0x000000ffff057224 */ /* 0x000fca00078e00ff */
[----:B------:R0:W-:Y:S01]  /*0f60*/  STG.E.64 desc[UR36][R2.64], R4 ;  /* 0x0000000402007986 */ /* 0x0001e2000c101b24 */
[----:B------:R-:W-:Y:S05]  /*0f70*/  BRA `(.L_x_1656) ;  /* 0x0000001800607947 */ /* 0x000fea0003800000 */
.L_x_1681:
        /* <DEDUP_REMOVED lines=19> */
.L_x_1685:
[----:B------:R-:W-:Y:S01]  /*10b0*/  IMAD.SHL.U32 R5, R0, 0x100000, RZ ;  /* 0x0010000000057824 */ /* 0x000fe200078e00ff */
[----:B------:R-:W-:-:S04]  /*10c0*/  LEA R4, R4, 0x3b800000, 0x17 ;  /* 0x3b80000004047811 */ /* 0x000fc800078eb8ff */
[----:B------:R-:W-:-:S07]  /*10d0*/  LOP3.LUT R0, R4, R5, R6, 0xfe, !PT ;  /* 0x0000000504007212 */ /* 0x000fce00078efe06 */
.L_x_1684:
[----:B------:R-:W-:-:S04]  /*10e0*/  F2FP.F16.F32.PACK_AB R0, RZ, R0 ;  /* 0x00000000ff00723e */ /* 0x000fc800000000ff */
[----:B------:R-:W-:-:S05]  /*10f0*/  PRMT R0, R0, 0x5410, RZ ;  /* 0x0000541000007816 */ /* 0x000fca00000000ff */
[----:B------:R0:W-:Y:S01]  /*1100*/  STG.E desc[UR36][R2.64], R0 ;  /* 0x0000000002007986 */ /* 0x0001e2000c101924 */
[----:B------:R-:W-:Y:S05]  /*1110*/  BRA `(.L_x_1656) ;  /* 0x0000001400f87947 */ /* 0x000fea0003800000 */
.L_x_1680:
        /* <DEDUP_REMOVED lines=19> */
.L_x_1687:
[----:B------:R-:W-:Y:S01]  /*1250*/  IMAD.SHL.U32 R5, R0, 0x100000, RZ ;  /* 0x0010000000057824 */ /* 0x000fe200078e00ff */
[----:B------:R-:W-:-:S04]  /*1260*/  LEA R4, R4, 0x3b800000, 0x17 ;  /* 0x3b80000004047811 */ /* 0x000fc800078eb8ff */
[----:B------:R-:W-:-:S07]  /*1270*/  LOP3.LUT R0, R4, R5, R6, 0xfe, !PT ;  /* 0x0000000504007212 */ /* 0x000fce00078efe06 */
.L_x_1686:
[----:B------:R-:W-:-:S04]  /*1280*/  FMUL.FTZ R0, R0, 1 ;  /* 0x3f80000000007820 */ /* 0x000fc80000410000 */
[----:B------:R-:W0:Y:S02]  /*1290*/  F2F.F64.F32 R4, R0 ;  /* 0x0000000000047310 */ /* 0x000e240000201800 */
[----:B0-----:R0:W-:Y:S01]  /*12a0*/  STG.E.64 desc[UR36][R2.64], R4 ;  /* 0x0000000402007986 */ /* 0x0011e2000c101b24 */
[----:B------:R-:W-:Y:S05]  /*12b0*/  BRA `(.L_x_1656) ;  /* 0x0000001400907947 */ /* 0x000fea0003800000 */
.L_x_1657:
        /* <DEDUP_REMOVED lines=27> */
.L_x_1692:
[----:B------:R-:W-:Y:S01]  /*1470*/  IMAD.SHL.U32 R5, R0, 0x100000, RZ ;  /* 0x0010000000057824 */ /* 0x000fe200078e00ff */
[----:B------:R-:W-:-:S04]  /*1480*/  LEA R4, R4, 0x3b800000, 0x17 ;  /* 0x3b80000004047811 */ /* 0x000fc800078eb8ff */
[----:B------:R-:W-:-:S07]  /*1490*/  LOP3.LUT R0, R4, R5, R6, 0xfe, !PT ;  /* 0x0000000504007212 */ /* 0x000fce00078efe06 */
.L_x_1691:
[----:B------:R-:W-:-:S04]  /*14a0*/  FSETP.NEU.FTZ.AND P0, PT, R0, RZ, PT ;  /* 0x000000ff0000720b */ /* 0x000fc80003f1d000 */
[----:B------:R-:W-:-:S05]  /*14b0*/  SEL R5, RZ, 0x1, !P0 ;  /* 0x00000001ff057807 */ /* 0x000fca0004000000 */
[----:B------:R0:W-:Y:S01]  /*14c0*/  STG.E.U8 desc[UR36][R2.64], R5 ;  /* 0x0000000502007986 */ /* 0x0001e2000c101124 */
[----:B------:R-:W-:Y:S05]  /*14d0*/  BRA `(.L_x_1656) ;  /* 0x0000001400087947 */ /* 0x000fea0003800000 */
.L_x_1690:
        /* <DEDUP_REMOVED lines=19> */
.L_x_1694:
[----:B------:R-:W-:Y:S01]  /*1610*/  IMAD.SHL.U32 R5, R0, 0x100000, RZ ;  /* 0x0010000000057824 */ /* 0x000fe200078e00ff */
[----:B------:R-:W-:-:S04]  /*1620*/  LEA R4, R4, 0x3b800000, 0x17 ;  /* 0x3b80000004047811 */ /* 0x000fc800078eb8ff */
[----:B------:R-:W-:-:S07]  /*1630*/  LOP3.LUT R0, R4, R5, R6, 0xfe, !PT ;  /* 0x0000000504007212 */ /* 0x000fce00078efe06 */
.L_x_1693:
[----:B------:R-:W-:Y:S01]  /*1640*/  FMUL.FTZ R0, R0, 1 ;  /* 0x3f80000000007820 */ /* 0x000fe20000410000 */
[----:B------:R-:W-:-:S03]  /*1650*/  CS2R R6, SRZ ;  /* 0x0000000000067805 */ /* 0x000fc6000001ff00 */
[----:B------:R-:W0:Y:S02]  /*1660*/  F2F.F64.F32 R4, R0 ;  /* 0x0000000000047310 */ /* 0x000e240000201800 */
[----:B0-----:R0:W-:Y:S01]  /*1670*/  STG.E.128 desc[UR36][R2.64], R4 ;  /* 0x0000000402007986 */ /* 0x0011e2000c101d24 */
[----:B------:R-:W-:Y:S05]  /*1680*/  BRA `(.L_x_1656) ;  /* 0x00000010009c7947 */ /* 0x000fea0003800000 */
.L_x_1689:
        /* <DEDUP_REMOVED lines=25> */
.L_x_1698:
[----:B------:R-:W-:Y:S01]  /*1820*/  IMAD.SHL.U32 R5, R0, 0x100000, RZ ;  /* 0x0010000000057824 */ /* 0x000fe200078e00ff */
[----:B------:R-:W-:-:S04]  /*1830*/  LEA R4, R4, 0x3b800000, 0x17 ;  /* 0x3b80000004047811 */ /* 0x000fc800078eb8ff */
[----:B------:R-:W-:-:S07]  /*1840*/  LOP3.LUT R0, R4, R5, R6, 0xfe, !PT ;  /* 0x0000000504007212 */ /* 0x000fce00078efe06 */
.L_x_1697:
        /* <DEDUP_REMOVED lines=13> */
.L_x_1699:
[----:B------:R-:W-:-:S05]  /*1920*/  LOP3.LUT R7, R4, R7, RZ, 0xfc, !PT ;  /* 0x0000000704077212 */ /* 0x000fca00078efcff */
[----:B------:R0:W-:Y:S01]  /*1930*/  STG.E.U8 desc[UR36][R2.64], R7 ;  /* 0x0000000702007986 */ /* 0x0001e2000c101124 */
[----:B------:R-:W-:Y:S05]  /*1940*/  BRA `(.L_x_1656) ;  /* 0x0000000c00ec7947 */ /* 0x000fea0003800000 */
.L_x_1696:
        /* <DEDUP_REMOVED lines=19> */
.L_x_1701:
[----:B------:R-:W-:Y:S01]  /*1a80*/  IMAD.SHL.U32 R5, R0, 0x100000, RZ ;  /* 0x0010000000057824 */ /* 0x000fe200078e00ff */
[----:B------:R-:W-:-:S04]  /*1a90*/  LEA R4, R4, 0x3b800000, 0x17 ;  /* 0x3b80000004047811 */ /* 0x000fc800078eb8ff */
[----:B------:R-:W-:-:S07]  /*1aa0*/  LOP3.LUT R0, R4, R5, R6, 0xfe, !PT ;  /* 0x0000000504007212 */ /* 0x000fce00078efe06 */
.L_x_1700:
        /* <DEDUP_REMOVED lines=11> */
.L_x_1702:
[----:B------:R-:W-:Y:S01]  /*1b60*/  IMAD.MOV.U32 R4, RZ, RZ, 0x7f ;  /* 0x0000007fff047424 */ /* 0x000fe200078e00ff */
[----:B------:R-:W-:-:S04]  /*1b70*/  ISETP.GT.U32.AND P0, PT, R6, 0x7f800000, PT ;  /* 0x7f8000000600780c */ /* 0x000fc80003f04070 */
[----:B------:R-:W-:-:S09]  /*1b80*/  SEL R4, R4, 0x7c, P0 ;  /* 0x0000007c04047807 */ /* 0x000fd20000000000 */
.L_x_1703:
[----:B------:R-:W-:-:S04]  /*1b90*/  LOP3.LUT R0, R0, 0x80000000, RZ, 0xc0, !PT ;  /* 0x8000000000007812 */ /* 0x000fc800078ec0ff */
[----:B------:R-:W-:-:S04]  /*1ba0*/  SHF.R.U32.HI R5, RZ, 0x18, R0 ;  /* 0x00000018ff057819 */ /* 0x000fc80000011600 */
[----:B------:R-:W-:-:S05]  /*1bb0*/  LOP3.LUT R5, R4, R5, RZ, 0xfc, !PT ;  /* 0x0000000504057212 */ /* 0x000fca00078efcff */
[----:B------:R0:W-:Y:S01]  /*1bc0*/  STG.E.U8 desc[UR36][R2.64], R5 ;  /* 0x0000000502007986 */ /* 0x0001e2000c101124 */
[----:B------:R-:W-:Y:S05]  /*1bd0*/  BRA `(.L_x_1656) ;  /* 0x0000000c00487947 */ /* 0x000fea0003800000 */
.L_x_1695:
        /* <DEDUP_REMOVED lines=19> */
.L_x_1705:
[----:B------:R-:W-:Y:S01]  /*1d10*/  IMAD.SHL.U32 R5, R0, 0x100000, RZ ;  /* 0x0010000000057824 */ /* 0x000fe200078e00ff */
[----:B------:R-:W-:-:S04]  /*1d20*/  LEA R4, R4, 0x3b800000, 0x17 ;  /* 0x3b80000004047811 */ /* 0x000fc800078eb8ff */
[----:B------:R-:W-:-:S07]  /*1d30*/  LOP3.LUT R0, R4, R5, R6, 0xfe, !PT ;  /* 0x0000000504007212 */ /* 0x000fce00078efe06 */
.L_x_1704:
[----:B------:R-:W-:-:S05]  /*1d40*/  F2FP.BF16.F32.PACK_AB R0, RZ, R0 ;  /* 0x00000000ff00723e */ /* 0x000fca00000010ff */
[----:B------:R0:W-:Y:S01]  /*1d50*/  STG.E.U16 desc[UR36][R2.64], R0 ;  /* 0x0000000002007986 */ /* 0x0001e2000c101524 */
[----:B------:R-:W-:Y:S05]  /*1d60*/  BRA `(.L_x_1656) ;  /* 0x0000000800e47947 */ /* 0x000fea0003800000 */
.L_x_1688:
        /* <DEDUP_REMOVED lines=27> */
.L_x_1710:
[----:B------:R-:W-:Y:S01]  /*1f20*/  IMAD.SHL.U32 R5, R0, 0x100000, RZ ;  /* 0x0010000000057824 */ /* 0x000fe200078e00ff */
[----:B------:R-:W-:-:S04]  /*1f30*/  LEA R4, R4, 0x3b800000, 0x17 ;  /* 0x3b80000004047811 */ /* 0x000fc800078eb8ff */
[----:B------:R-:W-:-:S07]  /*1f40*/  LOP3.LUT R0, R4, R5, R6, 0xfe, !PT ;  /* 0x0000000504007212 */ /* 0x000fce00078efe06 */
.L_x_1709:
[----:B------:R-:W0:Y:S02]  /*1f50*/  F2I.FTZ.U32.TRUNC.NTZ R5, R0 ;  /* 0x0000000000057305 */ /* 0x000e24000021f000 */
[----:B0-----:R0:W-:Y:S01]  /*1f60*/  STG.E.U16 desc[UR36][R2.64], R5 ;  /* 0x0000000502007986 */ /* 0x0011e2000c101524 */
[----:B------:R-:W-:Y:S05]  /*1f70*/  BRA `(.L_x_1656) ;  /* 0x0000000800607947 */ /* 0x000fea0003800000 */
.L_x_1708:
[----:B------:R0:W-:Y:S01]  /*1f80*/  STG.E.U8 desc[UR36][R2.64], R18 ;  /* 0x0000001202007986 */ /* 0x0001e2000c101124 */
[----:B------:R-:W-:Y:S05]  /*1f90*/  BRA `(.L_x_1656) ;  /* 0x0000000800587947 */ /* 0x000fea0003800000 */
.L_x_1707:
        /* <DEDUP_REMOVED lines=19> */
.L_x_1712:
[----:B------:R-:W-:Y:S01]  /*20d0*/  IMAD.SHL.U32 R5, R0, 0x100000, RZ ;  /* 0x0010000000057824 */ /* 0x000fe200078e00ff */
[----:B------:R-:W-:-:S04]  /*20e0*/  LEA R4, R4, 0x3b800000, 0x17 ;  /* 0x3b80000004047811 */ /* 0x000fc800078eb8ff */
[----:B------:R-:W-:-:S07]  /*20f0*/  LOP3.LUT R0, R4, R5, R6, 0xfe, !PT ;  /* 0x0000000504007212 */ /* 0x000fce00078efe06 */
.L_x_1711:
        /* <DEDUP_REMOVED lines=15> */
.L_x_1714:
[----:B------:R-:W-:-:S04]  /*21f0*/  LOP3.LUT R0, R0, 0x80000000, RZ, 0xc0, !PT ;  /* 0x8000000000007812 */ /* 0x000fc800078ec0ff */
[----:B------:R-:W-:-:S04]  /*2200*/  SHF.R.U32.HI R0, RZ, 0x18, R0 ;  /* 0x00000018ff007819 */ /* 0x000fc80000011600 */
[----:B------:R-:W-:-:S04]  /*2210*/  LOP3.LUT R0, R5, R0, RZ, 0xfc, !PT ;  /* 0x0000000005007212 */ /* 0x000fc800078efcff */
[----:B------:R-:W-:-:S07]  /*2220*/  PRMT R4, R0, 0x7610, R4 ;  /* 0x0000761000047816 */ /* 0x000fce0000000004 */
.L_x_1713:
[----:B------:R0:W-:Y:S01]  /*2230*/  STG.E.U8 desc[UR36][R2.64], R4 ;  /* 0x0000000402007986 */ /* 0x0001e2000c101124 */
[----:B------:R-:W-:Y:S05]  /*2240*/  BRA `(.L_x_1656) ;  /* 0x0000000400ac7947 */ /* 0x000fea0003800000 */
.L_x_1706:
        /* <DEDUP_REMOVED lines=25> */
.L_x_1718:
[----:B------:R-:W-:Y:S01]  /*23e0*/  IMAD.SHL.U32 R5, R0, 0x100000, RZ ;  /* 0x0010000000057824 */ /* 0x000fe200078e00ff */
[----:B------:R-:W-:-:S04]  /*23f0*/  LEA R4, R4, 0x3b800000, 0x17 ;  /* 0x3b80000004047811 */ /* 0x000fc800078eb8ff */
[----:B------:R-:W-:-:S07]  /*2400*/  LOP3.LUT R0, R4, R5, R6, 0xfe, !PT ;  /* 0x0000000504007212 */ /* 0x000fce00078efe06 */
.L_x_1717:
        /* <DEDUP_REMOVED lines=11> */
.L_x_1719:
[----:B------:R0:W-:Y:S01]  /*24c0*/  STG.E.U8 desc[UR36][R2.64], R4 ;  /* 0x0000000402007986 */ /* 0x0001e2000c101124 */
[----:B------:R-:W-:Y:S05]  /*24d0*/  BRA `(.L_x_1656) ;  /* 0x0000000400087947 */ /* 0x000fea0003800000 */
.L_x_1661:
        /* <DEDUP_REMOVED lines=16> */
.L_x_1720:
[----:B------:R-:W-:Y:S05]  /*25e0*/  BRA `(.L_x_1656) ;  /* 0x0000000000c47947 */ /* 0x000fea0003800000 */
.L_x_1716:
        /* <DEDUP_REMOVED lines=19> */
.L_x_1722:
[----:B------:R-:W-:Y:S01]  /*2720*/  IMAD.SHL.U32 R5, R0, 0x100000, RZ ;  /* 0x0010000000057824 */ /* 0x000fe200078e00ff */
[----:B------:R-:W-:-:S04]  /*2730*/  LEA R4, R4, 0x3b800000, 0x17 ;  /* 0x3b80000004047811 */ /* 0x000fc800078eb8ff */
[----:B------:R-:W-:-:S07]  /*2740*/  LOP3.LUT R4, R4, R5, R6, 0xfe, !PT ;  /* 0x0000000504047212 */ /* 0x000fce00078efe06 */
.L_x_1721:
[----:B------:R-:W0:Y:S02]  /*2750*/  F2I.U64.TRUNC R4, R4 ;  /* 0x0000000400047311 */ /* 0x000e24000020d800 */
[----:B0-----:R0:W-:Y:S01]  /*2760*/  STG.E.64 desc[UR36][R2.64], R4 ;  /* 0x0000000402007986 */ /* 0x0011e2000c101b24 */
[----:B------:R-:W-:Y:S05]  /*2770*/  BRA `(.L_x_1656) ;  /* 0x0000000000607947 */ /* 0x000fea0003800000 */
.L_x_1715:
        /* <DEDUP_REMOVED lines=19> */
.L_x_1724:
[----:B------:R-:W-:Y:S01]  /*28b0*/  IMAD.SHL.U32 R5, R0, 0x100000, RZ ;  /* 0x0010000000057824 */ /* 0x000fe200078e00ff */
[----:B------:R-:W-:-:S04]  /*28c0*/  LEA R4, R4, 0x3b800000, 0x17 ;  /* 0x3b80000004047811 */ /* 0x000fc800078eb8ff */
[----:B------:R-:W-:-:S07]  /*28d0*/  LOP3.LUT R0, R4, R5, R6, 0xfe, !PT ;  /* 0x0000000504007212 */ /* 0x000fce00078efe06 */
.L_x_1723:
[----:B------:R-:W0:Y:S02]  /*28e0*/  F2I.FTZ.U32.TRUNC.NTZ R5, R0 ;  /* 0x0000000000057305 */ /* 0x000e24000021f000 */
[----:B0-----:R0:W-:Y:S02]  /*28f0*/  STG.E desc[UR36][R2.64], R5 ;  /* 0x0000000502007986 */ /* 0x0011e4000c101924 */
.L_x_1656:
[----:B------:R-:W-:Y:S05]  /*2900*/  BSYNC B6 ;  /* 0x0000000000067941 */ /* 0x000fea0003800000 */
.L_x_1655:
        /* <DEDUP_REMOVED lines=40> */
.L_x_1733:
[----:B------:R-:W-:Y:S01]  /*2b90*/  IMAD.SHL.U32 R5, R0, 0x100000, RZ ;  /* 0x0010000000057824 */ /* 0x000fe200078e00ff */
[----:B------:R-:W-:-:S04]  /*2ba0*/  LEA R4, R4, 0x3b800000, 0x17 ;  /* 0x3b80000004047811 */ /* 0x000fc800078eb8ff */
[----:B------:R-:W-:-:S07]  /*2bb0*/  LOP3.LUT R0, R4, R5, R6, 0xfe, !PT ;  /* 0x0000000504007212 */ /* 0x000fce00078efe06 */
.L_x_1732:
[----:B------:R-:W0:Y:S02]  /*2bc0*/  F2I.FTZ.TRUNC.NTZ R5, R0 ;  /* 0x0000000000057305 */ /* 0x000e24000021f100 */
[----:B0-----:R1:W-:Y:S01]  /*2bd0*/  STG.E.U8 desc[UR36][R2.64], R5 ;  /* 0x0000000502007986 */ /* 0x0013e2000c101124 */
[----:B------:R-:W-:Y:S05]  /*2be0*/  BRA `(.L_x_1734) ;  /* 0x0000002400647947 */ /* 0x000fea0003800000 */
.L_x_1730:
        /* <DEDUP_REMOVED lines=19> */
.L_x_1736:
[----:B------:R-:W-:Y:S01]  /*2d20*/  IMAD.SHL.U32 R5, R0, 0x100000, RZ ;  /* 0x0010000000057824 */ /* 0x000fe200078e00ff */
[----:B------:R-:W-:-:S04]  /*2d30*/  LEA R4, R4, 0x3b800000, 0x17 ;  /* 0x3b80000004047811 */ /* 0x000fc800078eb8ff */
[----:B------:R-:W-:-:S07]  /*2d40*/  LOP3.LUT R4, R4, R5, R6, 0xfe, !PT ;  /* 0x0000000504047212 */ /* 0x000fce00078efe06 */
.L_x_1735:
[----:B------:R-:W0:Y:S02]  /*2d50*/  F2I.S64.TRUNC R4, R4 ;  /* 0x0000000400047311 */ /* 0x000e24000020d900 */
[----:B0-----:R-:W-:-:S05]  /*2d60*/  IMAD.MOV.U32 R7, RZ, RZ, R4 ;  /* 0x000000ffff077224 */ /* 0x001fca00078e0004 */
[----:B------:R0:W-:Y:S01]  /*2d70*/  STG.E.U8 desc[UR36][R2.64], R7 ;  /* 0x0000000702007986 */ /* 0x0001e2000c101124 */
[----:B------:R-:W-:Y:S05]  /*2d80*/  BRA `(.L_x_1734) ;  /* 0x0000002000fc7947 */ /* 0x000fea0003800000 */
.L_x_1729:
        /* <DEDUP_REMOVED lines=25> */
.L_x_1740:
[----:B------:R-:W-:Y:S01]  /*2f20*/  IMAD.SHL.U32 R5, R0, 0x100000, RZ ;  /* 0x0010000000057824 */ /* 0x000fe200078e00ff */
[----:B------:R-:W-:-:S04]  /*2f30*/  LEA R4, R4, 0x3b800000, 0x17 ;  /* 0x3b80000004047811 */ /* 0x000fc800078eb8ff */
[----:B------:R-:W-:-:S07]  /*2f40*/  LOP3.LUT R4, R4, R5, R6, 0xfe, !PT ;  /* 0x0000000504047212 */ /* 0x000fce00078efe06 */
.L_x_1739:
[----:B------:R-:W0:Y:S02]  /*2f50*/  F2I.S64.TRUNC R4, R4 ;  /* 0x0000000400047311 */ /* 0x000e24000020d900 */
[----:B0-----:R2:W-:Y:S01]  /*2f60*/  STG.E.64 desc[UR36][R2.64], R4 ;  /* 0x0000000402007986 */ /* 0x0015e2000c101b24 */
[----:B------:R-:W-:Y:S05]  /*2f70*/  BRA `(.L_x_1734) ;  /* 0x0000002000807947 */ /* 0x000fea0003800000 */
.L_x_1738:
        /* <DEDUP_REMOVED lines=19> */
.L_x_1742:
[----:B------:R-:W-:Y:S01]  /*30b0*/  IMAD.SHL.U32 R5, R0, 0x100000, RZ ;  /* 0x0010000000057824 */ /* 0x000fe200078e00ff */
[----:B------:R-:W-:-:S04]  /*30c0*/  LEA R4, R4, 0x3b800000, 0x17 ;  /* 0x3b80000004047811 */ /* 0x000fc800078eb8ff */
[----:B------:R-:W-:-:S07]  /*30d0*/  LOP3.LUT R0, R4, R5, R6, 0xfe, !PT ;  /* 0x0000000504007212 */ /* 0x000fce00078efe06 */
.L_x_1741:
[----:B------:R-:W0:Y:S02]  /*30e0*/  F2I.FTZ.TRUNC.NTZ R5, R0 ;  /* 0x0000000000057305 */ /* 0x000e24000021f100 */
[----:B0-----:R3:W-:Y:S01]  /*30f0*/  STG.E desc[UR36][R2.64], R5 ;  /* 0x0000000502007986 */ /* 0x0017e2000c101924 */
[----:B------:R-:W-:Y:S05]  /*3100*/  BRA `(.L_x_1734) ;  /* 0x00000020001c7947 */ /* 0x000fea0003800000 */
.L_x_1737:
        /* <DEDUP_REMOVED lines=19> */
.L_x_1744:
[----:B------:R-:W-:Y:S01]  /*3240*/  IMAD.SHL.U32 R5, R0, 0x100000, RZ ;  /* 0x0010000000057824 */ /* 0x000fe200078e00ff */
[----:B------:R-:W-:-:S04]  /*3250*/  LEA R4, R4, 0x3b800000, 0x17 ;  /* 0x3b80000004047811 */ /* 0x000fc800078eb8ff */
[----:B------:R-:W-:-:S07]  /*3260*/  LOP3.LUT R0, R4, R5, R6, 0xfe, !PT ;  /* 0x0000000504007212 */ /* 0x000fce00078efe06 */
.L_x_1743:
[----:B------:R-:W0:Y:S02]  /*3270*/  F2I.FTZ.TRUNC.NTZ R5, R0 ;  /* 0x0000000000057305 */ /* 0x000e24000021f100 */
[----:B0-----:R4:W-:Y:S01]  /*3280*/  STG.E.U16 desc[UR36][R2.64], R5 ;  /* 0x0000000502007986 */ /* 0x0019e2000c101524 */
[----:B------:R-:W-:Y:S05]  /*3290*/  BRA `(.L_x_1734) ;  /* 0x0000001c00b87947 */ /* 0x000fea0003800000 */
.L_x_1728:
        /* <DEDUP_REMOVED lines=25> */
.L_x_1748:
[----:B------:R-:W-:Y:S01]  /*3430*/  IMAD.SHL.U32 R5, R0, 0x100000, RZ ;  /* 0x0010000000057824 */ /* 0x000fe200078e00ff */
[----:B------:R-:W-:-:S04]  /*3440*/  LEA R4, R4, 0x3b800000, 0x17 ;  /* 0x3b80000004047811 */ /* 0x000fc800078eb8ff */
[----:B------:R-:W-:-:S07]  /*3450*/  LOP3.LUT R5, R4, R5, R6, 0xfe, !PT ;  /* 0x0000000504057212 */ /* 0x000fce00078efe06 */
.L_x_1747:
[----:B------:R0:W-:Y:S01]  /*3460*/  STG.E desc[UR36][R2.64], R5 ;  /* 0x0000000502007986 */ /* 0x0001e2000c101924 */
[----:B------:R-:W-:Y:S05]  /*3470*/  BRA `(.L_x_1734) ;  /* 0x0000001c00407947 */ /* 0x000fea0003800000 */
.L_x_1746:
        /* <DEDUP_REMOVED lines=19> */
.L_x_1750:
[----:B------:R-:W-:Y:S01]  /*35b0*/  IMAD.SHL.U32 R5, R0, 0x100000, RZ ;  /* 0x0010000000057824 */ /* 0x000fe200078e00ff */
[----:B------:R-:W-:-:S04]  /*35c0*/  LEA R4, R4, 0x3b800000, 0x17 ;  /* 0x3b80000004047811 */ /* 0x000fc800078eb8ff */
[----:B------:R-:W-:-:S07]  /*35d0*/  LOP3.LUT R0, R4, R5, R6, 0xfe, !PT ;  /* 0x0000000504007212 */ /* 0x000fce00078efe06 */
.L_x_1749:
[----:B------:R-:W-:-:S05]  /*35e0*/  F2FP.F16.F32.PACK_AB R0, RZ, R0 ;  /* 0x00000000ff00723e */ /* 0x000fca00000000ff */
[----:B------:R5:W-:Y:S01]  /*35f0*/  STG.E.U16 desc[UR36][R2.64], R0 ;  /* 0x0000000002007986 */ /* 0x000be2000c101524 */
[----:B------:R-:W-:Y:S05]  /*3600*/  BRA `(.L_x_1734) ;  /* 0x0000001800dc7947 */ /* 0x000fea0003800000 */
.L_x_1745:
        /* <DEDUP_REMOVED lines=25> */
.L_x_1754:
[----:B------:R-:W-:Y:S01]  /*37a0*/  IMAD.SHL.U32 R5, R0, 0x100000, RZ ;  /* 0x0010000000057824 */ /* 0x000fe200078e00ff */
[----:B------:R-:W-:-:S04]  /*37b0*/  LEA R4, R4, 0x3b800000, 0x17 ;  /* 0x3b80000004047811 */ /* 0x000fc800078eb8ff */
[----:B------:R-:W-:-:S07]  /*37c0*/  LOP3.LUT R4, R4, R5, R6, 0xfe, !PT ;  /* 0x0000000504047212 */ /* 0x000fce00078efe06 */
.L_x_1753:
[----:B------:R-:W-:-:S05]  /*37d0*/  IMAD.MOV.U32 R5, RZ, RZ, RZ ;  /* 0x000000ffff057224 */ /* 0x000fca00078e00ff */
[----:B------:R0:W-:Y:S01]  /*37e0*/  STG.E.64 desc[UR36][R2.64], R4 ;  /* 0x0000000402007986 */ /* 0x0001e2000c101b24 */
[----:B------:R-:W-:Y:S05]  /*37f0*/  BRA `(.L_x_1734) ;  /* 0x0000001800607947 */ /* 0x000fea0003800000 */
.L_x_1752:
        /* <DEDUP_REMOVED lines=19> */
.L_x_1756:
[----:B------:R-:W-:Y:S01]  /*3930*/  IMAD.SHL.U32 R5, R0, 0x100000, RZ ;  /* 0x0010000000057824 */ /* 0x000fe200078e00ff */
[----:B------:R-:W-:-:S04]  /*3940*/  LEA R4, R4, 0x3b800000, 0x17 ;  /* 0x3b80000004047811 */ /* 0x000fc800078eb8ff */
[----:B------:R-:W-:-:S07]  /*3950*/  LOP3.LUT R0, R4, R5, R6, 0xfe, !PT ;  /* 0x0000000504007212 */ /* 0x000fce00078efe06 */
.L_x_1755:
[----:B------:R-:W-:-:S04]  /*3960*/  F2FP.F16.F32.PACK_AB R0, RZ, R0 ;  /* 0x00000000ff00723e */ /* 0x000fc800000000ff */
[----:B------:R-:W-:-:S05]  /*3970*/  PRMT R0, R0, 0x5410, RZ ;  /* 0x0000541000007816 */ /* 0x000fca00000000ff */
[----:B------:R0:W-:Y:S01]  /*3980*/  STG.E desc[UR36][R2.64], R0 ;  /* 0x0000000002007986 */ /* 0x0001e2000c101924 */
[----:B------:R-:W-:Y:S05]  /*3990*/  BRA `(.L_x_1734) ;  /* 0x0000001400f87947 */ /* 0x000fea0003800000 */
.L_x_1751:
        /* <DEDUP_REMOVED lines=19> */
.L_x_1758:
[----:B------:R-:W-:Y:S01]  /*3ad0*/  IMAD.SHL.U32 R5, R0, 0x100000, RZ ;  /* 0x0010000000057824 */ /* 0x000fe200078e00ff */
[----:B------:R-:W-:-:S04]  /*3ae0*/  LEA R4, R4, 0x3b800000, 0x17 ;  /* 0x3b80000004047811 */ /* 0x000fc800078eb8ff */
[----:B------:R-:W-:-:S07]  /*3af0*/  LOP3.LUT R0, R4, R5, R6, 0xfe, !PT ;  /* 0x0000000504007212 */ /* 0x000fce00078efe06 */
.L_x_1757:
[----:B------:R-:W-:-:S04]  /*3b00*/  FMUL.FTZ R0, R0, 1 ;  /* 0x3f80000000007820 */ /* 0x000fc80000410000 */
[----:B------:R-:W0:Y:S02]  /*3b10*/  F2F.F64.F32 R4, R0 ;  /* 0x0000000000047310 */ /* 0x000e240000201800 */
[----:B0-----:R0:W-:Y:S01]  /*3b20*/  STG.E.64 desc[UR36][R2.64], R4 ;  /* 0x0000000402007986 */ /* 0x0011e2000c101b24 */
[----:B------:R-:W-:Y:S05]  /*3b30*/  BRA `(.L_x_1734) ;  /* 0x0000001400907947 */ /* 0x000fea0003800000 */
.L_x_1727:
        /* <DEDUP_REMOVED lines=27> */
.L_x_1763:
[----:B------:R-:W-:Y:S01]  /*3cf0*/  IMAD.SHL.U32 R5, R0, 0x100000, RZ ;  /* 0x0010000000057824 */ /* 0x000fe200078e00ff */
[----:B------:R-:W-:-:S04]  /*3d00*/  LEA R4, R4, 0x3b800000, 0x17 ;  /* 0x3b80000004047811 */ /* 0x000fc800078eb8ff */
[----:B------:R-:W-:-:S07]  /*3d10*/  LOP3.LUT R0, R4, R5, R6, 0xfe, !PT ;  /* 0x0000000504007212 */ /* 0x000fce00078efe06 */
.L_x_1762:
[----:B------:R-:W-:-:S04]  /*3d20*/  FSETP.NEU.FTZ.AND P0, PT, R0, RZ, PT ;  /* 0x000000ff0000720b */ /* 0x000fc80003f1d000 */
[----:B------:R-:W-:-:S05]  /*3d30*/  SEL R5, RZ, 0x1, !P0 ;  /* 0x00000001ff057807 */ /* 0x000fca0004000000 */
[----:B------:R0:W-:Y:S01]  /*3d40*/  STG.E.U8 desc[UR36][R2.64], R5 ;  /* 0x0000000502007986 */ /* 0x0001e2000c101124 */
[----:B------:R-:W-:Y:S05]  /*3d50*/  BRA `(.L_x_1734) ;  /* 0x0000001400087947 */ /* 0x000fea0003800000 */
.L_x_1761:
        /* <DEDUP_REMOVED lines=19> */
.L_x_1765:
[----:B------:R-:W-:Y:S01]  /*3e90*/  IMAD.SHL.U32 R5, R0, 0x100000, RZ ;  /* 0x0010000000057824 */ /* 0x000fe200078e00ff */
[----:B------:R-:W-:-:S04]  /*3ea0*/  LEA R4, R4, 0x3b800000, 0x17 ;  /* 0x3b80000004047811 */ /* 0x000fc800078eb8ff */
[----:B------:R-:W-:-:S07]  /*3eb0*/  LOP3.LUT R0, R4, R5, R6, 0xfe, !PT ;  /* 0x0000000504007212 */ /* 0x000fce00078efe06 */
.L_x_1764:
[----:B------:R-:W-:Y:S01]  /*3ec0*/  FMUL.FTZ R0, R0, 1 ;  /* 0x3f80000000007820 */ /* 0x000fe20000410000 */
[----:B------:R-:W-:-:S03]  /*3ed0*/  CS2R R6, SRZ ;  /* 0x0000000000067805 */ /* 0x000fc6000001ff00 */
[----:B------:R-:W0:Y:S02]  /*3ee0*/  F2F.F64.F32 R4, R0 ;  /* 0x0000000000047310 */ /* 0x000e240000201800 */
[----:B0-----:R0:W-:Y:S01]  /*3ef0*/  STG.E.128 desc[UR36][R2.64], R4 ;  /* 0x0000000402007986 */ /* 0x0011e2000c101d24 */
[----:B------:R-:W-:Y:S05]  /*3f00*/  BRA `(.L_x_1734) ;  /* 0x00000010009c7947 */ /* 0x000fea0003800000 */
.L_x_1760:
        /* <DEDUP_REMOVED lines=25> */
.L_x_1769:
[----:B------:R-:W-:Y:S01]  /*40a0*/  IMAD.SHL.U32 R5, R0, 0x100000, RZ ;  /* 0x0010000000057824 */ /* 0x000fe200078e00ff */
[----:B------:R-:W-:-:S04]  /*40b0*/  LEA R4, R4, 0x3b800000, 0x17 ;  /* 0x3b80000004047811 */ /* 0x000fc800078eb8ff */
[----:B------:R-:W-:-:S07]  /*40c0*/  LOP3.LUT R0, R4, R5, R6, 0xfe, !PT ;  /* 0x0000000504007212 */ /* 0x000fce00078efe06 */
.L_x_1768:
        /* <DEDUP_REMOVED lines=13> */
.L_x_1770:
[----:B------:R-:W-:-:S05]  /*41a0*/  LOP3.LUT R7, R4, R7, RZ, 0xfc, !PT ;  /* 0x0000000704077212 */ /* 0x000fca00078efcff */
[----:B------:R0:W-:Y:S01]  /*41b0*/  STG.E.U8 desc[UR36][R2.64], R7 ;  /* 0x0000000702007986 */ /* 0x0001e2000c101124 */
[----:B------:R-:W-:Y:S05]  /*41c0*/  BRA `(.L_x_1734) ;  /* 0x0000000c00ec7947 */ /* 0x000fea0003800000 */
.L_x_1767:
        /* <DEDUP_REMOVED lines=19> */
.L_x_1772:
[----:B------:R-:W-:Y:S01]  /*4300*/  IMAD.SHL.U32 R5, R0, 0x100000, RZ ;  /* 0x0010000000057824 */ /* 0x000fe200078e00ff */
[----:B------:R-:W-:-:S04]  /*4310*/  LEA R4, R4, 0x3b800000, 0x17 ;  /* 0x3b80000004047811 */ /* 0x000fc800078eb8ff */
[----:B------:R-:W-:-:S07]  /*4320*/  LOP3.LUT R0, R4, R5, R6, 0xfe, !PT ;  /* 0x0000000504007212 */ /* 0x000fce00078efe06 */
.L_x_1771:
        /* <DEDUP_REMOVED lines=11> */
.L_x_1773:
[----:B------:R-:W-:Y:S01]  /*43e0*/  IMAD.MOV.U32 R4, RZ, RZ, 0x7f ;  /* 0x0000007fff047424 */ /* 0x000fe200078e00ff */
[----:B------:R-:W-:-:S04]  /*43f0*/  ISETP.GT.U32.AND P0, PT, R6, 0x7f800000, PT ;  /* 0x7f8000000600780c */ /* 0x000fc80003f04070 */
[----:B------:R-:W-:-:S09]  /*4400*/  SEL R4, R4, 0x7c, P0 ;  /* 0x0000007c04047807 */ /* 0x000fd20000000000 */
.L_x_1774:
[----:B------:R-:W-:-:S04]  /*4410*/  LOP3.LUT R0, R0, 0x80000000, RZ, 0xc0, !PT ;  /* 0x8000000000007812 */ /* 0x000fc800078ec0ff */
[----:B------:R-:W-:-:S04]  /*4420*/  SHF.R.U32.HI R5, RZ, 0x18, R0 ;  /* 0x00000018ff057819 */ /* 0x000fc80000011600 */
[----:B------:R-:W-:-:S05]  /*4430*/  LOP3.LUT R5, R4, R5, RZ, 0xfc, !PT ;  /* 0x0000000504057212 */ /* 0x000fca00078efcff */
[----:B------:R0:W-:Y:S01]  /*4440*/  STG.E.U8 desc[UR36][R2.64], R5 ;  /* 0x0000000502007986 */ /* 0x0001e2000c101124 */
[----:B------:R-:W-:Y:S05]  /*4450*/  BRA `(.L_x_1734) ;  /* 0x0000000c00487947 */ /* 0x000fea0003800000 */
.L_x_1766:
        /* <DEDUP_REMOVED lines=19> */
.L_x_1776:
[----:B------:R-:W-:Y:S01]  /*4590*/  IMAD.SHL.U32 R5, R0, 0x100000, RZ ;  /* 0x0010000000057824 */ /* 0x000fe200078e00ff */
[----:B------:R-:W-:-:S04]  /*45a0*/  LEA R4, R4, 0x3b800000, 0x17 ;  /* 0x3b80000004047811 */ /* 0x000fc800078eb8ff */
[----:B------:R-:W-:-:S07]  /*45b0*/  LOP3.LUT R0, R4, R5, R6, 0xfe, !PT ;  /* 0x0000000504007212 */ /* 0x000fce00078efe06 */
.L_x_1775:
[----:B------:R-:W-:-:S05]  /*45c0*/  F2FP.BF16.F32.PACK_AB R0, RZ, R0 ;  /* 0x00000000ff00723e */ /* 0x000fca00000010ff */
[----:B------:R0:W-:Y:S01]  /*45d0*/  STG.E.U16 desc[UR36][R2.64], R0 ;  /* 0x0000000002007986 */ /* 0x0001e2000c101524 */
[----:B------:R-:W-:Y:S05]  /*45e0*/  BRA `(.L_x_1734) ;  /* 0x0000000800e47947 */ /* 0x000fea0003800000 */
.L_x_1759:
        /* <DEDUP_REMOVED lines=27> */
.L_x_1781:
[----:B------:R-:W-:Y:S01]  /*47a0*/  IMAD.SHL.U32 R5, R0, 0x100000, RZ ;  /* 0x0010000000057824 */ /* 0x000fe200078e00ff */
[----:B------:R-:W-:-:S04]  /*47b0*/  LEA R4, R4, 0x3b800000, 0x17 ;  /* 0x3b80000004047811 */ /* 0x000fc800078eb8ff */
[----:B------:R-:W-:-:S07]  /*47c0*/  LOP3.LUT R0, R4, R5, R6, 0xfe, !PT ;  /* 0x0000000504007212 */ /* 0x000fce00078efe06 */
.L_x_1780:
[----:B------:R-:W0:Y:S02]  /*47d0*/  F2I.FTZ.U32.TRUNC.NTZ R5, R0 ;  /* 0x0000000000057305 */ /* 0x000e24000021f000 */
[----:B0-----:R0:W-:Y:S01]  /*47e0*/  STG.E.U16 desc[UR36][R2.64], R5 ;  /* 0x0000000502007986 */ /* 0x0011e2000c101524 */
[----:B------:R-:W-:Y:S05]  /*47f0*/  BRA `(.L_x_1734) ;  /* 0x0000000800607947 */ /* 0x000fea0003800000 */
.L_x_1779:
[----:B------:R0:W-:Y:S01]  /*4800*/  STG.E.U8 desc[UR36][R2.64], R18 ;  /* 0x0000001202007986 */ /* 0x0001e2000c101124 */
[----:B------:R-:W-:Y:S05]  /*4810*/  BRA `(.L_x_1734) ;  /* 0x0000000800587947 */ /* 0x000fea0003800000 */
.L_x_1778:
        /* <DEDUP_REMOVED lines=19> */
.L_x_1783:
[----:B------:R-:W-:Y:S01]  /*4950*/  IMAD.SHL.U32 R5, R0, 0x100000, RZ ;  /* 0x0010000000057824 */ /* 0x000fe200078e00ff */
[----:B------:R-:W-:-:S04]  /*4960*/  LEA R4, R4, 0x3b800000, 0x17 ;  /* 0x3b80000004047811 */ /* 0x000fc800078eb8ff */
[----:B------:R-:W-:-:S07]  /*4970*/  LOP3.LUT R0, R4, R5, R6, 0xfe, !PT ;  /* 0x0000000504007212 */ /* 0x000fce00078efe06 */
.L_x_1782:
        /* <DEDUP_REMOVED lines=15> */
.L_x_1785:
[----:B------:R-:W-:-:S04]  /*4a70*/  LOP3.LUT R0, R0, 0x80000000, RZ, 0xc0, !PT ;  /* 0x8000000000007812 */ /* 0x000fc800078ec0ff */
[----:B------:R-:W-:-:S04]  /*4a80*/  SHF.R.U32.HI R0, RZ, 0x18, R0 ;  /* 0x00000018ff007819 */ /* 0x000fc80000011600 */
[----:B------:R-:W-:-:S04]  /*4a90*/  LOP3.LUT R0, R5, R0, RZ, 0xfc, !PT ;  /* 0x0000000005007212 */ /* 0x000fc800078efcff */
[----:B------:R-:W-:-:S07]  /*4aa0*/  PRMT R4, R0, 0x7610, R4 ;  /* 0x0000761000047816 */ /* 0x000fce0000000004 */
.L_x_1784:
[----:B------:R0:W-:Y:S01]  /*4ab0*/  STG.E.U8 desc[UR36][R2.64], R4 ;  /* 0x0000000402007986 */ /* 0x0001e2000c101124 */
[----:B------:R-:W-:Y:S05]  /*4ac0*/  BRA `(.L_x_1734) ;  /* 0x0000000400ac7947 */ /* 0x000fea0003800000 */
.L_x_1777:
        /* <DEDUP_REMOVED lines=25> */
.L_x_1789:
[----:B------:R-:W-:Y:S01]  /*4c60*/  IMAD.SHL.U32 R5, R0, 0x100000, RZ ;  /* 0x0010000000057824 */ /* 0x000fe200078e00ff */
[----:B------:R-:W-:-:S04]  /*4c70*/  LEA R4, R4, 0x3b800000, 0x17 ;  /* 0x3b80000004047811 */ /* 0x000fc800078eb8ff */
[----:B------:R-:W-:-:S07]  /*4c80*/  LOP3.LUT R0, R4, R5, R6, 0xfe, !PT ;  /* 0x0000000504007212 */ /* 0x000fce00078efe06 */
.L_x_1788:
        /* <DEDUP_REMOVED lines=11> */
.L_x_1790:
[----:B------:R0:W-:Y:S01]  /*4d40*/  STG.E.U8 desc[UR36][R2.64], R4 ;  /* 0x0000000402007986 */ /* 0x0001e2000c101124 */
[----:B------:R-:W-:Y:S05]  /*4d50*/  BRA `(.L_x_1734) ;  /* 0x0000000400087947 */ /* 0x000fea0003800000 */
.L_x_1731:
        /* <DEDUP_REMOVED lines=16> */
.L_x_1791:
[----:B------:R-:W-:Y:S05]  /*4e60*/  BRA `(.L_x_1734) ;  /* 0x0000000000c47947 */ /* 0x000fea0003800000 */
.L_x_1787:
        /* <DEDUP_REMOVED lines=19> */
.L_x_1793:
[----:B------:R-:W-:Y:S01]  /*4fa0*/  IMAD.SHL.U32 R5, R0, 0x100000, RZ ;  /* 0x0010000000057824 */ /* 0x000fe200078e00ff */
[----:B------:R-:W-:-:S04]  /*4fb0*/  LEA R4, R4, 0x3b800000, 0x17 ;  /* 0x3b80000004047811 */ /* 0x000fc800078eb8ff */
[----:B------:R-:W-:-:S07]  /*4fc0*/  LOP3.LUT R4, R4, R5, R6, 0xfe, !PT ;  /* 0x0000000504047212 */ /* 0x000fce00078efe06 */
.L_x_1792:
[----:B------:R-:W0:Y:S02]  /*4fd0*/  F2I.U64.TRUNC R4, R4 ;  /* 0x0000000400047311 */ /* 0x000e24000020d800 */
[----:B0-----:R0:W-:Y:S01]  /*4fe0*/  STG.E.64 desc[UR36][R2.64], R4 ;  /* 0x0000000402007986 */ /* 0x0011e2000c101b24 */
[----:B------:R-:W-:Y:S05]  /*4ff0*/  BRA `(.L_x_1734) ;  /* 0x0000000000607947 */ /* 0x000fea0003800000 */
.L_x_1786:
        /* <DEDUP_REMOVED lines=19> */
.L_x_1795:
[----:B------:R-:W-:Y:S01]  /*5130*/  IMAD.SHL.U32 R5, R0, 0x100000, RZ ;  /* 0x0010000000057824 */ /* 0x000fe200078e00ff */
[----:B------:R-:W-:-:S04]  /*5140*/  LEA R4, R4, 0x3b800000, 0x17 ;  /* 0x3b80000004047811 */ /* 0x000fc800078eb8ff */
[----:B------:R-:W-:-:S07]  /*5150*/  LOP3.LUT R0, R4, R5, R6, 0xfe, !PT ;  /* 0x0000000504007212 */ /* 0x000fce00078efe06 */
.L_x_1794:
[----:B------:R-:W0:Y:S02]  /*5160*/  F2I.FTZ.U32.TRUNC.NTZ R5, R0 ;  /* 0x0000000000057305 */ /* 0x000e24000021f000 */
[----:B0-----:R0:W-:Y:S02]  /*5170*/  STG.E desc[UR36][R2.64], R5 ;  /* 0x0000000502007986 */ /* 0x0011e4000c101924 */
.L_x_1734:
        /* <DEDUP_REMOVED lines=40> */
.L_x_1802:
[----:B------:R-:W-:Y:S01]  /*5400*/  IMAD.SHL.U32 R5, R0, 0x100000, RZ ;  /* 0x0010000000057824 */ /* 0x000fe200078e00ff */
[----:B------:R-:W-:-:S04]  /*5410*/  LEA R4, R4, 0x3b800000, 0x17 ;  /* 0x3b80000004047811 */ /* 0x000fc800078eb8ff */
[----:B------:R-:W-:-:S07]  /*5420*/  LOP3.LUT R0, R4, R5, R6, 0xfe, !PT ;  /* 0x0000000504007212 */ /* 0x000fce00078efe06 */
.L_x_1801:
[----:B------:R-:W0:Y:S02]  /*5430*/  F2I.FTZ.TRUNC.NTZ R5, R0 ;  /* 0x0000000000057305 */ /* 0x000e24000021f100 */
[----:B0-----:R0:W-:Y:S01]  /*5440*/  STG.E.U8 desc[UR36][R2.64], R5 ;  /* 0x0000000502007986 */ /* 0x0011e2000c101124 */
[----:B------:R-:W-:Y:S05]  /*5450*/  BRA `(.L_x_1803) ;  /* 0x0000002400647947 */ /* 0x000fea0003800000 */
.L_x_1799:
        /* <DEDUP_REMOVED lines=19> */
.L_x_1805:
[----:B------:R-:W-:Y:S01]  /*5590*/  IMAD.SHL.U32 R5, R0, 0x100000, RZ ;  /* 0x0010000000057824 */ /* 0x000fe200078e00ff */
[----:B------:R-:W-:-:S04]  /*55a0*/  LEA R4, R4, 0x3b800000, 0x17 ;  /* 0x3b80000004047811 */ /* 0x000fc800078eb8ff */
[----:B------:R-:W-:-:S07]  /*55b0*/  LOP3.LUT R4, R4, R5, R6, 0xfe, !PT ;  /* 0x0000000504047212 */ /* 0x000fce00078efe06 */
.L_x_1804:
[----:B------:R-:W0:Y:S02]  /*55c0*/  F2I.S64.TRUNC R4, R4 ;  /* 0x0000000400047311 */ /* 0x000e24000020d900 */
[----:B0-----:R-:W-:-:S05]  /*55d0*/  IMAD.MOV.U32 R7, RZ, RZ, R4 ;  /* 0x000000ffff077224 */ /* 0x001fca00078e0004 */
[----:B------:R5:W-:Y:S01]  /*55e0*/  STG.E.U8 desc[UR36][R2.64], R7 ;  /* 0x0000000702007986 */ /* 0x000be2000c101124 */
[----:B------:R-:W-:Y:S05]  /*55f0*/  BRA `(.L_x_1803) ;  /* 0x0000002000fc7947 */ /* 0x000fea0003800000 */
.L_x_1798:
        /* <DEDUP_REMOVED lines=25> */
.L_x_1809:
[----:B------:R-:W-:Y:S01]  /*5790*/  IMAD.SHL.U32 R5, R0, 0x100000, RZ ;  /* 0x0010000000057824 */ /* 0x000fe200078e00ff */
[----:B------:R-:W-:-:S04]  /*57a0*/  LEA R4, R4, 0x3b800000, 0x17 ;  /* 0x3b80000004047811 */ /* 0x000fc800078eb8ff */
[----:B------:R-:W-:-:S07]  /*57b0*/  LOP3.LUT R4, R4, R5, R6, 0xfe, !PT ;  /* 0x0000000504047212 */ /* 0x000fce00078efe06 */
.L_x_1808:
[----:B------:R-:W0:Y:S02]  /*57c0*/  F2I.S64.TRUNC R4, R4 ;  /* 0x0000000400047311 */ /* 0x000e24000020d900 */
[----:B0-----:R0:W-:Y:S01]  /*57d0*/  STG.E.64 desc[UR36][R2.64], R4 ;  /* 0x0000000402007986 */ /* 0x0011e2000c101b24 */
[----:B------:R-:W-:Y:S05]  /*57e0*/  BRA `(.L_x_1803) ;  /* 0x0000002000807947 */ /* 0x000fea0003800000 */
.L_x_1807:
        /* <DEDUP_REMOVED lines=19> */
.L_x_1811:
[----:B------:R-:W-:Y:S01]  /*5920*/  IMAD.SHL.U32 R5, R0, 0x100000, RZ ;  /* 0x0010000000057824 */ /* 0x000fe200078e00ff */
[----:B------:R-:W-:-:S04]  /*5930*/  LEA R4, R4, 0x3b800000, 0x17 ;  /* 0x3b80000004047811 */ /* 0x000fc800078eb8ff */
[----:B------:R-:W-:-:S07]  /*5940*/  LOP3.LUT R0, R4, R5, R6, 0xfe, !PT ;  /* 0x0000000504007212 */ /* 0x000fce00078efe06 */
.L_x_1810:
[----:B------:R-:W0:Y:S02]  /*5950*/  F2I.FTZ.TRUNC.NTZ R5, R0 ;  /* 0x0000000000057305 */ /* 0x000e24000021f100 */
[----:B0-----:R0:W-:Y:S01]  /*5960*/  STG.E desc[UR36][R2.64], R5 ;  /* 0x0000000502007986 */ /* 0x0011e2000c101924 */
[----:B------:R-:W-:Y:S05]  /*5970*/  BRA `(.L_x_1803) ;  /* 0x00000020001c7947 */ /* 0x000fea0003800000 */
.L_x_1806:
        /* <DEDUP_REMOVED lines=19> */
.L_x_1813:
[----:B------:R-:W-:Y:S01]  /*5ab0*/  IMAD.SHL.U32 R5, R0, 0x100000, RZ ;  /* 0x0010000000057824 */ /* 0x000fe200078e00ff */
[----:B------:R-:W-:-:S04]  /*5ac0*/  LEA R4, R4, 0x3b800000, 0x17 ;  /* 0x3b80000004047811 */ /* 0x000fc800078eb8ff */
[----:B------:R-:W-:-:S07]  /*5ad0*/  LOP3.LUT R0, R4, R5, R6, 0xfe, !PT ;  /* 0x0000000504007212 */ /* 0x000fce00078efe06 */
.L_x_1812:
[----:B------:R-:W0:Y:S02]  /*5ae0*/  F2I.FTZ.TRUNC.NTZ R5, R0 ;  /* 0x0000000000057305 */ /* 0x000e24000021f100 */
[----:B0-----:R0:W-:Y:S01]  /*5af0*/  STG.E.U16 desc[UR36][R2.64], R5 ;  /* 0x0000000502007986 */ /* 0x0011e2000c101524 */
[----:B------:R-:W-:Y:S05]  /*5b00*/  BRA `(.L_x_1803) ;  /* 0x0000001c00b87947 */ /* 0x000fea0003800000 */
.L_x_1797:
        /* <DEDUP_REMOVED lines=25> */
.L_x_1817:
[----:B------:R-:W-:Y:S01]  /*5ca0*/  IMAD.SHL.U32 R5, R0, 0x100000, RZ ;  /* 0x0010000000057824 */ /* 0x000fe200078e00ff */
[----:B------:R-:W-:-:S04]  /*5cb0*/  LEA R4, R4, 0x3b800000, 0x17 ;  /* 0x3b80000004047811 */ /* 0x000fc800078eb8ff */
[----:B------:R-:W-:-:S07]  /*5cc0*/  LOP3.LUT R5, R4, R5, R6, 0xfe, !PT ;  /* 0x0000000504057212 */ /* 0x000fce00078efe06 */
.L_x_1816:
[----:B------:R3:W-:Y:S01]  /*5cd0*/  STG.E desc[UR36][R2.64], R5 ;  /* 0x0000000502007986 */ /* 0x0007e2000c101924 */
[----:B------:R-:W-:Y:S05]  /*5ce0*/  BRA `(.L_x_1803) ;  /* 0x0000001c00407947 */ /* 0x000fea0003800000 */
.L_x_1815:
        /* <DEDUP_REMOVED lines=19> */
.L_x_1819:
[----:B------:R-:W-:Y:S01]  /*5e20*/  IMAD.SHL.U32 R5, R0, 0x100000, RZ ;  /* 0x0010000000057824 */ /* 0x000fe200078e00ff */
[----:B------:R-:W-:-:S04]  /*5e30*/  LEA R4, R4, 0x3b800000, 0x17 ;  /* 0x3b80000004047811 */ /* 0x000fc800078eb8ff */
[----:B------:R-:W-:-:S07]  /*5e40*/  LOP3.LUT R0, R4, R5, R6, 0xfe, !PT ;  /* 0x0000000504007212 */ /* 0x000fce00078efe06 */
.L_x_1818:
[----:B------:R-:W-:-:S05]  /*5e50*/  F2FP.F16.F32.PACK_AB R0, RZ, R0 ;  /* 0x00000000ff00723e */ /* 0x000fca00000000ff */
[----:B------:R4:W-:Y:S01]  /*5e60*/  STG.E.U16 desc[UR36][R2.64], R0 ;  /* 0x0000000002007986 */ /* 0x0009e2000c101524 */
[----:B------:R-:W-:Y:S05]  /*5e70*/  BRA `(.L_x_1803) ;  /* 0x0000001800dc7947 */ /* 0x000fea0003800000 */
.L_x_1814:
        /* <DEDUP_REMOVED lines=25> */
.L_x_1823:
[----:B------:R-:W-:Y:S01]  /*6010*/  IMAD.SHL.U32 R5, R0, 0x100000, RZ ;  /* 0x0010000000057824 */ /* 0x000fe200078e00ff */
[----:B------:R-:W-:-:S04]  /*6020*/  LEA R4, R4, 0x3b800000, 0x17 ;  /* 0x3b80000004047811 */ /* 0x000fc800078eb8ff */
[----:B------:R-:W-:-:S07]  /*6030*/  LOP3.LUT R4, R4, R5, R6, 0xfe, !PT ;  /* 0x0000000504047212 */ /* 0x000fce00078efe06 */
.L_x_1822:
[----:B------:R-:W-:-:S05]  /*6040*/  IMAD.MOV.U32 R5, RZ, RZ, RZ ;  /* 0x000000ffff057224 */ /* 0x000fca00078e00ff */
[----:B------:R1:W-:Y:S01]  /*6050*/  STG.E.64 desc[UR36][R2.64], R4 ;  /* 0x0000000402007986 */ /* 0x0003e2000c101b24 */
[----:B------:R-:W-:Y:S05]  /*6060*/  BRA `(.L_x_1803) ;  /* 0x0000001800607947 */ /* 0x000fea0003800000 */
.L_x_1821:
        /* <DEDUP_REMOVED lines=19> */
.L_x_1825:
[----:B------:R-:W-:Y:S01]  /*61a0*/  IMAD.SHL.U32 R5, R0, 0x100000, RZ ;  /* 0x0010000000057824 */ /* 0x000fe200078e00ff */
[----:B------:R-:W-:-:S04]  /*61b0*/  LEA R4, R4, 0x3b800000, 0x17 ;  /* 0x3b80000004047811 */ /* 0x000fc800078eb8ff */
[----:B------:R-:W-:-:S07]  /*61c0*/  LOP3.LUT R0, R4, R5, R6, 0xfe, !PT ;  /* 0x0000000504007212 */ /* 0x000fce00078efe06 */
.L_x_1824:
[----:B------:R-:W-:-:S04]  /*61d0*/  F2FP.F16.F32.PACK_AB R0, RZ, R0 ;  /* 0x00000000ff00723e */ /* 0x000fc800000000ff */
[----:B------:R-:W-:-:S05]  /*61e0*/  PRMT R0, R0, 0x5410, RZ ;  /* 0x0000541000007816 */ /* 0x000fca00000000ff */
[----:B------:R0:W-:Y:S01]  /*61f0*/  STG.E desc[UR36][R2.64], R0 ;  /* 0x0000000002007986 */ /* 0x0001e2000c101924 */
[----:B------:R-:W-:Y:S05]  /*6200*/  BRA `(.L_x_1803) ;  /* 0x0000001400f87947 */ /* 0x000fea0003800000 */
.L_x_1820:
        /* <DEDUP_REMOVED lines=19> */
.L_x_1827:
[----:B------:R-:W-:Y:S01]  /*6340*/  IMAD.SHL.U32 R5, R0, 0x100000, RZ ;  /* 0x0010000000057824 */ /* 0x000fe200078e00ff */
[----:B------:R-:W-:-:S04]  /*6350*/  LEA R4, R4, 0x3b800000, 0x17 ;  /* 0x3b80000004047811 */ /* 0x000fc800078eb8ff */
[----:B------:R-:W-:-:S07]  /*6360*/  LOP3.LUT R0, R4, R5, R6, 0xfe, !PT ;  /* 0x0000000504007212 */ /* 0x000fce00078efe06 */
.L_x_1826:
[----:B------:R-:W-:-:S04]  /*6370*/  FMUL.FTZ R0, R0, 1 ;  /* 0x3f80000000007820 */ /* 0x000fc80000410000 */
[----:B------:R-:W0:Y:S02]  /*6380*/  F2F.F64.F32 R4, R0 ;  /* 0x0000000000047310 */ /* 0x000e240000201800 */
[----:B0-----:R2:W-:Y:S01]  /*6390*/  STG.E.64 desc[UR36][R2.64], R4 ;  /* 0x0000000402007986 */ /* 0x0015e2000c101b24 */
[----:B------:R-:W-:Y:S05]  /*63a0*/  BRA `(.L_x_1803) ;  /* 0x0000001400907947 */ /* 0x000fea0003800000 */
.L_x_1796:
        /* <DEDUP_REMOVED lines=27> */
.L_x_1832:
[----:B------:R-:W-:Y:S01]  /*6560*/  IMAD.SHL.U32 R5, R0, 0x100000, RZ ;  /* 0x0010000000057824 */ /* 0x000fe200078e00ff */
[----:B------:R-:W-:-:S04]  /*6570*/  LEA R4, R4, 0x3b800000, 0x17 ;  /* 0x3b80000004047811 */ /* 0x000fc800078eb8ff */
[----:B------:R-:W-:-:S07]  /*6580*/  LOP3.LUT R0, R4, R5, R6, 0xfe, !PT ;  /* 0x0000000504007212 */ /* 0x000fce00078efe06 */
.L_x_1831:
[----:B------:R-:W-:-:S04]  /*6590*/  FSETP.NEU.FTZ.AND P0, PT, R0, RZ, PT ;  /* 0x000000ff0000720b */ /* 0x000fc80003f1d000 */
[----:B------:R-:W-:-:S05]  /*65a0*/  SEL R5, RZ, 0x1, !P0 ;  /* 0x00000001ff057807 */ /* 0x000fca0004000000 */
[----:B------:R0:W-:Y:S01]  /*65b0*/  STG.E.U8 desc[UR36][R2.64], R5 ;  /* 0x0000000502007986 */ /* 0x0001e2000c101124 */
[----:B------:R-:W-:Y:S05]  /*65c0*/  BRA `(.L_x_1803) ;  /* 0x0000001400087947 */ /* 0x000fea0003800000 */
.L_x_1830:
        /* <DEDUP_REMOVED lines=19> */
.L_x_1834:
[----:B------:R-:W-:Y:S01]  /*6700*/  IMAD.SHL.U32 R5, R0, 0x100000, RZ ;  /* 0x0010000000057824 */ /* 0x000fe200078e00ff */
[----:B------:R-:W-:-:S04]  /*6710*/  LEA R4, R4, 0x3b800000, 0x17 ;  /* 0x3b80000004047811 */ /* 0x000fc800078eb8ff */
[----:B------:R-:W-:-:S07]  /*6720*/  LOP3.LUT R0, R4, R5, R6, 0xfe, !PT ;  /* 0x0000000504007212 */ /* 0x000fce00078efe06 */
.L_x_1833:
[----:B------:R-:W-:Y:S01]  /*6730*/  FMUL.FTZ R0, R0, 1 ;  /* 0x3f80000000007820 */ /* 0x000fe20000410000 */
[----:B------:R-:W-:-:S03]  /*6740*/  CS2R R6, SRZ ;  /* 0x0000000000067805 */ /* 0x000fc6000001ff00 */
[----:B------:R-:W0:Y:S02]  /*6750*/  F2F.F64.F32 R4, R0 ;  /* 0x0000000000047310 */ /* 0x000e240000201800 */
[----:B0-----:R0:W-:Y:S01]  /*6760*/  STG.E.128 desc[UR36][R2.64], R4 ;  /* 0x0000000402007986 */ /* 0x0011e2000c101d24 */
[----:B------:R-:W-:Y:S05]  /*6770*/  BRA `(.L_x_1803) ;  /* 0x00000010009c7947 */ /* 0x000fea0003800000 */
.L_x_1829:
        /* <DEDUP_REMOVED lines=25> */
.L_x_1838:
[----:B------:R-:W-:Y:S01]  /*6910*/  IMAD.SHL.U32 R5, R0, 0x100000, RZ ;  /* 0x0010000000057824 */ /* 0x000fe200078e00ff */
[----:B------:R-:W-:-:S04]  /*6920*/  LEA R4, R4, 0x3b800000, 0x17 ;  /* 0x3b80000004047811 */ /* 0x000fc800078eb8ff */
[----:B------:R-:W-:-:S07]  /*6930*/  LOP3.LUT R0, R4, R5, R6, 0xfe, !PT ;  /* 0x0000000504007212 */ /* 0x000fce00078efe06 */
.L_x_1837:
        /* <DEDUP_REMOVED lines=13> */
.L_x_1839:
[----:B------:R-:W-:-:S05]  /*6a10*/  LOP3.LUT R7, R4, R7, RZ, 0xfc, !PT ;  /* 0x0000000704077212 */ /* 0x000fca00078efcff */
[----:B------:R0:W-:Y:S01]  /*6a20*/  STG.E.U8 desc[UR36][R2.64], R7 ;  /* 0x0000000702007986 */ /* 0x0001e2000c101124 */
[----:B------:R-:W-:Y:S05]  /*6a30*/  BRA `(.L_x_1803) ;  /* 0x0000000c00ec7947 */ /* 0x000fea0003800000 */
.L_x_1836:
        /* <DEDUP_REMOVED lines=19> */
.L_x_1841:
[----:B------:R-:W-:Y:S01]  /*6b70*/  IMAD.SHL.U32 R5, R0, 0x100000, RZ ;  /* 0x0010000000057824 */ /* 0x000fe200078e00ff */
[----:B------:R-:W-:-:S04]  /*6b80*/  LEA R4, R4, 0x3b800000, 0x17 ;  /* 0x3b80000004047811 */ /* 0x000fc800078eb8ff */
[----:B------:R-:W-:-:S07]  /*6b90*/  LOP3.LUT R0, R4, R5, R6, 0xfe, !PT ;  /* 0x0000000504007212 */ /* 0x000fce00078efe06 */
.L_x_1840:
        /* <DEDUP_REMOVED lines=11> */
.L_x_1842:
[----:B------:R-:W-:Y:S01]  /*6c50*/  IMAD.MOV.U32 R4, RZ, RZ, 0x7f ;  /* 0x0000007fff047424 */ /* 0x000fe200078e00ff */
[----:B------:R-:W-:-:S04]  /*6c60*/  ISETP.GT.U32.AND P0, PT, R6, 0x7f800000, PT ;  /* 0x7f8000000600780c */ /* 0x000fc80003f04070 */
[----:B------:R-:W-:-:S09]  /*6c70*/  SEL R4, R4, 0x7c, P0 ;  /* 0x0000007c04047807 */ /* 0x000fd20000000000 */
.L_x_1843:
[----:B------:R-:W-:-:S04]  /*6c80*/  LOP3.LUT R0, R0, 0x80000000, RZ, 0xc0, !PT ;  /* 0x8000000000007812 */ /* 0x000fc800078ec0ff */
[----:B------:R-:W-:-:S04]  /*6c90*/  SHF.R.U32.HI R5, RZ, 0x18, R0 ;  /* 0x00000018ff057819 */ /* 0x000fc80000011600 */
[----:B------:R-:W-:-:S05]  /*6ca0*/  LOP3.LUT R5, R4, R5, RZ, 0xfc, !PT ;  /* 0x0000000504057212 */ /* 0x000fca00078efcff */
[----:B------:R0:W-:Y:S01]  /*6cb0*/  STG.E.U8 desc[UR36][R2.64], R5 ;  /* 0x0000000502007986 */ /* 0x0001e2000c101124 */
[----:B------:R-:W-:Y:S05]  /*6cc0*/  BRA `(.L_x_1803) ;  /* 0x0000000c00487947 */ /* 0x000fea0003800000 */
.L_x_1835:
        /* <DEDUP_REMOVED lines=19> */
.L_x_1845:
[----:B------:R-:W-:Y:S01]  /*6e00*/  IMAD.SHL.U32 R5, R0, 0x100000, RZ ;  /* 0x0010000000057824 */ /* 0x000fe200078e00ff */
[----:B------:R-:W-:-:S04]  /*6e10*/  LEA R4, R4, 0x3b800000, 0x17 ;  /* 0x3b80000004047811 */ /* 0x000fc800078eb8ff */
[----:B------:R-:W-:-:S07]  /*6e20*/  LOP3.LUT R0, R4, R5, R6, 0xfe, !PT ;  /* 0x0000000504007212 */ /* 0x000fce00078efe06 */
.L_x_1844:
[----:B------:R-:W-:-:S05]  /*6e30*/  F2FP.BF16.F32.PACK_AB R0, RZ, R0 ;  /* 0x00000000ff00723e */ /* 0x000fca00000010ff */
[----:B------:R0:W-:Y:S01]  /*6e40*/  STG.E.U16 desc[UR36][R2.64], R0 ;  /* 0x0000000002007986 */ /* 0x0001e2000c101524 */
[----:B------:R-:W-:Y:S05]  /*6e50*/  BRA `(.L_x_1803) ;  /* 0x0000000800e47947 */ /* 0x000fea0003800000 */
.L_x_1828:
        /* <DEDUP_REMOVED lines=27> */
.L_x_1850:
[----:B------:R-:W-:Y:S01]  /*7010*/  IMAD.SHL.U32 R5, R0, 0x100000, RZ ;  /* 0x0010000000057824 */ /* 0x000fe200078e00ff */
[----:B------:R-:W-:-:S04]  /*7020*/  LEA R4, R4, 0x3b800000, 0x17 ;  /* 0x3b80000004047811 */ /* 0x000fc800078eb8ff */
[----:B------:R-:W-:-:S07]  /*7030*/  LOP3.LUT R0, R4, R5, R6, 0xfe, !PT ;  /* 0x0000000504007212 */ /* 0x000fce00078efe06 */
.L_x_1849:
[----:B------:R-:W0:Y:S02]  /*7040*/  F2I.FTZ.U32.TRUNC.NTZ R5, R0 ;  /* 0x0000000000057305 */ /* 0x000e24000021f000 */
[----:B0-----:R0:W-:Y:S01]  /*7050*/  STG.E.U16 desc[UR36][R2.64], R5 ;  /* 0x0000000502007986 */ /* 0x0011e2000c101524 */
[----:B------:R-:W-:Y:S05]  /*7060*/  BRA `(.L_x_1803) ;  /* 0x0000000800607947 */ /* 0x000fea0003800000 */
.L_x_1848:
[----:B------:R0:W-:Y:S01]  /*7070*/  STG.E.U8 desc[UR36][R2.64], R18 ;  /* 0x0000001202007986 */ /* 0x0001e2000c101124 */
[----:B------:R-:W-:Y:S05]  /*7080*/  BRA `(.L_x_1803) ;  /* 0x0000000800587947 */ /* 0x000fea0003800000 */
.L_x_1847:
        /* <DEDUP_REMOVED lines=19> */
.L_x_1852:
[----:B------:R-:W-:Y:S01]  /*71c0*/  IMAD.SHL.U32 R5, R0, 0x100000, RZ ;  /* 0x0010000000057824 */ /* 0x000fe200078e00ff */
[----:B------:R-:W-:-:S04]  /*71d0*/  LEA R4, R4, 0x3b800000, 0x17 ;  /* 0x3b80000004047811 */ /* 0x000fc800078eb8ff */
[----:B------:R-:W-:-:S07]  /*71e0*/  LOP3.LUT R0, R4, R5, R6, 0xfe, !PT ;  /* 0x0000000504007212 */ /* 0x000fce00078efe06 */
.L_x_1851:
        /* <DEDUP_REMOVED lines=15> */
.L_x_1854:
[----:B------:R-:W-:-:S04]  /*72e0*/  LOP3.LUT R0, R0, 0x80000000, RZ, 0xc0, !PT ;  /* 0x8000000000007812 */ /* 0x000fc800078ec0ff */
[----:B------:R-:W-:-:S04]  /*72f0*/  SHF.R.U32.HI R0, RZ, 0x18, R0 ;  /* 0x00000018ff007819 */ /* 0x000fc80000011600 */
[----:B------:R-:W-:-:S04]  /*7300*/  LOP3.LUT R0, R5, R0, RZ, 0xfc, !PT ;  /* 0x0000000005007212 */ /* 0x000fc800078efcff */
[----:B------:R-:W-:-:S07]  /*7310*/  PRMT R4, R0, 0x7610, R4 ;  /* 0x0000761000047816 */ /* 0x000fce0000000004 */
.L_x_1853:
[----:B------:R0:W-:Y:S01]  /*7320*/  STG.E.U8 desc[UR36][R2.64], R4 ;  /* 0x0000000402007986 */ /* 0x0001e2000c101124 */
[----:B------:R-:W-:Y:S05]  /*7330*/  BRA `(.L_x_1803) ;  /* 0x0000000400ac7947 */ /* 0x000fea0003800000 */
.L_x_1846:
        /* <DEDUP_REMOVED lines=25> */
.L_x_1858:
[----:B------:R-:W-:Y:S01]  /*74d0*/  IMAD.SHL.U32 R5, R0, 0x100000, RZ ;  /* 0x0010000000057824 */ /* 0x000fe200078e00ff */
[----:B------:R-:W-:-:S04]  /*74e0*/  LEA R4, R4, 0x3b800000, 0x17 ;  /* 0x3b80000004047811 */ /* 0x000fc800078eb8ff */
[----:B------:R-:W-:-:S07]  /*74f0*/  LOP3.LUT R0, R4, R5, R6, 0xfe, !PT ;  /* 0x0000000504007212 */ /* 0x000fce00078efe06 */
.L_x_1857:
        /* <DEDUP_REMOVED lines=11> */
.L_x_1859:
[----:B------:R0:W-:Y:S01]  /*75b0*/  STG.E.U8 desc[UR36][R2.64], R4 ;  /* 0x0000000402007986 */ /* 0x0001e2000c101124 */
[----:B------:R-:W-:Y:S05]  /*75c0*/  BRA `(.L_x_1803) ;  /* 0x0000000400087947 */ /* 0x000fea0003800000 */
.L_x_1800:
        /* <DEDUP_REMOVED lines=16> */
.L_x_1860:
[----:B------:R-:W-:Y:S05]  /*76d0*/  BRA `(.L_x_1803) ;  /* 0x0000000000c47947 */ /* 0x000fea0003800000 */
.L_x_1856:
        /* <DEDUP_REMOVED lines=19> */
.L_x_1862:
[----:B------:R-:W-:Y:S01]  /*7810*/  IMAD.SHL.U32 R5, R0, 0x100000, RZ ;  /* 0x0010000000057824 */ /* 0x000fe200078e00ff */
[----:B------:R-:W-:-:S04]  /*7820*/  LEA R4, R4, 0x3b800000, 0x17 ;  /* 0x3b80000004047811 */ /* 0x000fc800078eb8ff */
[----:B------:R-:W-:-:S07]  /*7830*/  LOP3.LUT R4, R4, R5, R6, 0xfe, !PT ;  /* 0x0000000504047212 */ /* 0x000fce00078efe06 */
.L_x_1861:
[----:B------:R-:W0:Y:S02]  /*7840*/  F2I.U64.TRUNC R4, R4 ;  /* 0x0000000400047311 */ /* 0x000e24000020d800 */
[----:B0-----:R0:W-:Y:S01]  /*7850*/  STG.E.64 desc[UR36][R2.64], R4 ;  /* 0x0000000402007986 */ /* 0x0011e2000c101b24 */
[----:B------:R-:W-:Y:S05]  /*7860*/  BRA `(.L_x_1803) ;  /* 0x0000000000607947 */ /* 0x000fea0003800000 */
.L_x_1855:
        /* <DEDUP_REMOVED lines=19> */
.L_x_1864:
[----:B------:R-:W-:Y:S01]  /*79a0*/  IMAD.SHL.U32 R5, R0, 0x100000, RZ ;  /* 0x0010000000057824 */ /* 0x000fe200078e00ff */
[----:B------:R-:W-:-:S04]  /*79b0*/  LEA R4, R4, 0x3b800000, 0x17 ;  /* 0x3b80000004047811 */ /* 0x000fc800078eb8ff */
[----:B------:R-:W-:-:S07]  /*79c0*/  LOP3.LUT R0, R4, R5, R6, 0xfe, !PT ;  /* 0x0000000504007212 */ /* 0x000fce00078efe06 */
.L_x_1863:
[----:B------:R-:W0:Y:S02]  /*79d0*/  F2I.FTZ.U32.TRUNC.NTZ R5, R0 ;  /* 0x0000000000057305 */ /* 0x000e24000021f000 */
[----:B0-----:R0:W-:Y:S02]  /*79e0*/  STG.E desc[UR36][R2.64], R5 ;  /* 0x0000000502007986 */ /* 0x0011e4000c101924 */
.L_x_1803:
[----:B------:R-:W-:-:S07]  /*79f0*/  VIADD R22, R22, 0x80 ;  /* 0x0000008016167836 */ /* 0x000fce0000000000 */
.L_x_1726:
[----:B------:R-:W-:Y:S05]  /*7a00*/  BSYNC B6 ;  /* 0x0000000000067941 */ /* 0x000fea0003800000 */
.L_x_1725:
        /* <DEDUP_REMOVED lines=38> */
.L_x_1871:
[----:B------:R-:W-:Y:S01]  /*7c70*/  IMAD.SHL.U32 R5, R18, 0x100000, RZ ;  /* 0x0010000012057824 */ /* 0x000fe200078e00ff */
[----:B------:R-:W-:-:S04]  /*7c80*/  LEA R0, R0, 0x3b800000, 0x17 ;  /* 0x3b80000000007811 */ /* 0x000fc800078eb8ff */
[----:B------:R-:W-:-:S07]  /*7c90*/  LOP3.LUT R0, R0, R5, R6, 0xfe, !PT ;  /* 0x0000000500007212 */ /* 0x000fce00078efe06 */
.L_x_1870:
[----:B------:R-:W0:Y:S02]  /*7ca0*/  F2I.FTZ.TRUNC.NTZ R5, R0 ;  /* 0x0000000000057305 */ /* 0x000e24000021f100 */
[----:B0-----:R-:W-:Y:S01]  /*7cb0*/  STG.E.U8 desc[UR36][R2.64], R5 ;  /* 0x0000000502007986 */ /* 0x001fe2000c101124 */
[----:B------:R-:W-:Y:S05]  /*7cc0*/  EXIT ;  /* 0x000000000000794d */ /* 0x000fea0003800000 */
.L_x_1868:
        /* <DEDUP_REMOVED lines=19> */
.L_x_1873:
[----:B------:R-:W-:Y:S01]  /*7e00*/  IMAD.SHL.U32 R5, R18, 0x100000, RZ ;  /* 0x0010000012057824 */ /* 0x000fe200078e00ff */
[----:B------:R-:W-:-:S04]  /*7e10*/  LEA R0, R0, 0x3b800000, 0x17 ;  /* 0x3b80000000007811 */ /* 0x000fc800078eb8ff */
[----:B------:R-:W-:-:S07]  /*7e20*/  LOP3.LUT R4, R0, R5, R6, 0xfe, !PT ;  /* 0x0000000500047212 */ /* 0x000fce00078efe06 */
.L_x_1872:
[----:B------:R-:W0:Y:S02]  /*7e30*/  F2I.S64.TRUNC R4, R4 ;  /* 0x0000000400047311 */ /* 0x000e24000020d900 */
[----:B0-----:R-:W-:-:S05]  /*7e40*/  IMAD.MOV.U32 R7, RZ, RZ, R4 ;  /* 0x000000ffff077224 */ /* 0x001fca00078e0004 */
[----:B------:R-:W-:Y:S01]  /*7e50*/  STG.E.U8 desc[UR36][R2.64], R7 ;  /* 0x0000000702007986 */ /* 0x000fe2000c101124 */
[----:B------:R-:W-:Y:S05]  /*7e60*/  EXIT ;  /* 0x000000000000794d */ /* 0x000fea0003800000 */
.L_x_1867:
        /* <DEDUP_REMOVED lines=25> */
.L_x_1877:
[----:B------:R-:W-:Y:S01]  /*8000*/  IMAD.SHL.U32 R5, R18, 0x100000, RZ ;  /* 0x0010000012057824 */ /* 0x000fe200078e00ff */
[----:B------:R-:W-:-:S04]  /*8010*/  LEA R0, R0, 0x3b800000, 0x17 ;  /* 0x3b80000000007811 */ /* 0x000fc800078eb8ff */
[----:B------:R-:W-:-:S07]  /*8020*/  LOP3.LUT R4, R0, R5, R6, 0xfe, !PT ;  /* 0x0000000500047212 */ /* 0x000fce00078efe06 */
.L_x_1876:
[----:B------:R-:W0:Y:S02]  /*8030*/  F2I.S64.TRUNC R4, R4 ;  /* 0x0000000400047311 */ /* 0x000e24000020d900 */
[----:B0-----:R-:W-:Y:S01]  /*8040*/  STG.E.64 desc[UR36][R2.64], R4 ;  /* 0x0000000402007986 */ /* 0x001fe2000c101b24 */
[----:B------:R-:W-:Y:S05]  /*8050*/  EXIT ;  /* 0x000000000000794d */ /* 0x000fea0003800000 */
.L_x_1875:
        /* <DEDUP_REMOVED lines=19> */
.L_x_1879:
[----:B------:R-:W-:Y:S01]  /*8190*/  IMAD.SHL.U32 R5, R18, 0x100000, RZ ;  /* 0x0010000012057824 */ /* 0x000fe200078e00ff */
[----:B------:R-:W-:-:S04]  /*81a0*/  LEA R0, R0, 0x3b800000, 0x17 ;  /* 0x3b80000000007811 */ /* 0x000fc800078eb8ff */
[----:B------:R-:W-:-:S07]  /*81b0*/  LOP3.LUT R0, R0, R5, R6, 0xfe, !PT ;  /* 0x0000000500007212 */ /* 0x000fce00078efe06 */
.L_x_1878:
[----:B------:R-:W0:Y:S02]  /*81c0*/  F2I.FTZ.TRUNC.NTZ R5, R0 ;  /* 0x0000000000057305 */ /* 0x000e24000021f100 */
[----:B0-----:R-:W-:Y:S01]  /*81d0*/  STG.E desc[UR36][R2.64], R5 ;  /* 0x0000000502007986 */ /* 0x001fe2000c101924 */
[----:B------:R-:W-:Y:S05]  /*81e0*/  EXIT ;  /* 0x000000000000794d */ /* 0x000fea0003800000 */
.L_x_1874:
        /* <DEDUP_REMOVED lines=19> */
.L_x_1881:
[----:B------:R-:W-:Y:S01]  /*8320*/  IMAD.SHL.U32 R5, R18, 0x100000, RZ ;  /* 0x0010000012057824 */ /* 0x000fe200078e00ff */
[----:B------:R-:W-:-:S04]  /*8330*/  LEA R0, R0, 0x3b800000, 0x17 ;  /* 0x3b80000000007811 */ /* 0x000fc800078eb8ff */
[----:B------:R-:W-:-:S07]  /*8340*/  LOP3.LUT R0, R0, R5, R6, 0xfe, !PT ;  /* 0x0000000500007212 */ /* 0x000fce00078efe06 */
.L_x_1880:
[----:B------:R-:W0:Y:S02]  /*8350*/  F2I.FTZ.TRUNC.NTZ R5, R0 ;  /* 0x0000000000057305 */ /* 0x000e24000021f100 */
[----:B0-----:R-:W-:Y:S01]  /*8360*/  STG.E.U16 desc[UR36][R2.64], R5 ;  /* 0x0000000502007986 */ /* 0x001fe2000c101524 */
[----:B------:R-:W-:Y:S05]  /*8370*/  EXIT ;  /* 0x000000000000794d */ /* 0x000fea0003800000 */
.L_x_1866:
        /* <DEDUP_REMOVED lines=25> */
.L_x_1885:
[----:B------:R-:W-:Y:S01]  /*8510*/  IMAD.SHL.U32 R5, R18, 0x100000, RZ ;  /* 0x0010000012057824 */ /* 0x000fe200078e00ff */
[----:B------:R-:W-:-:S04]  /*8520*/  LEA R0, R0, 0x3b800000, 0x17 ;  /* 0x3b80000000007811 */ /* 0x000fc800078eb8ff */
[----:B------:R-:W-:-:S07]  /*8530*/  LOP3.LUT R5, R0, R5, R6, 0xfe, !PT ;  /* 0x0000000500057212 */ /* 0x000fce00078efe06 */
.L_x_1884:
[----:B------:R-:W-:Y:S01]  /*8540*/  STG.E desc[UR36][R2.64], R5 ;  /* 0x0000000502007986 */ /* 0x000fe2000c101924 */
[----:B------:R-:W-:Y:S05]  /*8550*/  EXIT ;  /* 0x000000000000794d */ /* 0x000fea0003800000 */
.L_x_1883:
        /* <DEDUP_REMOVED lines=19> */
.L_x_1887:
[----:B------:R-:W-:Y:S01]  /*8690*/  IMAD.SHL.U32 R5, R18, 0x100000, RZ ;  /* 0x0010000012057824 */ /* 0x000fe200078e00ff */
[----:B------:R-:W-:-:S04]  /*86a0*/  LEA R0, R0, 0x3b800000, 0x17 ;  /* 0x3b80000000007811 */ /* 0x000fc800078eb8ff */
[----:B------:R-:W-:-:S07]  /*86b0*/  LOP3.LUT R0, R0, R5, R6, 0xfe, !PT ;  /* 0x0000000500007212 */ /* 0x000fce00078efe06 */
.L_x_1886:
[----:B------:R-:W-:-:S05]  /*86c0*/  F2FP.F16.F32.PACK_AB R0, RZ, R0 ;  /* 0x00000000ff00723e */ /* 0x000fca00000000ff */
[----:B------:R-:W-:Y:S01]  /*86d0*/  STG.E.U16 desc[UR36][R2.64], R0 ;  /* 0x0000000002007986 */ /* 0x000fe2000c101524 */
[----:B------:R-:W-:Y:S05]  /*86e0*/  EXIT ;  /* 0x000000000000794d */ /* 0x000fea0003800000 */
.L_x_1882:
        /* <DEDUP_REMOVED lines=25> */
.L_x_1891:
[----:B------:R-:W-:Y:S01]  /*8880*/  IMAD.SHL.U32 R5, R18, 0x100000, RZ ;  /* 0x0010000012057824 */ /* 0x000fe200078e00ff */
[----:B------:R-:W-:-:S04]  /*8890*/  LEA R0, R0, 0x3b800000, 0x17 ;  /* 0x3b80000000007811 */ /* 0x000fc800078eb8ff */
[----:B------:R-:W-:-:S07]  /*88a0*/  LOP3.LUT R4, R0, R5, R6, 0xfe, !PT ;  /* 0x0000000500047212 */ /* 0x000fce00078efe06 */
.L_x_1890:
[----:B------:R-:W-:-:S05]  /*88b0*/  IMAD.MOV.U32 R5, RZ, RZ, RZ ;  /* 0x000000ffff057224 */ /* 0x000fca00078e00ff */
[----:B------:R-:W-:Y:S01]  /*88c0*/  STG.E.64 desc[UR36][R2.64], R4 ;  /* 0x0000000402007986 */ /* 0x000fe2000c101b24 */
[----:B------:R-:W-:Y:S05]  /*88d0*/  EXIT ;  /* 0x000000000000794d */ /* 0x000fea0003800000 */
.L_x_1889:
        /* <DEDUP_REMOVED lines=19> */
.L_x_1893:
[----:B------:R-:W-:Y:S01]  /*8a10*/  IMAD.SHL.U32 R5, R18, 0x100000, RZ ;  /* 0x0010000012057824 */ /* 0x000fe200078e00ff */
[----:B------:R-:W-:-:S04]  /*8a20*/  LEA R0, R0, 0x3b800000, 0x17 ;  /* 0x3b80000000007811 */ /* 0x000fc800078eb8ff */
[----:B------:R-:W-:-:S07]  /*8a30*/  LOP3.LUT R0, R0, R5, R6, 0xfe, !PT ;  /* 0x0000000500007212 */ /* 0x000fce00078efe06 */
.L_x_1892:
[----:B------:R-:W-:-:S04]  /*8a40*/  F2FP.F16.F32.PACK_AB R0, RZ, R0 ;  /* 0x00000000ff00723e */ /* 0x000fc800000000ff */
[----:B------:R-:W-:-:S05]  /*8a50*/  PRMT R0, R0, 0x5410, RZ ;  /* 0x0000541000007816 */ /* 0x000fca00000000ff */
[----:B------:R-:W-:Y:S01]  /*8a60*/  STG.E desc[UR36][R2.64], R0 ;  /* 0x0000000002007986 */ /* 0x000fe2000c101924 */
[----:B------:R-:W-:Y:S05]  /*8a70*/  EXIT ;  /* 0x000000000000794d */ /* 0x000fea0003800000 */
.L_x_1888:
        /* <DEDUP_REMOVED lines=20> */
.L_x_1895:
[----:B------:R-:W-:Y:S01]  /*8bc0*/  IMAD.SHL.U32 R5, R18, 0x100000, RZ ;  /* 0x0010000012057824 */ /* 0x000fe200078e00ff */
[----:B------:R-:W-:-:S04]  /*8bd0*/  LEA R0, R0, 0x3b800000, 0x17 ;  /* 0x3b80000000007811 */ /* 0x000fc800078eb8ff */
[----:B------:R-:W-:-:S05]  /*8be0*/  LOP3.LUT R0, R0, R5, R6, 0xfe, !PT ;  /* 0x0000000500007212 */ /* 0x000fca00078efe06 */
[----:B------:R-:W-:-:S04]  /*8bf0*/  FMUL.FTZ R0, R0, 1 ;  /* 0x3f80000000007820 */ /* 0x000fc80000410000 */
[----:B------:R0:W1:Y:S03]  /*8c00*/  F2F.F64.F32 R4, R0 ;  /* 0x0000000000047310 */ /* 0x0000660000201800 */
.L_x_1894:
[----:B-1----:R-:W-:Y:S01]  /*8c10*/  STG.E.64 desc[UR36][R2.64], R4 ;  /* 0x0000000402007986 */ /* 0x002fe2000c101b24 */
[----:B------:R-:W-:Y:S05]  /*8c20*/  EXIT ;  /* 0x000000000000794d */ /* 0x000fea0003800000 */
.L_x_1865:
        /* <DEDUP_REMOVED lines=27> */
.L_x_1900:
[----:B------:R-:W-:Y:S01]  /*8de0*/  IMAD.SHL.U32 R5, R18, 0x100000, RZ ;  /* 0x0010000012057824 */ /* 0x000fe200078e00ff */
[----:B------:R-:W-:-:S04]  /*8df0*/  LEA R0, R0, 0x3b800000, 0x17 ;  /* 0x3b80000000007811 */ /* 0x000fc800078eb8ff */
[----:B------:R-:W-:-:S04]  /*8e00*/  LOP3.LUT R0, R0, R5, R6, 0xfe, !PT ;  /* 0x0000000500007212 */ /* 0x000fc800078efe06 */
[----:B------:R-:W-:-:S04]  /*8e10*/  FSETP.NEU.FTZ.AND P0, PT, R0, RZ, PT ;  /* 0x000000ff0000720b */ /* 0x000fc80003f1d000 */
[----:B------:R-:W-:-:S09]  /*8e20*/  SEL R0, RZ, 0x1, !P0 ;  /* 0x00000001ff007807 */ /* 0x000fd20004000000 */
.L_x_1899:
[----:B------:R-:W-:Y:S01]  /*8e30*/  STG.E.U8 desc[UR36][R2.64], R0 ;  /* 0x0000000002007986 */ /* 0x000fe2000c101124 */
[----:B------:R-:W-:Y:S05]  /*8e40*/  EXIT ;  /* 0x000000000000794d */ /* 0x000fea0003800000 */
.L_x_1898:
        /* <DEDUP_REMOVED lines=20> */
.L_x_1902:
[----:B------:R-:W-:Y:S01]  /*8f90*/  IMAD.SHL.U32 R5, R18, 0x100000, RZ ;  /* 0x0010000012057824 */ /* 0x000fe200078e00ff */
[----:B------:R-:W-:-:S04]  /*8fa0*/  LEA R0, R0, 0x3b800000, 0x17 ;  /* 0x3b80000000007811 */ /* 0x000fc800078eb8ff */
[----:B------:R-:W-:-:S05]  /*8fb0*/  LOP3.LUT R0, R0, R5, R6, 0xfe, !PT ;  /* 0x0000000500007212 */ /* 0x000fca00078efe06 */
[----:B------:R-:W-:-:S04]  /*8fc0*/  FMUL.FTZ R0, R0, 1 ;  /* 0x3f80000000007820 */ /* 0x000fc80000410000 */
[----:B------:R0:W1:Y:S03]  /*8fd0*/  F2F.F64.F32 R4, R0 ;  /* 0x0000000000047310 */ /* 0x0000660000201800 */
.L_x_1901:
[----:B------:R-:W-:-:S05]  /*8fe0*/  CS2R R6, SRZ ;  /* 0x0000000000067805 */ /* 0x000fca000001ff00 */
[----:B-1----:R-:W-:Y:S01]  /*8ff0*/  STG.E.128 desc[UR36][R2.64], R4 ;  /* 0x0000000402007986 */ /* 0x002fe2000c101d24 */
[----:B------:R-:W-:Y:S05]  /*9000*/  EXIT ;  /* 0x000000000000794d */ /* 0x000fea0003800000 */
.L_x_1897:
        /* <DEDUP_REMOVED lines=25> */
.L_x_1906:
[----:B------:R-:W-:Y:S01]  /*91a0*/  IMAD.SHL.U32 R5, R18, 0x100000, RZ ;  /* 0x0010000012057824 */ /* 0x000fe200078e00ff */
[----:B------:R-:W-:-:S04]  /*91b0*/  LEA R0, R0, 0x3b800000, 0x17 ;  /* 0x3b80000000007811 */ /* 0x000fc800078eb8ff */
[----:B------:R-:W-:-:S07]  /*91c0*/  LOP3.LUT R0, R0, R5, R6, 0xfe, !PT ;  /* 0x0000000500007212 */ /* 0x000fce00078efe06 */
.L_x_1905:
        /* <DEDUP_REMOVED lines=13> */
.L_x_1907:
[----:B------:R-:W-:-:S05]  /*92a0*/  LOP3.LUT R7, R4, R7, RZ, 0xfc, !PT ;  /* 0x0000000704077212 */ /* 0x000fca00078efcff */
[----:B------:R-:W-:Y:S01]  /*92b0*/  STG.E.U8 desc[UR36][R2.64], R7 ;  /* 0x0000000702007986 */ /* 0x000fe2000c101124 */
[----:B------:R-:W-:Y:S05]  /*92c0*/  EXIT ;  /* 0x000000000000794d */ /* 0x000fea0003800000 */
.L_x_1904:
        /* <DEDUP_REMOVED lines=19> */
.L_x_1909:
[----:B------:R-:W-:Y:S01]  /*9400*/  IMAD.SHL.U32 R5, R18, 0x100000, RZ ;  /* 0x0010000012057824 */ /* 0x000fe200078e00ff */
[----:B------:R-:W-:-:S04]  /*9410*/  LEA R0, R0, 0x3b800000, 0x17 ;  /* 0x3b80000000007811 */ /* 0x000fc800078eb8ff */
[----:B------:R-:W-:-:S07]  /*9420*/  LOP3.LUT R0, R0, R5, R6, 0xfe, !PT ;  /* 0x0000000500007212 */ /* 0x000fce00078efe06 */
.L_x_1908:
        /* <DEDUP_REMOVED lines=11> */
.L_x_1910:
[----:B------:R-:W-:Y:S01]  /*94e0*/  IMAD.MOV.U32 R4, RZ, RZ, 0x7f ;  /* 0x0000007fff047424 */ /* 0x000fe200078e00ff */
[----:B------:R-:W-:-:S04]  /*94f0*/  ISETP.GT.U32.AND P0, PT, R6, 0x7f800000, PT ;  /* 0x7f8000000600780c */ /* 0x000fc80003f04070 */
[----:B------:R-:W-:-:S09]  /*9500*/  SEL R4, R4, 0x7c, P0 ;  /* 0x0000007c04047807 */ /* 0x000fd20000000000 */
.L_x_1911:
[----:B------:R-:W-:-:S04]  /*9510*/  LOP3.LUT R0, R0, 0x80000000, RZ, 0xc0, !PT ;  /* 0x8000000000007812 */ /* 0x000fc800078ec0ff */
[----:B------:R-:W-:-:S04]  /*9520*/  SHF.R.U32.HI R5, RZ, 0x18, R0 ;  /* 0x00000018ff057819 */ /* 0x000fc80000011600 */
[----:B------:R-:W-:-:S05]  /*9530*/  LOP3.LUT R5, R4, R5, RZ, 0xfc, !PT ;  /* 0x0000000504057212 */ /* 0x000fca00078efcff */
[----:B------:R-:W-:Y:S01]  /*9540*/  STG.E.U8 desc[UR36][R2.64], R5 ;  /* 0x0000000502007986 */ /* 0x000fe2000c101124 */
[----:B------:R-:W-:Y:S05]  /*9550*/  EXIT ;  /* 0x000000000000794d */ /* 0x000fea0003800000 */
.L_x_1903:
        /* <DEDUP_REMOVED lines=19> */
.L_x_1913:
[----:B------:R-:W-:Y:S01]  /*9690*/  IMAD.SHL.U32 R5, R18, 0x100000, RZ ;  /* 0x0010000012057824 */ /* 0x000fe200078e00ff */
[----:B------:R-:W-:-:S04]  /*96a0*/  LEA R0, R0, 0x3b800000, 0x17 ;  /* 0x3b80000000007811 */ /* 0x000fc800078eb8ff */
[----:B------:R-:W-:-:S07]  /*96b0*/  LOP3.LUT R0, R0, R5, R6, 0xfe, !PT ;  /* 0x0000000500007212 */ /* 0x000fce00078efe06 */
.L_x_1912:
[----:B------:R-:W-:-:S05]  /*96c0*/  F2FP.BF16.F32.PACK_AB R0, RZ, R0 ;  /* 0x00000000ff00723e */ /* 0x000fca00000010ff */
[----:B------:R-:W-:Y:S01]  /*96d0*/  STG.E.U16 desc[UR36][R2.64], R0 ;  /* 0x0000000002007986 */ /* 0x000fe2000c101524 */
[----:B------:R-:W-:Y:S05]  /*96e0*/  EXIT ;  /* 0x000000000000794d */ /* 0x000fea0003800000 */
.L_x_1896:
        /* <DEDUP_REMOVED lines=27> */
.L_x_1918:
[----:B------:R-:W-:Y:S01]  /*98a0*/  IMAD.SHL.U32 R5, R18, 0x100000, RZ ;  /* 0x0010000012057824 */ /* 0x000fe200078e00ff */
[----:B------:R-:W-:-:S04]  /*98b0*/  LEA R0, R0, 0x3b800000, 0x17 ;  /* 0x3b80000000007811 */ /* 0x000fc800078eb8ff */
[----:B------:R-:W-:-:S07]  /*98c0*/  LOP3.LUT R0, R0, R5, R6, 0xfe, !PT ;  /* 0x0000000500007212 */ /* 0x000fce00078efe06 */
.L_x_1917:
[----:B------:R-:W0:Y:S02]  /*98d0*/  F2I.FTZ.U32.TRUNC.NTZ R5, R0 ;  /* 0x0000000000057305 */ /* 0x000e24000021f000 */
[----:B0-----:R-:W-:Y:S01]  /*98e0*/  STG.E.U16 desc[UR36][R2.64], R5 ;  /* 0x0000000502007986 */ /* 0x001fe2000c101524 */
[----:B------:R-:W-:Y:S05]  /*98f0*/  EXIT ;  /* 0x000000000000794d */ /* 0x000fea0003800000 */
.L_x_1916:
[----:B------:R-:W-:Y:S01]  /*9900*/  STG.E.U8 desc[UR36][R2.64], R18 ;  /* 0x0000001202007986 */ /* 0x000fe2000c101124 */
[----:B------:R-:W-:Y:S05]  /*9910*/  EXIT ;  /* 0x000000000000794d */ /* 0x000fea0003800000 */
.L_x_1915:
        /* <DEDUP_REMOVED lines=19> */
.L_x_1920:
[----:B------:R-:W-:Y:S01]  /*9a50*/  IMAD.SHL.U32 R5, R18, 0x100000, RZ ;  /* 0x0010000012057824 */ /* 0x000fe200078e00ff */
[----:B------:R-:W-:-:S04]  /*9a60*/  LEA R0, R0, 0x3b800000, 0x17 ;  /* 0x3b80000000007811 */ /* 0x000fc800078eb8ff */
[----:B------:R-:W-:-:S07]  /*9a70*/  LOP3.LUT R0, R0, R5, R6, 0xfe, !PT ;  /* 0x0000000500007212 */ /* 0x000fce00078efe06 */
.L_x_1919:
        /* <DEDUP_REMOVED lines=15> */
.L_x_1922:
[----:B------:R-:W-:-:S04]  /*9b70*/  LOP3.LUT R0, R0, 0x80000000, RZ, 0xc0, !PT ;  /* 0x8000000000007812 */ /* 0x000fc800078ec0ff */
[----:B------:R-:W-:-:S04]  /*9b80*/  SHF.R.U32.HI R0, RZ, 0x18, R0 ;  /* 0x00000018ff007819 */ /* 0x000fc80000011600 */
[----:B------:R-:W-:-:S04]  /*9b90*/  LOP3.LUT R0, R5, R0, RZ, 0xfc, !PT ;  /* 0x0000000005007212 */ /* 0x000fc800078efcff */
[----:B------:R-:W-:-:S07]  /*9ba0*/  PRMT R4, R0, 0x7610, R4 ;  /* 0x0000761000047816 */ /* 0x000fce0000000004 */
.L_x_1921:
[----:B------:R-:W-:Y:S01]  /*9bb0*/  STG.E.U8 desc[UR36][R2.64], R4 ;  /* 0x0000000402007986 */ /* 0x000fe2000c101124 */
[----:B------:R-:W-:Y:S05]  /*9bc0*/  EXIT ;  /* 0x000000000000794d */ /* 0x000fea0003800000 */
.L_x_1914:
        /* <DEDUP_REMOVED lines=25> */
.L_x_1926:
[----:B------:R-:W-:Y:S01]  /*9d60*/  IMAD.SHL.U32 R5, R18, 0x100000, RZ ;  /* 0x0010000012057824 */ /* 0x000fe200078e00ff */
[----:B------:R-:W-:-:S04]  /*9d70*/  LEA R0, R0, 0x3b800000, 0x17 ;  /* 0x3b80000000007811 */ /* 0x000fc800078eb8ff */
[----:B------:R-:W-:-:S07]  /*9d80*/  LOP3.LUT R0, R0, R5, R6, 0xfe, !PT ;  /* 0x0000000500007212 */ /* 0x000fce00078efe06 */
.L_x_1925:
        /* <DEDUP_REMOVED lines=11> */
.L_x_1927:
[----:B------:R-:W-:Y:S01]  /*9e40*/  STG.E.U8 desc[UR36][R2.64], R4 ;  /* 0x0000000402007986 */ /* 0x000fe2000c101124 */
[----:B------:R-:W-:Y:S05]  /*9e50*/  EXIT ;  /* 0x000000000000794d */ /* 0x000fea0003800000 */
.L_x_1869:
        /* <DEDUP_REMOVED lines=16> */
.L_x_1928:
[----:B------:R-:W-:Y:S05]  /*9f60*/  EXIT ;  /* 0x000000000000794d */ /* 0x000fea0003800000 */
.L_x_1924:
        /* <DEDUP_REMOVED lines=19> */
.L_x_1930:
[----:B------:R-:W-:Y:S01]  /*a0a0*/  IMAD.SHL.U32 R5, R18, 0x100000, RZ ;  /* 0x0010000012057824 */ /* 0x000fe200078e00ff */
[----:B------:R-:W-:-:S04]  /*a0b0*/  LEA R0, R0, 0x3b800000, 0x17 ;  /* 0x3b80000000007811 */ /* 0x000fc800078eb8ff */
[----:B------:R-:W-:-:S07]  /*a0c0*/  LOP3.LUT R4, R0, R5, R6, 0xfe, !PT ;  /* 0x0000000500047212 */ /* 0x000fce00078efe06 */
.L_x_1929:
[----:B------:R-:W0:Y:S02]  /*a0d0*/  F2I.U64.TRUNC R4, R4 ;  /* 0x0000000400047311 */ /* 0x000e24000020d800 */
[----:B0-----:R-:W-:Y:S01]  /*a0e0*/  STG.E.64 desc[UR36][R2.64], R4 ;  /* 0x0000000402007986 */ /* 0x001fe2000c101b24 */
[----:B------:R-:W-:Y:S05]  /*a0f0*/  EXIT ;  /* 0x000000000000794d */ /* 0x000fea0003800000 */
.L_x_1923:
        /* <DEDUP_REMOVED lines=19> */
.L_x_1932:
[----:B------:R-:W-:Y:S01]  /*a230*/  IMAD.SHL.U32 R5, R18, 0x100000, RZ ;  /* 0x0010000012057824 */ /* 0x000fe200078e00ff */
[----:B------:R-:W-:-:S04]  /*a240*/  LEA R0, R0, 0x3b800000, 0x17 ;  /* 0x3b80000000007811 */ /* 0x000fc800078eb8ff */
[----:B------:R-:W-:-:S07]  /*a250*/  LOP3.LUT R0, R0, R5, R6, 0xfe, !PT ;  /* 0x0000000500007212 */ /* 0x000fce00078efe06 */
.L_x_1931:
[----:B------:R-:W0:Y:S02]  /*a260*/  F2I.FTZ.U32.TRUNC.NTZ R5, R0 ;  /* 0x0000000000057305 */ /* 0x000e24000021f000 */
[----:B0-----:R-:W-:Y:S01]  /*a270*/  STG.E desc[UR36][R2.64], R5 ;  /* 0x0000000502007986 */ /* 0x001fe2000c101924 */
[----:B------:R-:W-:Y:S05]  /*a280*/  EXIT ;  /* 0x000000000000794d */ /* 0x000fea0003800000 */
.L_x_1933:
        /* <DEDUP_REMOVED lines=15> */
.L_x_7291:


//--------------------- .text._ZN2at6native18elementwise_kernelILi128ELi4EZNS0_22gpu_kernel_impl_nocastINS0_11FillFunctorIN3c1015Float8_e4m3fnuzEEEEEvRNS_18TensorIteratorBaseERKT_EUliE_EEviT1_ --------------------------
	.section	.text._ZN2at6native18elementwise_kernelILi128ELi4EZNS0_22gpu_kernel_impl_nocastINS0_11FillFunctorIN3c1015Float8_e4m3fnuzEEEEEvRNS_18TensorIteratorBaseERKT_EUliE_EEviT1_,"ax",@progbits
	.align	128
        .global         _ZN2at6native18elementwise_kernelILi128ELi4EZNS0_22gpu_kernel_impl_nocastINS0_11FillFunctorIN3c1015Float8_e4m3fnuzEEEEEvRNS_18TensorIteratorBaseERKT_EUliE_EEviT1_
        .type           _ZN2at6native18elementwise_kernelILi128ELi4EZNS0_22gpu_kernel_impl_nocastINS0_11FillFunctorIN3c1015Float8_e4m3fnuzEEEEEvRNS_18TensorIteratorBaseERKT_EUliE_EEviT1_,@function
        .size           _ZN2at6native18elementwise_kernelILi128ELi4EZNS0_22gpu_kernel_impl_nocastINS0_11FillFunctorIN3c1015Float8_e4m3fnuzEEEEEvRNS_18TensorIteratorBaseERKT_EUliE_EEviT1_,(.L_x_7292 - _ZN2at6native18elementwise_kernelILi128ELi4EZNS0_22gpu_kernel_impl_nocastINS0_11FillFunctorIN3c1015Float8_e4m3fnuzEEEEEvRNS_18TensorIteratorBaseERKT_EUliE_EEviT1_)
        .other          _ZN2at6native18elementwise_kernelILi128ELi4EZNS0_22gpu_kernel_impl_nocastINS0_11FillFunctorIN3c1015Float8_e4m3fnuzEEEEEvRNS_18TensorIteratorBaseERKT_EUliE_EEviT1_,@"STO_CUDA_ENTRY STV_DEFAULT"
_ZN2at6native18elementwise_kernelILi128ELi4EZNS0_22gpu_kernel_impl_nocastINS0_11FillFunctorIN3c1015Float8_e4m3fnuzEEEEEvRNS_18TensorIteratorBaseERKT_EUliE_EEviT1_:
.text._ZN2at6native18elementwise_kernelILi128ELi4EZNS0_22gpu_kernel_impl_nocastINS0_11FillFunctorIN3c1015Float8_e4m3fnuzEEEEEvRNS_18TensorIteratorBaseERKT_EUliE_EEviT1_:
        /* <DEDUP_REMOVED lines=288> */
.L_x_1938:
        /* <DEDUP_REMOVED lines=282> */
.L_x_1940:
[----:B------:R-:W-:Y:S01]  /*23a0*/  ULDC.64 UR8, c[0x0][0x3b0] ;  /* 0x0000ec0000087ab9 */ /* 0x000fe20000000a00 */
[----:B------:R-:W-:Y:S02]  /*23b0*/  IADD3 R2, R2, 0x80, RZ ;  /* 0x0000008002027810 */ /* 0x000fe40007ffe0ff */
[----:B------:R-:W-:-:S04]  /*23c0*/  IADD3 R4, P0, R3, UR8, RZ ;  /* 0x0000000803047c10 */ /* 0x000fc8000ff1e0ff */
[----:B------:R-:W-:-:S05]  /*23d0*/  IADD3.X R5, RZ, UR9, RZ, P0, !PT ;  /* 0x00000009ff057c10 */ /* 0x000fca00087fe4ff */
[----:B------:R0:W-:Y:S04]  /*23e0*/  STG.E.U8 desc[UR4][R4.64], R0 ;  /* 0x0000000004007986 */ /* 0x0001e8000c101104 */
.L_x_1937:
[----:B------:R-:W-:-:S13]  /*23f0*/  ISETP.GE.AND P0, PT, R2, UR6, PT ;  /* 0x0000000602007c0c */ /* 0x000fda000bf06270 */
[----:B------:R-:W-:Y:S05]  /*2400*/  @P0 BREAK B1 ;  /* 0x0000000000010942 */ /* 0x000fea0003800000 */
[----:B------:R-:W-:Y:S05]  /*2410*/  @P0 BRA `(.L_x_1939) ;  /* 0x0000001000600947 */ /* 0x000fea0003800000 */
[----:B------:R-:W-:Y:S05]  /*2420*/  BSYNC B1 ;  /* 0x0000000000017941 */ /* 0x000fea0003800000 */
.L_x_1936:
        /* <DEDUP_REMOVED lines=274> */
.L_x_1941:
[----:B------:R-:W-:Y:S01]  /*3550*/  ULDC.64 UR8, c[0x0][0x3b0] ;  /* 0x0000ec0000087ab9 */ /* 0x000fe20000000a00 */
[----:B------:R-:W-:Y:S01]  /*3560*/  VIADD R2, R2, 0x80 ;  /* 0x0000008002027836 */ /* 0x000fe20000000000 */
[----:B------:R-:W-:-:S04]  /*3570*/  IADD3 R4, P0, R3, UR8, RZ ;  /* 0x0000000803047c10 */ /* 0x000fc8000ff1e0ff */
[----:B------:R-:W-:-:S05]  /*3580*/  IADD3.X R5, RZ, UR9, RZ, P0, !PT ;  /* 0x00000009ff057c10 */ /* 0x000fca00087fe4ff */
[----:B------:R1:W-:Y:S04]  /*3590*/  STG.E.U8 desc[UR4][R4.64], R0 ;  /* 0x0000000004007986 */ /* 0x0003e8000c101104 */
.L_x_1939:
[----:B------:R-:W-:Y:S05]  /*35a0*/  BSYNC B0 ;  /* 0x0000000000007941 */ /* 0x000fea0003800000 */
.L_x_1935:
        /* <DEDUP_REMOVED lines=277> */
.L_x_1942:
[----:B------:R-:W-:Y:S02]  /*4700*/  ULDC.64 UR6, c[0x0][0x3b0] ;  /* 0x0000ec0000067ab9 */ /* 0x000fe40000000a00 */
[----:B------:R-:W-:-:S05]  /*4710*/  IADD3 R2, P0, R2, UR6, RZ ;  /* 0x0000000602027c10 */ /* 0x000fca000ff1e0ff */
[----:B------:R-:W-:-:S05]  /*4720*/  IMAD.X R3, RZ, RZ, UR7, P0 ;  /* 0x00000007ff037e24 */ /* 0x000fca00080e06ff */
[----:B------:R-:W-:Y:S01]  /*4730*/  STG.E.U8 desc[UR4][R2.64], R0 ;  /* 0x0000000002007986 */ /* 0x000fe2000c101104 */
[----:B------:R-:W-:Y:S05]  /*4740*/  EXIT ;  /* 0x000000000000794d */ /* 0x000fea0003800000 */
.L_x_1934:
        /* <DEDUP_REMOVED lines=16> */
.L_x_1943:
        /* <DEDUP_REMOVED lines=11> */
.L_x_7292:


//--------------------- .text._ZN2at6native27unrolled_elementwise_kernelINS0_11FillFunctorIN3c1015Float8_e4m3fnuzEEESt5arrayIPcLm1EELi4E23TrivialOffsetCalculatorILi0EjES9_ILi1EjENS0_6memory15LoadWithoutCastENSC_16StoreWithoutCastEEEviT_T0_T2_T3_T4_T5_ --------------------------
	.section	.text._ZN2at6native27unrolled_elementwise_kernelINS0_11FillFunctorIN3c1015Float8_e4m3fnuzEEESt5arrayIPcLm1EELi4E23TrivialOffsetCalculatorILi0EjES9_ILi1EjENS0_6memory15LoadWithoutCastENSC_16StoreWithoutCastEEEviT_T0_T2_T3_T4_T5_,"ax",@progbits
	.align	128
        .global         _ZN2at6native27unrolled_elementwise_kernelINS0_11FillFunctorIN3c1015Float8_e4m3fnuzEEESt5arrayIPcLm1EELi4E23TrivialOffsetCalculatorILi0EjES9_ILi1EjENS0_6memory15LoadWithoutCastENSC_16StoreWithoutCastEEEviT_T0_T2_T3_T4_T5_
        .type           _ZN2at6native27unrolled_elementwise_kernelINS0_11FillFunctorIN3c1015Float8_e4m3fnuzEEESt5arrayIPcLm1EELi4E23TrivialOffsetCalculatorILi0EjES9_ILi1EjENS0_6memory15LoadWithoutCastENSC_16StoreWithoutCastEEEviT_T0_T2_T3_T4_T5_,@function
        .size           _ZN2at6native27unrolled_elementwise_kernelINS0_11FillFunctorIN3c1015Float8_e4m3fnuzEEESt5arrayIPcLm1EELi4E23TrivialOffsetCalculatorILi0EjES9_ILi1EjENS0_6memory15LoadWithoutCastENSC_16StoreWithoutCastEEEviT_T0_T2_T3_T4_T5_,(.L_x_7293 - _ZN2at6native27unrolled_elementwise_kernelINS0_11FillFunctorIN3c1015Float8_e4m3fnuzEEESt5arrayIPcLm1EELi4E23TrivialOffsetCalculatorILi0EjES9_ILi1EjENS0_6memory15LoadWithoutCastENSC_16StoreWithoutCastEEEviT_T0_T2_T3_T4_T5_)
        .other          _ZN2at6native27unrolled_elementwise_kernelINS0_11FillFunctorIN3c1015Float8_e4m3fnuzEEESt5arrayIPcLm1EELi4E23TrivialOffsetCalculatorILi0EjES9_ILi1EjENS0_6memory15LoadWithoutCastENSC_16StoreWithoutCastEEEviT_T0_T2_T3_T4_T5_,@"STO_CUDA_ENTRY STV_DEFAULT"
_ZN2at6native27unrolled_elementwise_kernelINS0_11FillFunctorIN3c1015Float8_e4m3fnuzEEESt5arrayIPcLm1EELi4E23TrivialOffsetCalculatorILi0EjES9_ILi1EjENS0_6memory15LoadWithoutCastENSC_16StoreWithoutCastEEEviT_T0_T2_T3_T4_T5_:
.text._ZN2at6native27unrolled_elementwise_kernelINS0_11FillFunctorIN3c1015Float8_e4m3fnuzEEESt5arrayIPcLm1EELi4E23TrivialOffsetCalculatorILi0EjES9_ILi1EjENS0_6memory15LoadWithoutCastENSC_16StoreWithoutCastEEEviT_T0_T2_T3_T4_T5_:
        /* <DEDUP_REMOVED lines=29> */
.L_x_1945:
[----:B------:R-:W-:Y:S05]  /*01d0*/  BSYNC B0 ;  /* 0x0000000000007941 */ /* 0x000fea0003800000 */
.L_x_1944:
        /* <DEDUP_REMOVED lines=8> */
.L_x_1946:
        /* <DEDUP_REMOVED lines=10> */
.L_x_7293:


//--------------------- .text._ZN2at6native29vectorized_elementwise_kernelILi2ENS0_11FillFunctorIN3c1015Float8_e4m3fnuzEEESt5arrayIPcLm1EEEEviT0_T1_ --------------------------
	.section	.text._ZN2at6native29vectorized_elementwise_kernelILi2ENS0_11FillFunctorIN3c1015Float8_e4m3fnuzEEESt5arrayIPcLm1EEEEviT0_T1_,"ax",@progbits
	.align	128
        .global         _ZN2at6native29vectorized_elementwise_kernelILi2ENS0_11FillFunctorIN3c1015Float8_e4m3fnuzEEESt5arrayIPcLm1EEEEviT0_T1_
        .type           _ZN2at6native29vectorized_elementwise_kernelILi2ENS0_11FillFunctorIN3c1015Float8_e4m3fnuzEEESt5arrayIPcLm1EEEEviT0_T1_,@function
        .size           _ZN2at6native29vectorized_elementwise_kernelILi2ENS0_11FillFunctorIN3c1015Float8_e4m3fnuzEEESt5arrayIPcLm1EEEEviT0_T1_,(.L_x_7294 - _ZN2at6native29vectorized_elementwise_kernelILi2ENS0_11FillFunctorIN3c1015Float8_e4m3fnuzEEESt5arrayIPcLm1EEEEviT0_T1_)
        .other          _ZN2at6native29vectorized_elementwise_kernelILi2ENS0_11FillFunctorIN3c1015Float8_e4m3fnuzEEESt5arrayIPcLm1EEEEviT0_T1_,@"STO_CUDA_ENTRY STV_DEFAULT"
_ZN2at6native29vectorized_elementwise_kernelILi2ENS0_11FillFunctorIN3c1015Float8_e4m3fnuzEEESt5arrayIPcLm1EEEEviT0_T1_:
.text._ZN2at6native29vectorized_elementwise_kernelILi2ENS0_11FillFunctorIN3c1015Float8_e4m3fnuzEEESt5arrayIPcLm1EEEEviT0_T1_:
        /* <DEDUP_REMOVED lines=26> */
.L_x_1947:
        /* <DEDUP_REMOVED lines=26> */
.L_x_1950:
        /* <DEDUP_REMOVED lines=8> */
.L_x_1951:
        /* <DEDUP_REMOVED lines=8> */
.L_x_1952:
        /* <DEDUP_REMOVED lines=8> */
.L_x_1953:
        /* <DEDUP_REMOVED lines=8> */
.L_x_1954:
        /* <DEDUP_REMOVED lines=8> */
.L_x_1955:
        /* <DEDUP_REMOVED lines=8> */
.L_x_1956:
        /* <DEDUP_REMOVED lines=8> */
.L_x_1957:
        /* <DEDUP_REMOVED lines=8> */
.L_x_1958:
        /* <DEDUP_REMOVED lines=8> */
.L_x_1959:
        /* <DEDUP_REMOVED lines=8> */
.L_x_1960:
        /* <DEDUP_REMOVED lines=9> */
.L_x_1961:
[----:B------:R-:W-:Y:S05]  /*08d0*/  BSYNC B1 ;  /* 0x0000000000017941 */ /* 0x000fea0003800000 */
.L_x_1949:
[----:B------:R-:W-:-:S13]  /*08e0*/  ISETP.GE.AND P0, PT, R3, R2, PT ;  /* 0x000000020300720c */ /* 0x000fda0003f06270 */
[----:B------:R-:W0:Y:S02]  /*08f0*/  @!P0 LDC.64 R6, c[0x0][0x218] ;  /* 0x00008600ff068b82 */ /* 0x000e240000000a00 */
[C---:B012345:R-:W-:Y:S01]  /*0900*/  @!P0 VIADD R5, R3.reuse, UR4 ;  /* 0x0000000403058c36 */ /* 0x07ffe20008000000 */
[----:B------:R-:W-:-:S04]  /*0910*/  @!P0 IADD3 R3, R3, 0x80, RZ ;  /* 0x0000008003038810 */ /* 0x000fc80007ffe0ff */
[----:B------:R-:W-:-:S05]  /*0920*/  @!P0 IADD3 R4, P1, R5, R6, RZ ;  /* 0x0000000605048210 */ /* 0x000fca0007f3e0ff */
[----:B------:R-:W-:-:S05]  /*0930*/  @!P0 IMAD.X R5, RZ, RZ, R7, P1 ;  /* 0x000000ffff058224 */ /* 0x000fca00008e0607 */
[----:B------:R0:W-:Y:S03]  /*0940*/  @!P0 STG.E.U8 desc[UR8][R4.64], R0 ;  /* 0x0000000004008986 */ /* 0x0001e6000c101108 */
.L_x_1962:
[----:B------:R-:W-:Y:S05]  /*0950*/  BSYNC B0 ;  /* 0x0000000000007941 */ /* 0x000fea0003800000 */
.L_x_1948:
        /* <DEDUP_REMOVED lines=9> */
.L_x_1963:
        /* <DEDUP_REMOVED lines=9> */
.L_x_7294:


//--------------------- .text._ZN2at6native29vectorized_elementwise_kernelILi4ENS0_11FillFunctorIN3c1015Float8_e4m3fnuzEEESt5arrayIPcLm1EEEEviT0_T1_ --------------------------
	.section	.text._ZN2at6native29vectorized_elementwise_kernelILi4ENS0_11FillFunctorIN3c1015Float8_e4m3fnuzEEESt5arrayIPcLm1EEEEviT0_T1_,"ax",@progbits
	.align	128
        .global         _ZN2at6native29vectorized_elementwise_kernelILi4ENS0_11FillFunctorIN3c1015Float8_e4m3fnuzEEESt5arrayIPcLm1EEEEviT0_T1_
        .type           _ZN2at6native29vectorized_elementwise_kernelILi4ENS0_11FillFunctorIN3c1015Float8_e4m3fnuzEEESt5arrayIPcLm1EEEEviT0_T1_,@function
        .size           _ZN2at6native29vectorized_elementwise_kernelILi4ENS0_11FillFunctorIN3c1015Float8_e4m3fnuzEEESt5arrayIPcLm1EEEEviT0_T1_,(.L_x_7295 - _ZN2at6native29vectorized_elementwise_kernelILi4ENS0_11FillFunctorIN3c1015Float8_e4m3fnuzEEESt5arrayIPcLm1EEEEviT0_T1_)
        .other          _ZN2at6native29vectorized_elementwise_kernelILi4ENS0_11FillFunctorIN3c1015Float8_e4m3fnuzEEESt5arrayIPcLm1EEEEviT0_T1_,@"STO_CUDA_ENTRY STV_DEFAULT"
_ZN2at6native29vectorized_elementwise_kernelILi4ENS0_11FillFunctorIN3c1015Float8_e4m3fnuzEEESt5arrayIPcLm1EEEEviT0_T1_:
.text._ZN2at6native29vectorized_elementwise_kernelILi4ENS0_11FillFunctorIN3c1015Float8_e4m3fnuzEEESt5arrayIPcLm1EEEEviT0_T1_:
        /* <DEDUP_REMOVED lines=24> */
.L_x_1964:
        /* <DEDUP_REMOVED lines=26> */
.L_x_1967:
        /* <DEDUP_REMOVED lines=8> */
.L_x_1968:
        /* <DEDUP_REMOVED lines=8> */
.L_x_1969:
        /* <DEDUP_REMOVED lines=8> */
.L_x_1970:
        /* <DEDUP_REMOVED lines=8> */
.L_x_1971:
        /* <DEDUP_REMOVED lines=8> */
.L_x_1972:
        /* <DEDUP_REMOVED lines=8> */
.L_x_1973:
        /* <DEDUP_REMOVED lines=8> */
.L_x_1974:
        /* <DEDUP_REMOVED lines=8> */
.L_x_1975:
        /* <DEDUP_REMOVED lines=8> */
.L_x_1976:
        /* <DEDUP_REMOVED lines=8> */
.L_x_1977:
        /* <DEDUP_REMOVED lines=9> */
.L_x_1978:
[----:B------:R-:W-:Y:S05]  /*08b0*/  BSYNC B1 ;  /* 0x0000000000017941 */ /* 0x000fea0003800000 */
.L_x_1966:
[----:B------:R-:W-:-:S13]  /*08c0*/  ISETP.GE.AND P0, PT, R3, R2, PT ;  /* 0x000000020300720c */ /* 0x000fda0003f06270 */
[----:B------:R-:W0:Y:S02]  /*08d0*/  @!P0 LDC.64 R6, c[0x0][0x218] ;  /* 0x00008600ff068b82 */ /* 0x000e240000000a00 */
[C---:B012345:R-:W-:Y:S02]  /*08e0*/  @!P0 VIADD R5, R3.reuse, UR4 ;  /* 0x0000000403058c36 */ /* 0x07ffe40008000000 */
[----:B------:R-:W-:-:S03]  /*08f0*/  @!P0 VIADD R3, R3, 0x80 ;  /* 0x0000008003038836 */ /* 0x000fc60000000000 */
[----:B------:R-:W-:-:S04]  /*0900*/  @!P0 IADD3 R4, P1, R5, R6, RZ ;  /* 0x0000000605048210 */ /* 0x000fc80007f3e0ff */
[----:B------:R-:W-:-:S05]  /*0910*/  @!P0 IADD3.X R5, RZ, R7, RZ, P1, !PT ;  /* 0x00000007ff058210 */ /* 0x000fca0000ffe4ff */
[----:B------:R0:W-:Y:S04]  /*0920*/  @!P0 STG.E.U8 desc[UR8][R4.64], R0 ;  /* 0x0000000004008986 */ /* 0x0001e8000c101108 */
.L_x_1979:
[----:B------:R-:W-:Y:S05]  /*0930*/  BSYNC B0 ;  /* 0x0000000000007941 */ /* 0x000fea0003800000 */
.L_x_1965:
        /* <DEDUP_REMOVED lines=9> */
.L_x_1980:
        /* <DEDUP_REMOVED lines=11> */
.L_x_7295:


//--------------------- .text._ZN2at6native29vectorized_elementwise_kernelILi8ENS0_11FillFunctorIN3c1015Float8_e4m3fnuzEEESt5arrayIPcLm1EEEEviT0_T1_ --------------------------
	.section	.text._ZN2at6native29vectorized_elementwise_kernelILi8ENS0_11FillFunctorIN3c1015Float8_e4m3fnuzEEESt5arrayIPcLm1EEEEviT0_T1_,"ax",@progbits
	.align	128
        .global         _ZN2at6native29vectorized_elementwise_kernelILi8ENS0_11FillFunctorIN3c1015Float8_e4m3fnuzEEESt5arrayIPcLm1EEEEviT0_T1_
        .type           _ZN2at6native29vectorized_elementwise_kernelILi8ENS0_11FillFunctorIN3c1015Float8_e4m3fnuzEEESt5arrayIPcLm1EEEEviT0_T1_,@function
        .size           _ZN2at6native29vectorized_elementwise_kernelILi8ENS0_11FillFunctorIN3c1015Float8_e4m3fnuzEEESt5arrayIPcLm1EEEEviT0_T1_,(.L_x_7296 - _ZN2at6native29vectorized_elementwise_kernelILi8ENS0_11FillFunctorIN3c1015Float8_e4m3fnuzEEESt5arrayIPcLm1EEEEviT0_T1_)
        .other          _ZN2at6native29vectorized_elementwise_kernelILi8ENS0_11FillFunctorIN3c1015Float8_e4m3fnuzEEESt5arrayIPcLm1EEEEviT0_T1_,@"STO_CUDA_ENTRY STV_DEFAULT"
_ZN2at6native29vectorized_elementwise_kernelILi8ENS0_11FillFunctorIN3c1015Float8_e4m3fnuzEEESt5arrayIPcLm1EEEEviT0_T1_:
.text._ZN2at6native29vectorized_elementwise_kernelILi8ENS0_11FillFunctorIN3c1015Float8_e4m3fnuzEEESt5arrayIPcLm1EEEEviT0_T1_:
        /* <DEDUP_REMOVED lines=24> */
.L_x_1981:
        /* <DEDUP_REMOVED lines=26> */
.L_x_1984:
        /* <DEDUP_REMOVED lines=8> */
.L_x_1985:
        /* <DEDUP_REMOVED lines=8> */
.L_x_1986:
        /* <DEDUP_REMOVED lines=8> */
.L_x_1987:
        /* <DEDUP_REMOVED lines=8> */
.L_x_1988:
        /* <DEDUP_REMOVED lines=8> */
.L_x_1989:
        /* <DEDUP_REMOVED lines=8> */
.L_x_1990:
        /* <DEDUP_REMOVED lines=8> */
.L_x_1991:
        /* <DEDUP_REMOVED lines=8> */
.L_x_1992:
        /* <DEDUP_REMOVED lines=8> */
.L_x_1993:
        /* <DEDUP_REMOVED lines=8> */
.L_x_1994:
        /* <DEDUP_REMOVED lines=9> */
.L_x_1995:
[----:B------:R-:W-:Y:S05]  /*08b0*/  BSYNC B1 ;  /* 0x0000000000017941 */ /* 0x000fea0003800000 */
.L_x_1983:
[----:B------:R-:W-:-:S13]  /*08c0*/  ISETP.GE.AND P0, PT, R3, R2, PT ;  /* 0x000000020300720c */ /* 0x000fda0003f06270 */
[----:B------:R-:W0:Y:S02]  /*08d0*/  @!P0 LDC.64 R6, c[0x0][0x218] ;  /* 0x00008600ff068b82 */ /* 0x000e240000000a00 */
[C---:B012345:R-:W-:Y:S01]  /*08e0*/  @!P0 VIADD R5, R3.reuse, UR4 ;  /* 0x0000000403058c36 */ /* 0x07ffe20008000000 */
[----:B------:R-:W-:-:S04]  /*08f0*/  @!P0 IADD3 R3, R3, 0x80, RZ ;  /* 0x0000008003038810 */ /* 0x000fc80007ffe0ff */
[----:B------:R-:W-:-:S05]  /*0900*/  @!P0 IADD3 R4, P1, R5, R6, RZ ;  /* 0x0000000605048210 */ /* 0x000fca0007f3e0ff */
[----:B------:R-:W-:-:S05]  /*0910*/  @!P0 IMAD.X R5, RZ, RZ, R7, P1 ;  /* 0x000000ffff058224 */ /* 0x000fca00008e0607 */
[----:B------:R0:W-:Y:S03]  /*0920*/  @!P0 STG.E.U8 desc[UR8][R4.64], R0 ;  /* 0x0000000004008986 */ /* 0x0001e6000c101108 */
.L_x_1996:
[----:B------:R-:W-:Y:S05]  /*0930*/  BSYNC B0 ;  /* 0x0000000000007941 */ /* 0x000fea0003800000 */
.L_x_1982:
        /* <DEDUP_REMOVED lines=9> */
.L_x_1997:
        /* <DEDUP_REMOVED lines=11> */
.L_x_7296:


//--------------------- .text._ZN2at6native18elementwise_kernelILi128ELi4EZNS0_15gpu_kernel_implINS0_11FillFunctorIN3c1013Float8_e4m3fnEEEEEvRNS_18TensorIteratorBaseERKT_EUliE_EEviT1_ --------------------------
	.section	.text._ZN2at6native18elementwise_kernelILi128ELi4EZNS0_15gpu_kernel_implINS0_11FillFunctorIN3c1013Float8_e4m3fnEEEEEvRNS_18TensorIteratorBaseERKT_EUliE_EEviT1_,"ax",@progbits
	.align	128
        .global         _ZN2at6native18elementwise_kernelILi128ELi4EZNS0_15gpu_kernel_implINS0_11FillFunctorIN3c1013Float8_e4m3fnEEEEEvRNS_18TensorIteratorBaseERKT_EUliE_EEviT1_
        .type           _ZN2at6native18elementwise_kernelILi128ELi4EZNS0_15gpu_kernel_implINS0_11FillFunctorIN3c1013Float8_e4m3fnEEEEEvRNS_18TensorIteratorBaseERKT_EUliE_EEviT1_,@function
        .size           _ZN2at6native18elementwise_kernelILi128ELi4EZNS0_15gpu_kernel_implINS0_11FillFunctorIN3c1013Float8_e4m3fnEEEEEvRNS_18TensorIteratorBaseERKT_EUliE_EEviT1_,(.L_x_7297 - _ZN2at6native18elementwise_kernelILi128ELi4EZNS0_15gpu_kernel_implINS0_11FillFunctorIN3c1013Float8_e4m3fnEEEEEvRNS_18TensorIteratorBaseERKT_EUliE_EEviT1_)
        .other          _ZN2at6native18elementwise_kernelILi128ELi4EZNS0_15gpu_kernel_implINS0_11FillFunctorIN3c1013Float8_e4m3fnEEEEEvRNS_18TensorIteratorBaseERKT_EUliE_EEviT1_,@"STO_CUDA_ENTRY STV_DEFAULT"
_ZN2at6native18elementwise_kernelILi128ELi4EZNS0_15gpu_kernel_implINS0_11FillFunctorIN3c1013Float8_e4m3fnEEEEEvRNS_18TensorIteratorBaseERKT_EUliE_EEviT1_:
.text._ZN2at6native18elementwise_kernelILi128ELi4EZNS0_15gpu_kernel_implINS0_11FillFunctorIN3c1013Float8_e4m3fnEEEEEvRNS_18TensorIteratorBaseERKT_EUliE_EEviT1_:
        /* <DEDUP_REMOVED lines=287> */
.L_x_2000:
        /* <DEDUP_REMOVED lines=16> */
[----:B------:R-:W-:Y:S02]  /*12f0*/  IMAD.SHL.U32 R0, R5, 0x1000000, RZ ;  /* 0x0100000005007824 */ /* 0x000fe400078e00ff */
[----:B------:R-:W-:-:S03]  /*1300*/  IMAD.MOV.U32 R8, RZ, RZ, -0x800000 ;  /* 0xff800000ff087424 */ /* 0x000fc600078e00ff */
[----:B------:R-:W-:-:S04]  /*1310*/  LOP3.LUT R4, R0, 0x7f000000, RZ, 0xc0, !PT ;  /* 0x7f00000000047812 */ /* 0x000fc800078ec0ff */
[----:B------:R-:W0:Y:S01]  /*1320*/  FLO.U32 R5, R4 ;  /* 0x0000000400057300 */ /* 0x000e2200000e0000 */
[----:B------:R-:W-:-:S05]  /*1330*/  VIADD R6, R4, 0x1000000 ;  /* 0x0100000004067836 */ /* 0x000fca0000000000 */
[----:B------:R-:W-:Y:S02]  /*1340*/  SHF.R.S32.HI R6, RZ, 0x8, R6 ;  /* 0x00000008ff067819 */ /* 0x000fe40000011406 */
[----:B0-----:R-:W-:-:S04]  /*1350*/  IADD3 R5, -R5, 0x1f, RZ ;  /* 0x0000001f05057810 */ /* 0x001fc80007ffe1ff */
[C---:B------:R-:W-:Y:S01]  /*1360*/  ISETP.GT.U32.AND P0, PT, R5.reuse, 0x4, PT ;  /* 0x000000040500780c */ /* 0x040fe20003f04070 */
[----:B------:R-:W-:-:S05]  /*1370*/  VIADD R5, R5, 0xfffffffc ;  /* 0xfffffffc05057836 */ /* 0x000fca0000000000 */
[----:B------:R-:W-:-:S04]  /*1380*/  SEL R5, R5, RZ, P0 ;  /* 0x000000ff05057207 */ /* 0x000fc80000000000 */
[C---:B------:R-:W-:Y:S01]  /*1390*/  SHF.L.U32 R7, R4.reuse, R5, RZ ;  /* 0x0000000504077219 */ /* 0x040fe200000006ff */
[----:B------:R-:W-:Y:S02]  /*13a0*/  IMAD R8, R5, R8, 0x3c000000 ;  /* 0x3c00000005087424 */ /* 0x000fe400078e0208 */
[----:B------:R-:W-:-:S03]  /*13b0*/  VIADD R5, R4, 0xffffffff ;  /* 0xffffffff04057836 */ /* 0x000fc60000000000 */
[----:B------:R-:W-:Y:S02]  /*13c0*/  LEA.HI R7, R7, R8, RZ, 0x1c ;  /* 0x0000000807077211 */ /* 0x000fe400078fe0ff */
[----:B------:R-:W-:Y:S02]  /*13d0*/  SHF.R.S32.HI R5, RZ, 0x1f, R5 ;  /* 0x0000001fff057819 */ /* 0x000fe40000011405 */
[----:B------:R-:W-:-:S04]  /*13e0*/  LOP3.LUT R6, R7, 0x7f800000, R6, 0xf8, !PT ;  /* 0x7f80000007067812 */ /* 0x000fc800078ef806 */
[----:B------:R-:W-:-:S04]  /*13f0*/  LOP3.LUT R5, R6, R5, RZ, 0x30, !PT ;  /* 0x0000000506057212 */ /* 0x000fc800078e30ff */
[----:B------:R-:W-:-:S06]  /*1400*/  LOP3.LUT R5, R5, 0x80000000, R0, 0xf8, !PT ;  /* 0x8000000005057812 */ /* 0x000fcc00078ef800 */
[----:B------:R-:W0:Y:S02]  /*1410*/  F2I.FTZ.TRUNC.NTZ R5, R5 ;  /* 0x0000000500057305 */ /* 0x000e24000021f100 */
[----:B0-----:R0:W-:Y:S01]  /*1420*/  STG.E.U8 desc[UR36][R2.64], R5 ;  /* 0x0000000502007986 */ /* 0x0011e2000c101124 */
[----:B------:R-:W-:Y:S05]  /*1430*/  BRA `(.L_x_2006) ;  /* 0x00000020003c7947 */ /* 0x000fea0003800000 */
.L_x_2004:
[----:B------:R-:W-:Y:S02]  /*1440*/  IMAD.SHL.U32 R5, R5, 0x1000000, RZ ;  /* 0x0100000005057824 */ /* 0x000fe400078e00ff */
[----:B------:R-:W-:-:S03]  /*1450*/  IMAD.MOV.U32 R6, RZ, RZ, -0x800000 ;  /* 0xff800000ff067424 */ /* 0x000fc600078e00ff */
[----:B------:R-:W-:-:S04]  /*1460*/  LOP3.LUT R0, R5, 0x7f000000, RZ, 0xc0, !PT ;  /* 0x7f00000005007812 */ /* 0x000fc800078ec0ff */
[----:B------:R-:W0:Y:S02]  /*1470*/  FLO.U32 R4, R0 ;  /* 0x0000000000047300 */ /* 0x000e2400000e0000 */
[----:B0-----:R-:W-:-:S04]  /*1480*/  IADD3 R4, -R4, 0x1f, RZ ;  /* 0x0000001f04047810 */ /* 0x001fc80007ffe1ff */
[C---:B------:R-:W-:Y:S01]  /*1490*/  ISETP.GT.U32.AND P0, PT, R4.reuse, 0x4, PT ;  /* 0x000000040400780c */ /* 0x040fe20003f04070 */
[----:B------:R-:W-:-:S05]  /*14a0*/  VIADD R4, R4, 0xfffffffc ;  /* 0xfffffffc04047836 */ /* 0x000fca0000000000 */
[----:B------:R-:W-:Y:S01]  /*14b0*/  SEL R7, R4, RZ, P0 ;  /* 0x000000ff04077207 */ /* 0x000fe20000000000 */
[----:B------:R-:W-:-:S04]  /*14c0*/  VIADD R4, R0, 0x1000000 ;  /* 0x0100000000047836 */ /* 0x000fc80000000000 */
[----:B------:R-:W-:Y:S01]  /*14d0*/  IMAD R8, R7, R6, 0x3c000000 ;  /* 0x3c00000007087424 */ /* 0x000fe200078e0206 */
[C---:B------:R-:W-:Y:S01]  /*14e0*/  SHF.L.U32 R7, R0.reuse, R7, RZ ;  /* 0x0000000700077219 */ /* 0x040fe200000006ff */
[----:B------:R-:W-:Y:S01]  /*14f0*/  VIADD R6, R0, 0xffffffff ;  /* 0xffffffff00067836 */ /* 0x000fe20000000000 */
[----:B------:R-:W-:Y:S02]  /*1500*/  SHF.R.S32.HI R4, RZ, 0x8, R4 ;  /* 0x00000008ff047819 */ /* 0x000fe40000011404 */
[----:B------:R-:W-:Y:S02]  /*1510*/  LEA.HI R7, R7, R8, RZ, 0x1c ;  /* 0x0000000807077211 */ /* 0x000fe400078fe0ff */
[----:B------:R-:W-:Y:S02]  /*1520*/  SHF.R.S32.HI R6, RZ, 0x1f, R6 ;  /* 0x0000001fff067819 */ /* 0x000fe40000011406 */
[----:B------:R-:W-:-:S04]  /*1530*/  LOP3.LUT R7, R7, 0x7f800000, R4, 0xf8, !PT ;  /* 0x7f80000007077812 */ /* 0x000fc800078ef804 */
[----:B------:R-:W-:-:S04]  /*1540*/  LOP3.LUT R6, R7, R6, RZ, 0x30, !PT ;  /* 0x0000000607067212 */ /* 0x000fc800078e30ff */
[----:B------:R-:W-:-:S06]  /*1550*/  LOP3.LUT R5, R6, 0x80000000, R5, 0xf8, !PT ;  /* 0x8000000006057812 */ /* 0x000fcc00078ef805 */
[----:B------:R-:W0:Y:S02]  /*1560*/  F2I.S64.TRUNC R4, R5 ;  /* 0x0000000500047311 */ /* 0x000e24000020d900 */
[----:B0-----:R0:W-:Y:S01]  /*1570*/  STG.E.U8 desc[UR36][R2.64], R4 ;  /* 0x0000000402007986 */ /* 0x0011e2000c101124 */
[----:B------:R-:W-:Y:S05]  /*1580*/  BRA `(.L_x_2006) ;  /* 0x0000001c00e87947 */ /* 0x000fea0003800000 */
.L_x_2003:
[----:B------:R-:W-:-:S13]  /*1590*/  ISETP.NE.AND P0, PT, R4, 0x2, PT ;  /* 0x000000020400780c */ /* 0x000fda0003f05270 */
[----:B------:R-:W-:Y:S05]  /*15a0*/  @!P0 BRA `(.L_x_2007) ;  /* 0x0000000000b88947 */ /* 0x000fea0003800000 */
[----:B------:R-:W-:-:S13]  /*15b0*/  ISETP.NE.AND P0, PT, R4, 0x3, PT ;  /* 0x000000030400780c */ /* 0x000fda0003f05270 */
[----:B------:R-:W-:Y:S05]  /*15c0*/  @!P0 BRA `(.L_x_2008) ;  /* 0x00000000005c8947 */ /* 0x000fea0003800000 */
[----:B------:R-:W-:-:S13]  /*15d0*/  ISETP.NE.AND P0, PT, R4, 0x4, PT ;  /* 0x000000040400780c */ /* 0x000fda0003f05270 */
[----:B------:R-:W-:Y:S05]  /*15e0*/  @P0 BRA `(.L_x_2005) ;  /* 0x0000001800e80947 */ /* 0x000fea0003800000 */
        /* <DEDUP_REMOVED lines=19> */
[----:B0-----:R0:W-:Y:S01]  /*1720*/  STG.E.64 desc[UR36][R2.64], R4 ;  /* 0x0000000402007986 */ /* 0x0011e2000c101b24 */
[----:B------:R-:W-:Y:S05]  /*1730*/  BRA `(.L_x_2006) ;  /* 0x0000001c007c7947 */ /* 0x000fea0003800000 */
.L_x_2008:
        /* <DEDUP_REMOVED lines=17> */
[----:B------:R-:W-:-:S04]  /*1850*/  LOP3.LUT R6, R6, 0x80000000, R5, 0xf8, !PT ;  /* 0x8000000006067812 */ /* 0x000fc800078ef805 */
[----:B------:R-:W0:Y:S02]  /*1860*/  F2I.FTZ.TRUNC.NTZ R5, R6 ;  /* 0x0000000600057305 */ /* 0x000e24000021f100 */
[----:B0-----:R0:W-:Y:S01]  /*1870*/  STG.E desc[UR36][R2.64], R5 ;  /* 0x0000000502007986 */ /* 0x0011e2000c101924 */
[----:B------:R-:W-:Y:S05]  /*1880*/  BRA `(.L_x_2006) ;  /* 0x0000001c00287947 */ /* 0x000fea0003800000 */
.L_x_2007:
        /* <DEDUP_REMOVED lines=19> */
[----:B0-----:R0:W-:Y:S01]  /*19c0*/  STG.E.U16 desc[UR36][R2.64], R5 ;  /* 0x0000000502007986 */ /* 0x0011e2000c101524 */
[----:B------:R-:W-:Y:S05]  /*19d0*/  BRA `(.L_x_2006) ;  /* 0x0000001800d47947 */ /* 0x000fea0003800000 */
.L_x_2002:
[----:B------:R-:W-:-:S13]  /*19e0*/  ISETP.GT.AND P0, PT, R4, 0x6, PT ;  /* 0x000000060400780c */ /* 0x000fda0003f04270 */
[----:B------:R-:W-:Y:S05]  /*19f0*/  @P0 BRA `(.L_x_2009) ;  /* 0x0000000000b40947 */ /* 0x000fea0003800000 */
        /* <DEDUP_REMOVED lines=21> */
[----:B------:R-:W-:-:S05]  /*1b50*/  LOP3.LUT R5, R6, 0x80000000, R5, 0xf8, !PT ;  /* 0x8000000006057812 */ /* 0x000fca00078ef805 */
[----:B------:R0:W-:Y:S01]  /*1b60*/  STG.E desc[UR36][R2.64], R5 ;  /* 0x0000000502007986 */ /* 0x0001e2000c101924 */
[----:B------:R-:W-:Y:S05]  /*1b70*/  BRA `(.L_x_2006) ;  /* 0x00000018006c7947 */ /* 0x000fea0003800000 */
.L_x_2010:
        /* <DEDUP_REMOVED lines=18> */
[----:B------:R-:W-:-:S05]  /*1ca0*/  F2FP.F16.F32.PACK_AB R0, RZ, R0 ;  /* 0x00000000ff00723e */ /* 0x000fca00000000ff */
[----:B------:R0:W-:Y:S01]  /*1cb0*/  STG.E.U16 desc[UR36][R2.64], R0 ;  /* 0x0000000002007986 */ /* 0x0001e2000c101524 */
[----:B------:R-:W-:Y:S05]  /*1cc0*/  BRA `(.L_x_2006) ;  /* 0x0000001800187947 */ /* 0x000fea0003800000 */
.L_x_2009:
        /* <DEDUP_REMOVED lines=22> */
[----:B------:R-:W-:Y:S01]  /*1e30*/  LOP3.LUT R6, R7, R6, RZ, 0x30, !PT ;  /* 0x0000000607067212 */ /* 0x000fe200078e30ff */
[----:B------:R-:W-:-:S03]  /*1e40*/  IMAD.MOV.U32 R7, RZ, RZ, RZ ;  /* 0x000000ffff077224 */ /* 0x000fc600078e00ff */
[----:B------:R-:W-:-:S05]  /*1e50*/  LOP3.LUT R6, R6, 0x80000000, R5, 0xf8, !PT ;  /* 0x8000000006067812 */ /* 0x000fca00078ef805 */
[----:B------:R0:W-:Y:S01]  /*1e60*/  STG.E.64 desc[UR36][R2.64], R6 ;  /* 0x0000000602007986 */ /* 0x0001e2000c101b24 */
[----:B------:R-:W-:Y:S05]  /*1e70*/  BRA `(.L_x_2006) ;  /* 0x0000001400ac7947 */ /* 0x000fea0003800000 */
.L_x_2012:
        /* <DEDUP_REMOVED lines=18> */
[----:B------:R-:W-:-:S04]  /*1fa0*/  F2FP.F16.F32.PACK_AB R5, RZ, R6 ;  /* 0x00000006ff05723e */ /* 0x000fc800000000ff */
[----:B------:R-:W-:-:S05]  /*1fb0*/  PRMT R5, R5, 0x5410, RZ ;  /* 0x0000541005057816 */ /* 0x000fca00000000ff */
[----:B------:R0:W-:Y:S01]  /*1fc0*/  STG.E desc[UR36][R2.64], R5 ;  /* 0x0000000502007986 */ /* 0x0001e2000c101924 */
[----:B------:R-:W-:Y:S05]  /*1fd0*/  BRA `(.L_x_2006) ;  /* 0x0000001400547947 */ /* 0x000fea0003800000 */
.L_x_2011:
        /* <DEDUP_REMOVED lines=18> */
[----:B------:R-:W-:-:S06]  /*2100*/  FMUL.FTZ R4, R4, 1 ;  /* 0x3f80000004047820 */ /* 0x000fcc0000410000 */
[----:B------:R-:W0:Y:S02]  /*2110*/  F2F.F64.F32 R4, R4 ;  /* 0x0000000400047310 */ /* 0x000e240000201800 */
[----:B0-----:R0:W-:Y:S01]  /*2120*/  STG.E.64 desc[UR36][R2.64], R4 ;  /* 0x0000000402007986 */ /* 0x0011e2000c101b24 */
[----:B------:R-:W-:Y:S05]  /*2130*/  BRA `(.L_x_2006) ;  /* 0x0000001000fc7947 */ /* 0x000fea0003800000 */
.L_x_2001:
        /* <DEDUP_REMOVED lines=26> */
[----:B------:R-:W-:-:S04]  /*22e0*/  FSETP.NEU.FTZ.AND P0, PT, R6, RZ, PT ;  /* 0x000000ff0600720b */ /* 0x000fc80003f1d000 */
[----:B------:R-:W-:-:S05]  /*22f0*/  SEL R5, RZ, 0x1, !P0 ;  /* 0x00000001ff057807 */ /* 0x000fca0004000000 */
[----:B------:R0:W-:Y:S01]  /*2300*/  STG.E.U8 desc[UR36][R2.64], R5 ;  /* 0x0000000502007986 */ /* 0x0001e2000c101124 */
[----:B------:R-:W-:Y:S05]  /*2310*/  BRA `(.L_x_2006) ;  /* 0x0000001000847947 */ /* 0x000fea0003800000 */
.L_x_2015:
        /* <DEDUP_REMOVED lines=18> */
[----:B------:R-:W-:Y:S01]  /*2440*/  FMUL.FTZ R4, R6, 1 ;  /* 0x3f80000006047820 */ /* 0x000fe20000410000 */
[----:B------:R-:W-:-:S05]  /*2450*/  CS2R R6, SRZ ;  /* 0x0000000000067805 */ /* 0x000fca000001ff00 */
[----:B------:R-:W0:Y:S02]  /*2460*/  F2F.F64.F32 R4, R4 ;  /* 0x0000000400047310 */ /* 0x000e240000201800 */
[----:B0-----:R0:W-:Y:S01]  /*2470*/  STG.E.128 desc[UR36][R2.64], R4 ;  /* 0x0000000402007986 */ /* 0x0011e2000c101d24 */
[----:B------:R-:W-:Y:S05]  /*2480*/  BRA `(.L_x_2006) ;  /* 0x0000001000287947 */ /* 0x000fea0003800000 */
.L_x_2014:
[----:B------:R-:W-:-:S13]  /*2490*/  ISETP.NE.AND P0, PT, R4, 0xf, PT ;  /* 0x0000000f0400780c */ /* 0x000fda0003f05270 */
[----:B------:R-:W-:Y:S05]  /*24a0*/  @!P0 BRA `(.L_x_2016) ;  /* 0x0000000000ac8947 */ /* 0x000fea0003800000 */
[----:B------:R-:W-:-:S13]  /*24b0*/  ISETP.NE.AND P0, PT, R4, 0x17, PT ;  /* 0x000000170400780c */ /* 0x000fda0003f05270 */
[----:B------:R-:W-:Y:S05]  /*24c0*/  @!P0 BRA `(.L_x_2017) ;  /* 0x0000000000108947 */ /* 0x000fea0003800000 */
[----:B------:R-:W-:-:S13]  /*24d0*/  ISETP.NE.AND P0, PT, R4, 0x18, PT ;  /* 0x000000180400780c */ /* 0x000fda0003f05270 */
[----:B------:R-:W-:Y:S05]  /*24e0*/  @P0 BRA `(.L_x_2005) ;  /* 0x0000000c00280947 */ /* 0x000fea0003800000 */
[----:B------:R0:W-:Y:S01]  /*24f0*/  STG.E.U8 desc[UR36][R2.64], R5 ;  /* 0x0000000502007986 */ /* 0x0001e2000c101124 */
[----:B------:R-:W-:Y:S05]  /*2500*/  BRA `(.L_x_2006) ;  /* 0x0000001000087947 */ /* 0x000fea0003800000 */
.L_x_2017:
        /* <DEDUP_REMOVED lines=8> */
[----:B------:R-:W-:-:S03]  /*2590*/  VIADD R4, R0, 0x1000000 ;  /* 0x0100000000047836 */ /* 0x000fc60000000000 */
[C---:B------:R-:W-:Y:S01]  /*25a0*/  SHF.L.U32 R7, R0.reuse, R5, RZ ;  /* 0x0000000500077219 */ /* 0x040fe200000006ff */
[----:B------:R-:W-:Y:S01]  /*25b0*/  IMAD R8, R5, R8, 0x3c000000 ;  /* 0x3c00000005087424 */ /* 0x000fe200078e0208 */
[----:B------:R-:W-:Y:S01]  /*25c0*/  SHF.R.S32.HI R4, RZ, 0x8, R4 ;  /* 0x00000008ff047819 */ /* 0x000fe20000011404 */
[----:B------:R-:W-:-:S03]  /*25d0*/  VIADD R5, R0, 0xffffffff ;  /* 0xffffffff00057836 */ /* 0x000fc60000000000 */
[----:B------:R-:W-:Y:S02]  /*25e0*/  LEA.HI R7, R7, R8, RZ, 0x1c ;  /* 0x0000000807077211 */ /* 0x000fe400078fe0ff */
[----:B------:R-:W-:Y:S02]  /*25f0*/  SHF.R.S32.HI R5, RZ, 0x1f, R5 ;  /* 0x0000001fff057819 */ /* 0x000fe40000011405 */
[----:B------:R-:W-:-:S04]  /*2600*/  LOP3.LUT R4, R7, 0x7f800000, R4, 0xf8, !PT ;  /* 0x7f80000007047812 */ /* 0x000fc800078ef804 */
[----:B------:R-:W-:-:S04]  /*2610*/  LOP3.LUT R7, R4, R5, RZ, 0x30, !PT ;  /* 0x0000000504077212 */ /* 0x000fc800078e30ff */
[----:B------:R-:W-:-:S04]  /*2620*/  LOP3.LUT R0, R7, 0x7fffffff, RZ, 0xc0, !PT ;  /* 0x7fffffff07007812 */ /* 0x000fc800078ec0ff */
[----:B------:R-:W-:-:S13]  /*2630*/  ISETP.GT.U32.AND P0, PT, R0, 0x477fffff, PT ;  /* 0x477fffff0000780c */ /* 0x000fda0003f04070 */
[----:B------:R-:W-:Y:S05]  /*2640*/  @P0 BRA `(.L_x_2018) ;  /* 0x0000000000240947 */ /* 0x000fea0003800000 */
[----:B------:R-:W-:-:S13]  /*2650*/  ISETP.GE.U32.AND P0, PT, R0, 0x38800000, PT ;  /* 0x388000000000780c */ /* 0x000fda0003f06070 */
[----:B------:R-:W-:Y:S02]  /*2660*/  @P0 SHF.R.U32.HI R4, RZ, 0x15, R7 ;  /* 0x00000015ff040819 */ /* 0x000fe40000011607 */
[----:B------:R-:W-:Y:S02]  /*2670*/  @P0 LOP3.LUT R5, R7, 0x80000000, R6, 0xf8, !PT ;  /* 0x8000000007050812 */ /* 0x000fe400078ef806 */
[----:B------:R-:W-:-:S04]  /*2680*/  @P0 LOP3.LUT R4, R4, 0x1, RZ, 0xc0, !PT ;  /* 0x0000000104040812 */ /* 0x000fc800078ec0ff */
[----:B------:R-:W-:Y:S01]  /*2690*/  @P0 IADD3 R5, R5, 0x80fffff, R4 ;  /* 0x080fffff05050810 */ /* 0x000fe20007ffe004 */
[----:B------:R-:W-:-:S03]  /*26a0*/  @!P0 FADD.FTZ R4, R0, 128 ;  /* 0x4300000000048421 */ /* 0x000fc60000010000 */
[----:B------:R-:W-:Y:S01]  /*26b0*/  @P0 SHF.R.U32.HI R0, RZ, 0x15, R5 ;  /* 0x00000015ff000819 */ /* 0x000fe20000011605 */
[----:B------:R-:W-:Y:S01]  /*26c0*/  @!P0 VIADD R0, R4, 0xbd000000 ;  /* 0xbd00000004008836 */ /* 0x000fe20000000000 */
[----:B------:R-:W-:Y:S06]  /*26d0*/  BRA `(.L_x_2019) ;  /* 0x00000000000c7947 */ /* 0x000fec0003800000 */
.L_x_2018:
[----:B------:R-:W-:Y:S01]  /*26e0*/  ISETP.GT.U32.AND P0, PT, R0, 0x7f800000, PT ;  /* 0x7f8000000000780c */ /* 0x000fe20003f04070 */
[----:B------:R-:W-:-:S05]  /*26f0*/  IMAD.MOV.U32 R0, RZ, RZ, 0x7f ;  /* 0x0000007fff007424 */ /* 0x000fca00078e00ff */
[----:B------:R-:W-:-:S07]  /*2700*/  SEL R0, R0, 0x7c, P0 ;  /* 0x0000007c00007807 */ /* 0x000fce0000000000 */
.L_x_2019:
[----:B------:R-:W-:-:S04]  /*2710*/  LOP3.LUT R4, R7, 0x80000000, R6, 0xc8, !PT ;  /* 0x8000000007047812 */ /* 0x000fc800078ec806 */
[----:B------:R-:W-:-:S04]  /*2720*/  SHF.R.U32.HI R5, RZ, 0x18, R4 ;  /* 0x00000018ff057819 */ /* 0x000fc80000011604 */
[----:B------:R-:W-:-:S05]  /*2730*/  LOP3.LUT R5, R0, R5, RZ, 0xfc, !PT ;  /* 0x0000000500057212 */ /* 0x000fca00078efcff */
[----:B------:R0:W-:Y:S01]  /*2740*/  STG.E.U8 desc[UR36][R2.64], R5 ;  /* 0x0000000502007986 */ /* 0x0001e2000c101124 */
[----:B------:R-:W-:Y:S05]  /*2750*/  BRA `(.L_x_2006) ;  /* 0x0000000c00747947 */ /* 0x000fea0003800000 */
.L_x_2016:
        /* <DEDUP_REMOVED lines=18> */
[----:B------:R-:W-:-:S05]  /*2880*/  F2FP.BF16.F32.PACK_AB R0, RZ, R0 ;  /* 0x00000000ff00723e */ /* 0x000fca00000010ff */
[----:B------:R0:W-:Y:S01]  /*2890*/  STG.E.U16 desc[UR36][R2.64], R0 ;  /* 0x0000000002007986 */ /* 0x0001e2000c101524 */
[----:B------:R-:W-:Y:S05]  /*28a0*/  BRA `(.L_x_2006) ;  /* 0x0000000c00207947 */ /* 0x000fea0003800000 */
.L_x_2013:
        /* <DEDUP_REMOVED lines=26> */
[----:B------:R-:W0:Y:S02]  /*2a50*/  F2I.FTZ.U32.TRUNC.NTZ R5, R5 ;  /* 0x0000000500057305 */ /* 0x000e24000021f000 */
[----:B0-----:R2:W-:Y:S01]  /*2a60*/  STG.E.U16 desc[UR36][R2.64], R5 ;  /* 0x0000000502007986 */ /* 0x0015e2000c101524 */
[----:B------:R-:W-:Y:S05]  /*2a70*/  BRA `(.L_x_2006) ;  /* 0x0000000800ac7947 */ /* 0x000fea0003800000 */
.L_x_2022:
        /* <DEDUP_REMOVED lines=12> */
[----:B------:R-:W-:Y:S02]  /*2b40*/  VIADD R5, R4, 0xffffffff ;  /* 0xffffffff04057836 */ /* 0x000fe40000000000 */
[----:B------:R-:W-:Y:S01]  /*2b50*/  IMAD.MOV.U32 R4, RZ, RZ, 0x80 ;  /* 0x00000080ff047424 */ /* 0x000fe200078e00ff */
        /* <DEDUP_REMOVED lines=18> */
.L_x_2024:
[----:B------:R-:W-:-:S04]  /*2c80*/  LOP3.LUT R0, R7, 0x80000000, R0, 0xc8, !PT ;  /* 0x8000000007007812 */ /* 0x000fc800078ec800 */
[----:B------:R-:W-:-:S04]  /*2c90*/  SHF.R.U32.HI R0, RZ, 0x18, R0 ;  /* 0x00000018ff007819 */ /* 0x000fc80000011600 */
[----:B------:R-:W-:-:S04]  /*2ca0*/  LOP3.LUT R5, R5, R0, RZ, 0xfc, !PT ;  /* 0x0000000005057212 */ /* 0x000fc800078efcff */
[----:B------:R-:W-:-:S07]  /*2cb0*/  PRMT R4, R5, 0x7610, R4 ;  /* 0x0000761005047816 */ /* 0x000fce0000000004 */
.L_x_2023:
[----:B------:R1:W-:Y:S01]  /*2cc0*/  STG.E.U8 desc[UR36][R2.64], R4 ;  /* 0x0000000402007986 */ /* 0x0003e2000c101124 */
[----:B------:R-:W-:Y:S05]  /*2cd0*/  BRA `(.L_x_2006) ;  /* 0x0000000800147947 */ /* 0x000fea0003800000 */
.L_x_2021:
        /* <DEDUP_REMOVED lines=32> */
.L_x_2026:
[----:B------:R-:W-:-:S04]  /*2ee0*/  LOP3.LUT R0, R7, 0x80000000, R0, 0xc8, !PT ;  /* 0x8000000007007812 */ /* 0x000fc800078ec800 */
[----:B------:R-:W-:-:S04]  /*2ef0*/  SHF.R.U32.HI R0, RZ, 0x18, R0 ;  /* 0x00000018ff007819 */ /* 0x000fc80000011600 */
[----:B------:R-:W-:-:S04]  /*2f00*/  LOP3.LUT R5, R5, R0, RZ, 0xfc, !PT ;  /* 0x0000000005057212 */ /* 0x000fc800078efcff */
[----:B------:R-:W-:-:S07]  /*2f10*/  PRMT R4, R5, 0x7610, R4 ;  /* 0x0000761005047816 */ /* 0x000fce0000000004 */
.L_x_2025:
[----:B------:R0:W-:Y:S01]  /*2f20*/  STG.E.U8 desc[UR36][R2.64], R4 ;  /* 0x0000000402007986 */ /* 0x0001e2000c101124 */
[----:B------:R-:W-:Y:S05]  /*2f30*/  BRA `(.L_x_2006) ;  /* 0x00000004007c7947 */ /* 0x000fea0003800000 */
.L_x_2020:
        /* <DEDUP_REMOVED lines=23> */
[----:B------:R-:W-:Y:S01]  /*30b0*/  LOP3.LUT R0, R6, 0x80000000, R5, 0xf8, !PT ;  /* 0x8000000006007812 */ /* 0x000fe200078ef805 */
[----:B------:R-:W-:-:S03]  /*30c0*/  IMAD.MOV.U32 R5, RZ, RZ, 0xff ;  /* 0x000000ffff057424 */ /* 0x000fc600078e00ff */
        /* <DEDUP_REMOVED lines=10> */
.L_x_2029:
[----:B------:R4:W-:Y:S01]  /*3170*/  STG.E.U8 desc[UR36][R2.64], R5 ;  /* 0x0000000502007986 */ /* 0x0009e2000c101124 */
[----:B------:R-:W-:Y:S05]  /*3180*/  BRA `(.L_x_2006) ;  /* 0x0000000000e87947 */ /* 0x000fea0003800000 */
.L_x_2005:
        /* <DEDUP_REMOVED lines=16> */
.L_x_2030:
[----:B------:R-:W-:Y:S05]  /*3290*/  BRA `(.L_x_2006) ;  /* 0x0000000000a47947 */ /* 0x000fea0003800000 */
.L_x_2028:
        /* <DEDUP_REMOVED lines=18> */
[----:B------:R-:W0:Y:S02]  /*33c0*/  F2I.U64.TRUNC R4, R5 ;  /* 0x0000000500047311 */ /* 0x000e24000020d800 */
[----:B0-----:R3:W-:Y:S01]  /*33d0*/  STG.E.64 desc[UR36][R2.64], R4 ;  /* 0x0000000402007986 */ /* 0x0017e2000c101b24 */
[----:B------:R-:W-:Y:S05]  /*33e0*/  BRA `(.L_x_2006) ;  /* 0x0000000000507947 */ /* 0x000fea0003800000 */
.L_x_2027:
        /* <DEDUP_REMOVED lines=18> */
[----:B------:R-:W0:Y:S02]  /*3510*/  F2I.FTZ.U32.TRUNC.NTZ R5, R6 ;  /* 0x0000000600057305 */ /* 0x000e24000021f000 */
[----:B0-----:R5:W-:Y:S02]  /*3520*/  STG.E desc[UR36][R2.64], R5 ;  /* 0x0000000502007986 */ /* 0x001be4000c101924 */
.L_x_2006:
[----:B------:R-:W-:-:S04]  /*3530*/  IMAD R16, R16, 0x200, R19 ;  /* 0x0000020010107824 */ /* 0x000fc800078e0213 */
[----:B------:R-:W-:-:S07]  /*3540*/  VIADD R17, R16, 0x80 ;  /* 0x0000008010117836 */ /* 0x000fce0000000000 */
.L_x_1999:
[----:B------:R-:W-:Y:S05]  /*3550*/  BSYNC B6 ;  /* 0x0000000000067941 */ /* 0x000fea0003800000 */
.L_x_1998:
[----:B------:R-:W-:Y:S01]  /*3560*/  ULDC UR4, c[0x0][0x210] ;  /* 0x0000840000047ab9 */ /* 0x000fe20000000800 */
[----:B------:R-:W-:Y:S01]  /*3570*/  BSSY B6, `(.L_x_2031) ;  /* 0x000034d000067945 */ /* 0x000fe20003800000 */
[----:B------:R-:W-:-:S13]  /*3580*/  ISETP.GE.AND P0, PT, R17, UR4, PT ;  /* 0x0000000411007c0c */ /* 0x000fda000bf06270 */
[----:B------:R-:W-:Y:S05]  /*3590*/  @P0 BRA `(.L_x_2032) ;  /* 0x0000003400280947 */ /* 0x000fea0003800000 */
[----:B0-----:R-:W0:Y:S01]  /*35a0*/  LDC R6, c[0x0][0x218] ;  /* 0x00008600ff067b82 */ /* 0x001e220000000800 */
[----:B------:R-:W-:Y:S01]  /*35b0*/  IMAD.MOV.U32 R0, RZ, RZ, RZ ;  /* 0x000000ffff007224 */ /* 0x000fe200078e00ff */
[----:B0-----:R-:W-:-:S13]  /*35c0*/  ISETP.NE.AND P0, PT, R6, RZ, PT ;  /* 0x000000ff0600720c */ /* 0x001fda0003f05270 */
[----:B------:R-:W-:Y:S05]  /*35d0*/  @!P0 BRA `(.L_x_2033) ;  /* 0x0000001000448947 */ /* 0x000fea0003800000 */
[----:B------:R-:W-:Y:S01]  /*35e0*/  IMAD.MOV.U32 R16, RZ, RZ, RZ ;  /* 0x000000ffff107224 */ /* 0x000fe200078e00ff */
[----:B------:R-:W-:Y:S01]  /*35f0*/  ULDC.64 UR4, c[0x0][0x220] ;  /* 0x0000880000047ab9 */ /* 0x000fe20000000a00 */
[----:B------:R-:W-:Y:S02]  /*3600*/  ISETP.NE.AND P0, PT, R6, 0x1, PT ;  /* 0x000000010600780c */ /* 0x000fe40003f05270 */
[----:B-12345:R-:W-:Y:S01]  /*3610*/  IMAD.HI.U32 R2, R17, UR4, R16 ;  /* 0x0000000411027c27 */ /* 0x03efe2000f8e0010 */
        /* <DEDUP_REMOVED lines=269> */
.L_x_2033:
[----:B------:R-:W0:Y:S01]  /*46f0*/  LDC.U8 R6, c[0x0][0x3b9] ;  /* 0x0000ee40ff067b82 */ /* 0x000e220000000000 */
[----:B------:R-:W-:Y:S02]  /*4700*/  ULDC.64 UR4, c[0x0][0x3b0] ;  /* 0x0000ec0000047ab9 */ /* 0x000fe40000000a00 */
[----:B-12345:R-:W-:-:S05]  /*4710*/  IADD3 R2, P0, R0, UR4, RZ ;  /* 0x0000000400027c10 */ /* 0x03efca000ff1e0ff */
        /* <DEDUP_REMOVED lines=32> */
[----:B0-----:R0:W-:Y:S01]  /*4920*/  STG.E.U8 desc[UR36][R2.64], R5 ;  /* 0x0000000502007986 */ /* 0x0011e2000c101124 */
[----:B------:R-:W-:Y:S05]  /*4930*/  BRA `(.L_x_2039) ;  /* 0x00000020003c7947 */ /* 0x000fea0003800000 */
.L_x_2037:
        /* <DEDUP_REMOVED lines=21> */
.L_x_2036:
        /* <DEDUP_REMOVED lines=27> */
.L_x_2041:
        /* <DEDUP_REMOVED lines=21> */
.L_x_2040:
        /* <DEDUP_REMOVED lines=21> */
.L_x_2035:
        /* <DEDUP_REMOVED lines=26> */
.L_x_2043:
        /* <DEDUP_REMOVED lines=21> */
.L_x_2042:
        /* <DEDUP_REMOVED lines=27> */
.L_x_2045:
        /* <DEDUP_REMOVED lines=22> */
.L_x_2044:
        /* <DEDUP_REMOVED lines=22> */
.L_x_2034:
        /* <DEDUP_REMOVED lines=30> */
.L_x_2048:
        /* <DEDUP_REMOVED lines=23> */
.L_x_2047:
        /* <DEDUP_REMOVED lines=8> */
.L_x_2050:
        /* <DEDUP_REMOVED lines=29> */
.L_x_2051:
[----:B------:R-:W-:Y:S01]  /*5be0*/  ISETP.GT.U32.AND P0, PT, R0, 0x7f800000, PT ;  /* 0x7f8000000000780c */ /* 0x000fe20003f04070 */
[----:B------:R-:W-:-:S05]  /*5bf0*/  IMAD.MOV.U32 R0, RZ, RZ, 0x7f ;  /* 0x0000007fff007424 */ /* 0x000fca00078e00ff */
[----:B------:R-:W-:-:S07]  /*5c00*/  SEL R0, R0, 0x7c, P0 ;  /* 0x0000007c00007807 */ /* 0x000fce0000000000 */
.L_x_2052:
[----:B------:R-:W-:-:S04]  /*5c10*/  LOP3.LUT R5, R6, 0x80000000, R5, 0xc8, !PT ;  /* 0x8000000006057812 */ /* 0x000fc800078ec805 */
[----:B------:R-:W-:-:S04]  /*5c20*/  SHF.R.U32.HI R5, RZ, 0x18, R5 ;  /* 0x00000018ff057819 */ /* 0x000fc80000011605 */
[----:B------:R-:W-:-:S05]  /*5c30*/  LOP3.LUT R5, R0, R5, RZ, 0xfc, !PT ;  /* 0x0000000500057212 */ /* 0x000fca00078efcff */
[----:B------:R2:W-:Y:S01]  /*5c40*/  STG.E.U8 desc[UR36][R2.64], R5 ;  /* 0x0000000502007986 */ /* 0x0005e2000c101124 */
[----:B------:R-:W-:Y:S05]  /*5c50*/  BRA `(.L_x_2039) ;  /* 0x0000000c00747947 */ /* 0x000fea0003800000 */
.L_x_2049:
        /* <DEDUP_REMOVED lines=21> */
.L_x_2046:
        /* <DEDUP_REMOVED lines=27> */
[----:B0-----:R0:W-:Y:S01]  /*5f60*/  STG.E.U16 desc[UR36][R2.64], R5 ;  /* 0x0000000502007986 */ /* 0x0011e2000c101524 */
[----:B------:R-:W-:Y:S05]  /*5f70*/  BRA `(.L_x_2039) ;  /* 0x0000000800ac7947 */ /* 0x000fea0003800000 */
.L_x_2055:
        /* <DEDUP_REMOVED lines=12> */
[----:B------:R-:W-:Y:S01]  /*6040*/  SHF.R.S32.HI R4, RZ, 0x8, R4 ;  /* 0x00000008ff047819 */ /* 0x000fe20000011404 */
        /* <DEDUP_REMOVED lines=20> */
.L_x_2057:
[----:B------:R-:W-:-:S04]  /*6190*/  LOP3.LUT R5, R6, 0x80000000, R5, 0xc8, !PT ;  /* 0x8000000006057812 */ /* 0x000fc800078ec805 */
[----:B------:R-:W-:-:S04]  /*61a0*/  SHF.R.U32.HI R5, RZ, 0x18, R5 ;  /* 0x00000018ff057819 */ /* 0x000fc80000011605 */
[----:B------:R-:W-:-:S07]  /*61b0*/  LOP3.LUT R0, R0, R5, RZ, 0xfc, !PT ;  /* 0x0000000500007212 */ /* 0x000fce00078efcff */
.L_x_2056:
[----:B------:R0:W-:Y:S01]  /*61c0*/  STG.E.U8 desc[UR36][R2.64], R0 ;  /* 0x0000000002007986 */ /* 0x0001e2000c101124 */
[----:B------:R-:W-:Y:S05]  /*61d0*/  BRA `(.L_x_2039) ;  /* 0x0000000800147947 */ /* 0x000fea0003800000 */
.L_x_2054:
        /* <DEDUP_REMOVED lines=33> */
.L_x_2059:
[----:B------:R-:W-:-:S04]  /*63f0*/  LOP3.LUT R5, R6, 0x80000000, R5, 0xc8, !PT ;  /* 0x8000000006057812 */ /* 0x000fc800078ec805 */
[----:B------:R-:W-:-:S04]  /*6400*/  SHF.R.U32.HI R5, RZ, 0x18, R5 ;  /* 0x00000018ff057819 */ /* 0x000fc80000011605 */
[----:B------:R-:W-:-:S07]  /*6410*/  LOP3.LUT R0, R0, R5, RZ, 0xfc, !PT ;  /* 0x0000000500007212 */ /* 0x000fce00078efcff */
.L_x_2058:
[----:B------:R0:W-:Y:S01]  /*6420*/  STG.E.U8 desc[UR36][R2.64], R0 ;  /* 0x0000000002007986 */ /* 0x0001e2000c101124 */
[----:B------:R-:W-:Y:S05]  /*6430*/  BRA `(.L_x_2039) ;  /* 0x00000004007c7947 */ /* 0x000fea0003800000 */
.L_x_2053:
        /* <DEDUP_REMOVED lines=24> */
[----:B------:R-:W-:-:S04]  /*65c0*/  LOP3.LUT R5, R6, 0x80000000, R5, 0xf8, !PT ;  /* 0x8000000006057812 */ /* 0x000fc800078ef805 */
        /* <DEDUP_REMOVED lines=10> */
.L_x_2062:
[----:B------:R0:W-:Y:S01]  /*6670*/  STG.E.U8 desc[UR36][R2.64], R0 ;  /* 0x0000000002007986 */ /* 0x0001e2000c101124 */
[----:B------:R-:W-:Y:S05]  /*6680*/  BRA `(.L_x_2039) ;  /* 0x0000000000e87947 */ /* 0x000fea0003800000 */
.L_x_2038:
        /* <DEDUP_REMOVED lines=16> */
.L_x_2063:
[----:B------:R-:W-:Y:S05]  /*6790*/  BRA `(.L_x_2039) ;  /* 0x0000000000a47947 */ /* 0x000fea0003800000 */
.L_x_2061:
        /* <DEDUP_REMOVED lines=21> */
.L_x_2060:
        /* <DEDUP_REMOVED lines=20> */
.L_x_2039:
[----:B------:R-:W-:-:S07]  /*6a30*/  VIADD R17, R17, 0x80 ;  /* 0x0000008011117836 */ /* 0x000fce0000000000 */
.L_x_2032:
[----:B------:R-:W-:Y:S05]  /*6a40*/  BSYNC B6 ;  /* 0x0000000000067941 */ /* 0x000fea0003800000 */
.L_x_2031:
[----:B------:R-:W-:Y:S01]  /*6a50*/  ULDC UR4, c[0x0][0x210] ;  /* 0x0000840000047ab9 */ /* 0x000fe20000000800 */
[----:B------:R-:W-:Y:S01]  /*6a60*/  BSSY B6, `(.L_x_2064) ;  /* 0x000034d000067945 */ /* 0x000fe20003800000 */
[----:B------:R-:W-:-:S13]  /*6a70*/  ISETP.GE.AND P0, PT, R17, UR4, PT ;  /* 0x0000000411007c0c */ /* 0x000fda000bf06270 */
[----:B------:R-:W-:Y:S05]  /*6a80*/  @P0 BRA `(.L_x_2065) ;  /* 0x0000003400280947 */ /* 0x000fea0003800000 */
[----:B0--3--:R-:W0:Y:S01]  /*6a90*/  LDC R6, c[0x0][0x218] ;  /* 0x00008600ff067b82 */ /* 0x009e220000000800 */
[----:B------:R-:W-:Y:S01]  /*6aa0*/  IMAD.MOV.U32 R0, RZ, RZ, RZ ;  /* 0x000000ffff007224 */ /* 0x000fe200078e00ff */
        /* <DEDUP_REMOVED lines=275> */
.L_x_2066:
        /* <DEDUP_REMOVED lines=37> */
.L_x_2070:
        /* <DEDUP_REMOVED lines=21> */
.L_x_2069:
        /* <DEDUP_REMOVED lines=27> */
.L_x_2074:
        /* <DEDUP_REMOVED lines=21> */
.L_x_2073:
        /* <DEDUP_REMOVED lines=21> */
.L_x_2068:
        /* <DEDUP_REMOVED lines=26> */
.L_x_2076:
        /* <DEDUP_REMOVED lines=21> */
.L_x_2075:
        /* <DEDUP_REMOVED lines=27> */
.L_x_2078:
        /* <DEDUP_REMOVED lines=22> */
.L_x_2077:
        /* <DEDUP_REMOVED lines=22> */
.L_x_2067:
        /* <DEDUP_REMOVED lines=30> */
.L_x_2081:
        /* <DEDUP_REMOVED lines=23> */
.L_x_2080:
        /* <DEDUP_REMOVED lines=8> */
.L_x_2083:
        /* <DEDUP_REMOVED lines=20> */
[----:B------:R-:W-:Y:S02]  /*9040*/  ISETP.GE.U32.AND P0, PT, R6, 0x38800000, PT ;  /* 0x388000000600780c */ /* 0x000fe40003f06070 */
[----:B------:R-:W-:-:S11]  /*9050*/  LOP3.LUT R0, R5, 0x80000000, R4, 0xf8, !PT ;  /* 0x8000000005007812 */ /* 0x000fd600078ef804 */
[----:B------:R-:W-:Y:S01]  /*9060*/  @P0 SHF.R.U32.HI R7, RZ, 0x15, R5 ;  /* 0x00000015ff070819 */ /* 0x000fe20000011605 */
[----:B------:R-:W-:-:S03]  /*9070*/  @!P0 FADD.FTZ R6, R6, 128 ;  /* 0x4300000006068421 */ /* 0x000fc60000010000 */
[----:B------:R-:W-:-:S04]  /*9080*/  @P0 LOP3.LUT R7, R7, 0x1, RZ, 0xc0, !PT ;  /* 0x0000000107070812 */ /* 0x000fc800078ec0ff */
[----:B------:R-:W-:-:S04]  /*9090*/  @P0 IADD3 R0, R0, 0x80fffff, R7 ;  /* 0x080fffff00000810 */ /* 0x000fc80007ffe007 */
[----:B------:R-:W-:Y:S01]  /*90a0*/  @P0 SHF.R.U32.HI R0, RZ, 0x15, R0 ;  /* 0x00000015ff000819 */ /* 0x000fe20000011600 */
[----:B------:R-:W-:Y:S01]  /*90b0*/  @!P0 VIADD R0, R6, 0xbd000000 ;  /* 0xbd00000006008836 */ /* 0x000fe20000000000 */
[----:B------:R-:W-:Y:S06]  /*90c0*/  BRA `(.L_x_2085) ;  /* 0x00000000000c7947 */ /* 0x000fec0003800000 */
.L_x_2084:
[----:B------:R-:W-:Y:S01]  /*90d0*/  IMAD.MOV.U32 R0, RZ, RZ, 0x7f ;  /* 0x0000007fff007424 */ /* 0x000fe200078e00ff */
[----:B------:R-:W-:-:S04]  /*90e0*/  ISETP.GT.U32.AND P0, PT, R6, 0x7f800000, PT ;  /* 0x7f8000000600780c */ /* 0x000fc80003f04070 */
[----:B------:R-:W-:-:S09]  /*90f0*/  SEL R0, R0, 0x7c, P0 ;  /* 0x0000007c00007807 */ /* 0x000fd20000000000 */
.L_x_2085:
[----:B------:R-:W-:-:S04]  /*9100*/  LOP3.LUT R4, R5, 0x80000000, R4, 0xc8, !PT ;  /* 0x8000000005047812 */ /* 0x000fc800078ec804 */
[----:B------:R-:W-:-:S04]  /*9110*/  SHF.R.U32.HI R5, RZ, 0x18, R4 ;  /* 0x00000018ff057819 */ /* 0x000fc80000011604 */
[----:B------:R-:W-:-:S05]  /*9120*/  LOP3.LUT R5, R0, R5, RZ, 0xfc, !PT ;  /* 0x0000000500057212 */ /* 0x000fca00078efcff */
[----:B------:R0:W-:Y:S01]  /*9130*/  STG.E.U8 desc[UR36][R2.64], R5 ;  /* 0x0000000502007986 */ /* 0x0001e2000c101124 */
[----:B------:R-:W-:Y:S05]  /*9140*/  BRA `(.L_x_2072) ;  /* 0x0000000c00747947 */ /* 0x000fea0003800000 */
.L_x_2082:
        /* <DEDUP_REMOVED lines=21> */
.L_x_2079:
        /* <DEDUP_REMOVED lines=29> */
.L_x_2088:
        /* <DEDUP_REMOVED lines=33> */
.L_x_2090:
[----:B------:R-:W-:-:S04]  /*9680*/  LOP3.LUT R5, R6, 0x80000000, R5, 0xc8, !PT ;  /* 0x8000000006057812 */ /* 0x000fc800078ec805 */
[----:B------:R-:W-:-:S04]  /*9690*/  SHF.R.U32.HI R5, RZ, 0x18, R5 ;  /* 0x00000018ff057819 */ /* 0x000fc80000011605 */
[----:B------:R-:W-:-:S07]  /*96a0*/  LOP3.LUT R0, R0, R5, RZ, 0xfc, !PT ;  /* 0x0000000500007212 */ /* 0x000fce00078efcff */
.L_x_2089:
[----:B------:R3:W-:Y:S01]  /*96b0*/  STG.E.U8 desc[UR36][R2.64], R0 ;  /* 0x0000000002007986 */ /* 0x0007e2000c101124 */
[----:B------:R-:W-:Y:S05]  /*96c0*/  BRA `(.L_x_2072) ;  /* 0x0000000800147947 */ /* 0x000fea0003800000 */
.L_x_2087:
        /* <DEDUP_REMOVED lines=33> */
.L_x_2092:
[----:B------:R-:W-:-:S04]  /*98e0*/  LOP3.LUT R5, R6, 0x80000000, R5, 0xc8, !PT ;  /* 0x8000000006057812 */ /* 0x000fc800078ec805 */
[----:B------:R-:W-:-:S04]  /*98f0*/  SHF.R.U32.HI R5, RZ, 0x18, R5 ;  /* 0x00000018ff057819 */ /* 0x000fc80000011605 */
[----:B------:R-:W-:-:S07]  /*9900*/  LOP3.LUT R0, R0, R5, RZ, 0xfc, !PT ;  /* 0x0000000500007212 */ /* 0x000fce00078efcff */
.L_x_2091:
[----:B------:R5:W-:Y:S01]  /*9910*/  STG.E.U8 desc[UR36][R2.64], R0 ;  /* 0x0000000002007986 */ /* 0x000be2000c101124 */
[----:B------:R-:W-:Y:S05]  /*9920*/  BRA `(.L_x_2072) ;  /* 0x00000004007c7947 */ /* 0x000fea0003800000 */
.L_x_2086:
        /* <DEDUP_REMOVED lines=35> */
.L_x_2095:
[----:B------:R1:W-:Y:S01]  /*9b60*/  STG.E.U8 desc[UR36][R2.64], R0 ;  /* 0x0000000002007986 */ /* 0x0003e2000c101124 */
[----:B------:R-:W-:Y:S05]  /*9b70*/  BRA `(.L_x_2072) ;  /* 0x0000000000e87947 */ /* 0x000fea0003800000 */
.L_x_2071:
        /* <DEDUP_REMOVED lines=16> */
.L_x_2096:
[----:B------:R-:W-:Y:S05]  /*9c80*/  BRA `(.L_x_2072) ;  /* 0x0000000000a47947 */ /* 0x000fea0003800000 */
.L_x_2094:
        /* <DEDUP_REMOVED lines=21> */
.L_x_2093:
        /* <DEDUP_REMOVED lines=20> */
.L_x_2072:
[----:B------:R-:W-:-:S07]  /*9f20*/  VIADD R17, R17, 0x80 ;  /* 0x0000008011117836 */ /* 0x000fce0000000000 */
.L_x_2065:
[----:B------:R-:W-:Y:S05]  /*9f30*/  BSYNC B6 ;  /* 0x0000000000067941 */ /* 0x000fea0003800000 */
.L_x_2064:
[----:B------:R-:W-:Y:S02]  /*9f40*/  ULDC UR4, c[0x0][0x210] ;  /* 0x0000840000047ab9 */ /* 0x000fe40000000800 */
[----:B------:R-:W-:-:S13]  /*9f50*/  ISETP.GE.AND P0, PT, R17, UR4, PT ;  /* 0x0000000411007c0c */ /* 0x000fda000bf06270 */
[----:B------:R-:W-:Y:S05]  /*9f60*/  @P0 EXIT ;  /* 0x000000000000094d */ /* 0x000fea0003800000 */
[----:B0--3--:R-:W0:Y:S01]  /*9f70*/  LDC R6, c[0x0][0x218] ;  /* 0x00008600ff067b82 */ /* 0x009e220000000800 */
[----:B-1---5:R-:W-:Y:S01]  /*9f80*/  IMAD.MOV.U32 R0, RZ, RZ, RZ ;  /* 0x000000ffff007224 */ /* 0x022fe200078e00ff */
[----:B0-----:R-:W-:-:S13]  /*9f90*/  ISETP.NE.AND P0, PT, R6, RZ, PT ;  /* 0x000000ff0600720c */ /* 0x001fda0003f05270 */
[----:B------:R-:W-:Y:S05]  /*9fa0*/  @!P0 BRA `(.L_x_2097) ;  /* 0x0000001000448947 */ /* 0x000fea0003800000 */
[----:B------:R-:W-:Y:S01]  /*9fb0*/  IMAD.MOV.U32 R16, RZ, RZ, RZ ;  /* 0x000000ffff107224 */ /* 0x000fe200078e00ff */
[----:B------:R-:W-:Y:S01]  /*9fc0*/  ULDC.64 UR4, c[0x0][0x220] ;  /* 0x0000880000047ab9 */ /* 0x000fe20000000a00 */
[----:B------:R-:W-:Y:S02]  /*9fd0*/  ISETP.NE.AND P0, PT, R6, 0x1, PT ;  /* 0x000000010600780c */ /* 0x000fe40003f05270 */
[----:B--2-4-:R-:W-:Y:S01]  /*9fe0*/  IMAD.HI.U32 R2, R17, UR4, R16 ;  /* 0x0000000411027c27 */ /* 0x014fe2000f8e0010 */
        /* <DEDUP_REMOVED lines=269> */
.L_x_2097:
[----:B------:R-:W0:Y:S01]  /*b0c0*/  LDC.U8 R6, c[0x0][0x3b9] ;  /* 0x0000ee40ff067b82 */ /* 0x000e220000000000 */
[----:B------:R-:W-:Y:S02]  /*b0d0*/  ULDC.64 UR4, c[0x0][0x3b0] ;  /* 0x0000ec0000047ab9 */ /* 0x000fe40000000a00 */
[----:B--2-4-:R-:W-:-:S05]  /*b0e0*/  IADD3 R2, P0, R0, UR4, RZ ;  /* 0x0000000400027c10 */ /* 0x014fca000ff1e0ff */
        /* <DEDUP_REMOVED lines=32> */
[----:B0-----:R-:W-:Y:S01]  /*b2f0*/  STG.E.U8 desc[UR36][R2.64], R5 ;  /* 0x0000000502007986 */ /* 0x001fe2000c101124 */
[----:B------:R-:W-:Y:S05]  /*b300*/  EXIT ;  /* 0x000000000000794d */ /* 0x000fea0003800000 */
.L_x_2101:
        /* <DEDUP_REMOVED lines=19> */
[----:B0-----:R-:W-:Y:S01]  /*b440*/  STG.E.U8 desc[UR36][R2.64], R4 ;  /* 0x0000000402007986 */ /* 0x001fe2000c101124 */
[----:B------:R-:W-:Y:S05]  /*b450*/  EXIT ;  /* 0x000000000000794d */ /* 0x000fea0003800000 */
.L_x_2100:
        /* <DEDUP_REMOVED lines=25> */
[----:B0-----:R-:W-:Y:S01]  /*b5f0*/  STG.E.64 desc[UR36][R2.64], R4 ;  /* 0x0000000402007986 */ /* 0x001fe2000c101b24 */
[----:B------:R-:W-:Y:S05]  /*b600*/  EXIT ;  /* 0x000000000000794d */ /* 0x000fea0003800000 */
.L_x_2104:
        /* <DEDUP_REMOVED lines=19> */
[----:B0-----:R-:W-:Y:S01]  /*b740*/  STG.E desc[UR36][R2.64], R5 ;  /* 0x0000000502007986 */ /* 0x001fe2000c101924 */
[----:B------:R-:W-:Y:S05]  /*b750*/  EXIT ;  /* 0x000000000000794d */ /* 0x000fea0003800000 */
.L_x_2103:
        /* <DEDUP_REMOVED lines=19> */
[----:B0-----:R-:W-:Y:S01]  /*b890*/  STG.E.U16 desc[UR36][R2.64], R5 ;  /* 0x0000000502007986 */ /* 0x001fe2000c101524 */
[----:B------:R-:W-:Y:S05]  /*b8a0*/  EXIT ;  /* 0x000000000000794d */ /* 0x000fea0003800000 */
.L_x_2099:
        /* <DEDUP_REMOVED lines=24> */
[----:B------:R-:W-:Y:S01]  /*ba30*/  STG.E desc[UR36][R2.64], R5 ;  /* 0x0000000502007986 */ /* 0x000fe2000c101924 */
[----:B------:R-:W-:Y:S05]  /*ba40*/  EXIT ;  /* 0x000000000000794d */ /* 0x000fea0003800000 */
.L_x_2106:
        /* <DEDUP_REMOVED lines=19> */
[----:B------:R-:W-:Y:S01]  /*bb80*/  STG.E.U16 desc[UR36][R2.64], R6 ;  /* 0x0000000602007986 */ /* 0x000fe2000c101524 */
[----:B------:R-:W-:Y:S05]  /*bb90*/  EXIT ;  /* 0x000000000000794d */ /* 0x000fea0003800000 */
.L_x_2105:
        /* <DEDUP_REMOVED lines=25> */
[----:B------:R-:W-:Y:S01]  /*bd30*/  STG.E.64 desc[UR36][R2.64], R6 ;  /* 0x0000000602007986 */ /* 0x000fe2000c101b24 */
[----:B------:R-:W-:Y:S05]  /*bd40*/  EXIT ;  /* 0x000000000000794d */ /* 0x000fea0003800000 */
.L_x_2108:
        /* <DEDUP_REMOVED lines=20> */
[----:B------:R-:W-:Y:S01]  /*be90*/  STG.E desc[UR36][R2.64], R6 ;  /* 0x0000000602007986 */ /* 0x000fe2000c101924 */
[----:B------:R-:W-:Y:S05]  /*bea0*/  EXIT ;  /* 0x000000000000794d */ /* 0x000fea0003800000 */
.L_x_2107:
        /* <DEDUP_REMOVED lines=20> */
[----:B0-----:R-:W-:Y:S01]  /*bff0*/  STG.E.64 desc[UR36][R2.64], R4 ;  /* 0x0000000402007986 */ /* 0x001fe2000c101b24 */
[----:B------:R-:W-:Y:S05]  /*c000*/  EXIT ;  /* 0x000000000000794d */ /* 0x000fea0003800000 */
.L_x_2098:
        /* <DEDUP_REMOVED lines=28> */
[----:B------:R-:W-:Y:S01]  /*c1d0*/  STG.E.U8 desc[UR36][R2.64], R5 ;  /* 0x0000000502007986 */ /* 0x000fe2000c101124 */
[----:B------:R-:W-:Y:S05]  /*c1e0*/  EXIT ;  /* 0x000000000000794d */ /* 0x000fea0003800000 */
.L_x_2111:
        /* <DEDUP_REMOVED lines=21> */
[----:B0-----:R-:W-:Y:S01]  /*c340*/  STG.E.128 desc[UR36][R2.64], R4 ;  /* 0x0000000402007986 */ /* 0x001fe2000c101d24 */
[----:B------:R-:W-:Y:S05]  /*c350*/  EXIT ;  /* 0x000000000000794d */ /* 0x000fea0003800000 */
.L_x_2110:
[----:B------:R-:W-:-:S13]  /*c360*/  ISETP.NE.AND P0, PT, R4, 0xf, PT ;  /* 0x0000000f0400780c */ /* 0x000fda0003f05270 */
[----:B------:R-:W-:Y:S05]  /*c370*/  @!P0 BRA `(.L_x_2112) ;  /* 0x0000000000ac8947 */ /* 0x000fea0003800000 */
[----:B------:R-:W-:-:S13]  /*c380*/  ISETP.NE.AND P0, PT, R4, 0x17, PT ;  /* 0x000000170400780c */ /* 0x000fda0003f05270 */
[----:B------:R-:W-:Y:S05]  /*c390*/  @!P0 BRA `(.L_x_2113) ;  /* 0x0000000000108947 */ /* 0x000fea0003800000 */
[----:B------:R-:W-:-:S13]  /*c3a0*/  ISETP.NE.AND P0, PT, R4, 0x18, PT ;  /* 0x000000180400780c */ /* 0x000fda0003f05270 */
[----:B------:R-:W-:Y:S05]  /*c3b0*/  @P0 BRA `(.L_x_2102) ;  /* 0x0000000c00280947 */ /* 0x000fea0003800000 */
[----:B------:R-:W-:Y:S01]  /*c3c0*/  STG.E.U8 desc[UR36][R2.64], R5 ;  /* 0x0000000502007986 */ /* 0x000fe2000c101124 */
[----:B------:R-:W-:Y:S05]  /*c3d0*/  EXIT ;  /* 0x000000000000794d */ /* 0x000fea0003800000 */
.L_x_2113:
        /* <DEDUP_REMOVED lines=29> */
.L_x_2114:
[----:B------:R-:W-:Y:S01]  /*c5b0*/  IMAD.MOV.U32 R0, RZ, RZ, 0x7f ;  /* 0x0000007fff007424 */ /* 0x000fe200078e00ff */
[----:B------:R-:W-:-:S04]  /*c5c0*/  ISETP.GT.U32.AND P0, PT, R4, 0x7f800000, PT ;  /* 0x7f8000000400780c */ /* 0x000fc80003f04070 */
[----:B------:R-:W-:-:S09]  /*c5d0*/  SEL R0, R0, 0x7c, P0 ;  /* 0x0000007c00007807 */ /* 0x000fd20000000000 */
.L_x_2115:
[----:B------:R-:W-:-:S04]  /*c5e0*/  LOP3.LUT R5, R6, 0x80000000, R5, 0xc8, !PT ;  /* 0x8000000006057812 */ /* 0x000fc800078ec805 */
[----:B------:R-:W-:-:S04]  /*c5f0*/  SHF.R.U32.HI R5, RZ, 0x18, R5 ;  /* 0x00000018ff057819 */ /* 0x000fc80000011605 */
[----:B------:R-:W-:-:S05]  /*c600*/  LOP3.LUT R5, R0, R5, RZ, 0xfc, !PT ;  /* 0x0000000500057212 */ /* 0x000fca00078efcff */
[----:B------:R-:W-:Y:S01]  /*c610*/  STG.E.U8 desc[UR36][R2.64], R5 ;  /* 0x0000000502007986 */ /* 0x000fe2000c101124 */
[----:B------:R-:W-:Y:S05]  /*c620*/  EXIT ;  /* 0x000000000000794d */ /* 0x000fea0003800000 */
.L_x_2112:
        /* <DEDUP_REMOVED lines=19> */
[----:B------:R-:W-:Y:S01]  /*c760*/  STG.E.U16 desc[UR36][R2.64], R6 ;  /* 0x0000000602007986 */ /* 0x000fe2000c101524 */
[----:B------:R-:W-:Y:S05]  /*c770*/  EXIT ;  /* 0x000000000000794d */ /* 0x000fea0003800000 */
.L_x_2109:
        /* <DEDUP_REMOVED lines=27> */
[----:B0-----:R-:W-:Y:S01]  /*c930*/  STG.E.U16 desc[UR36][R2.64], R5 ;  /* 0x0000000502007986 */ /* 0x001fe2000c101524 */
[----:B------:R-:W-:Y:S05]  /*c940*/  EXIT ;  /* 0x000000000000794d */ /* 0x000fea0003800000 */
.L_x_2118:
        /* <DEDUP_REMOVED lines=33> */
.L_x_2120:
[----:B------:R-:W-:-:S04]  /*cb60*/  LOP3.LUT R5, R6, 0x80000000, R5, 0xc8, !PT ;  /* 0x8000000006057812 */ /* 0x000fc800078ec805 */
[----:B------:R-:W-:-:S04]  /*cb70*/  SHF.R.U32.HI R5, RZ, 0x18, R5 ;  /* 0x00000018ff057819 */ /* 0x000fc80000011605 */
[----:B------:R-:W-:-:S07]  /*cb80*/  LOP3.LUT R0, R0, R5, RZ, 0xfc, !PT ;  /* 0x0000000500007212 */ /* 0x000fce00078efcff */
.L_x_2119:
[----:B------:R-:W-:Y:S01]  /*cb90*/  STG.E.U8 desc[UR36][R2.64], R0 ;  /* 0x0000000002007986 */ /* 0x000fe2000c101124 */
[----:B------:R-:W-:Y:S05]  /*cba0*/  EXIT ;  /* 0x000000000000794d */ /* 0x000fea0003800000 */
.L_x_2117:
        /* <DEDUP_REMOVED lines=33> */
.L_x_2122:
[----:B------:R-:W-:-:S04]  /*cdc0*/  LOP3.LUT R5, R6, 0x80000000, R5, 0xc8, !PT ;  /* 0x8000000006057812 */ /* 0x000fc800078ec805 */
[----:B------:R-:W-:-:S04]  /*cdd0*/  SHF.R.U32.HI R5, RZ, 0x18, R5 ;  /* 0x00000018ff057819 */ /* 0x000fc80000011605 */
[----:B------:R-:W-:-:S07]  /*cde0*/  LOP3.LUT R0, R0, R5, RZ, 0xfc, !PT ;  /* 0x0000000500007212 */ /* 0x000fce00078efcff */
.L_x_2121:
[----:B------:R-:W-:Y:S01]  /*cdf0*/  STG.E.U8 desc[UR36][R2.64], R0 ;  /* 0x0000000002007986 */ /* 0x000fe2000c101124 */
[----:B------:R-:W-:Y:S05]  /*ce00*/  EXIT ;  /* 0x000000000000794d */ /* 0x000fea0003800000 */
.L_x_2116:
        /* <DEDUP_REMOVED lines=35> */
.L_x_2125:
[----:B------:R-:W-:Y:S01]  /*d040*/  STG.E.U8 desc[UR36][R2.64], R0 ;  /* 0x0000000002007986 */ /* 0x000fe2000c101124 */
[----:B------:R-:W-:Y:S05]  /*d050*/  EXIT ;  /* 0x000000000000794d */ /* 0x000fea0003800000 */
.L_x_2102:
        /* <DEDUP_REMOVED lines=16> */
.L_x_2126:
[----:B------:R-:W-:Y:S05]  /*d160*/  EXIT ;  /* 0x000000000000794d */ /* 0x000fea0003800000 */
.L_x_2124:
        /* <DEDUP_REMOVED lines=19> */
[----:B0-----:R-:W-:Y:S01]  /*d2a0*/  STG.E.64 desc[UR36][R2.64], R4 ;  /* 0x0000000402007986 */ /* 0x001fe2000c101b24 */
[----:B------:R-:W-:Y:S05]  /*d2b0*/  EXIT ;  /* 0x000000000000794d */ /* 0x000fea0003800000 */
.L_x_2123:
        /* <DEDUP_REMOVED lines=19> */
[----:B0-----:R-:W-:Y:S01]  /*d3f0*/  STG.E desc[UR36][R2.64], R5 ;  /* 0x0000000502007986 */ /* 0x001fe2000c101924 */
[----:B------:R-:W-:Y:S05]  /*d400*/  EXIT ;  /* 0x000000000000794d */ /* 0x000fea0003800000 */
.L_x_2127:
        /* <DEDUP_REMOVED lines=15> */
.L_x_7297:


//--------------------- .text._ZN2at6native27unrolled_elementwise_kernelINS0_11FillFunctorIN3c1013Float8_e4m3fnEEESt5arrayIPcLm1EELi4E23TrivialOffsetCalculatorILi0EjES9_ILi1EjENS0_6memory12LoadWithCastILi0EEENSC_13StoreWithCastILi1EEEEEviT_T0_T2_T3_T4_T5_ --------------------------
	.section	.text._ZN2at6native27unrolled_elementwise_kernelINS0_11FillFunctorIN3c1013Float8_e4m3fnEEESt5arrayIPcLm1EELi4E23TrivialOffsetCalculatorILi0EjES9_ILi1EjENS0_6memory12LoadWithCastILi0EEENSC_13StoreWithCastILi1EEEEEviT_T0_T2_T3_T4_T5_,"ax",@progbits
	.align	128
        .global         _ZN2at6native27unrolled_elementwise_kernelINS0_11FillFunctorIN3c1013Float8_e4m3fnEEESt5arrayIPcLm1EELi4E23TrivialOffsetCalculatorILi0EjES9_ILi1EjENS0_6memory12LoadWithCastILi0EEENSC_13StoreWithCastILi1EEEEEviT_T0_T2_T3_T4_T5_
        .type           _ZN2at6native27unrolled_elementwise_kernelINS0_11FillFunctorIN3c1013Float8_e4m3fnEEESt5arrayIPcLm1EELi4E23TrivialOffsetCalculatorILi0EjES9_ILi1EjENS0_6memory12LoadWithCastILi0EEENSC_13StoreWithCastILi1EEEEEviT_T0_T2_T3_T4_T5_,@function
        .size           _ZN2at6native27unrolled_elementwise_kernelINS0_11FillFunctorIN3c1013Float8_e4m3fnEEESt5arrayIPcLm1EELi4E23TrivialOffsetCalculatorILi0EjES9_ILi1EjENS0_6memory12LoadWithCastILi0EEENSC_13StoreWithCastILi1EEEEEviT_T0_T2_T3_T4_T5_,(.L_x_7298 - _ZN2at6native27unrolled_elementwise_kernelINS0_11FillFunctorIN3c1013Float8_e4m3fnEEESt5arrayIPcLm1EELi4E23TrivialOffsetCalculatorILi0EjES9_ILi1EjENS0_6memory12LoadWithCastILi0EEENSC_13StoreWithCastILi1EEEEEviT_T0_T2_T3_T4_T5_)
        .other          _ZN2at6native27unrolled_elementwise_kernelINS0_11FillFunctorIN3c1013Float8_e4m3fnEEESt5arrayIPcLm1EELi4E23TrivialOffsetCalculatorILi0EjES9_ILi1EjENS0_6memory12LoadWithCastILi0EEENSC_13StoreWithCastILi1EEEEEviT_T0_T2_T3_T4_T5_,@"STO_CUDA_ENTRY STV_DEFAULT"
_ZN2at6native27unrolled_elementwise_kernelINS0_11FillFunctorIN3c1013Float8_e4m3fnEEESt5arrayIPcLm1EELi4E23TrivialOffsetCalculatorILi0EjES9_ILi1EjENS0_6memory12LoadWithCastILi0EEENSC_13StoreWithCastILi1EEEEEviT_T0_T2_T3_T4_T5_:
.text._ZN2at6native27unrolled_elementwise_kernelINS0_11FillFunctorIN3c1013Float8_e4m3fnEEESt5arrayIPcLm1EELi4E23TrivialOffsetCalculatorILi0EjES9_ILi1EjENS0_6memory12LoadWithCastILi0EEENSC_13StoreWithCastILi1EEEEEviT_T0_T2_T3_T4_T5_:
        /* <DEDUP_REMOVED lines=51> */
.L_x_2133:
        /* <DEDUP_REMOVED lines=21> */
.L_x_2132:
        /* <DEDUP_REMOVED lines=27> */
.L_x_2136:
        /* <DEDUP_REMOVED lines=19> */
[----:B0-----:R1:W-:Y:S01]  /*0760*/  STG.E desc[UR36][R2.64], R5 ;  /* 0x0000000502007986 */ /* 0x0013e2000c101924 */
[----:B------:R-:W-:Y:S05]  /*0770*/  BRA `(.L_x_2129) ;  /* 0x0000001c00287947 */ /* 0x000fea0003800000 */
.L_x_2135:
        /* <DEDUP_REMOVED lines=19> */
[----:B0-----:R2:W-:Y:S01]  /*08b0*/  STG.E.U16 desc[UR36][R2.64], R5 ;  /* 0x0000000502007986 */ /* 0x0015e2000c101524 */
[----:B------:R-:W-:Y:S05]  /*08c0*/  BRA `(.L_x_2129) ;  /* 0x0000001800d47947 */ /* 0x000fea0003800000 */
.L_x_2131:
        /* <DEDUP_REMOVED lines=23> */
[----:B------:R-:W-:-:S05]  /*0a40*/  LOP3.LUT R5, R5, 0x80000000, R0, 0xf8, !PT ;  /* 0x8000000005057812 */ /* 0x000fca00078ef800 */
[----:B------:R0:W-:Y:S01]  /*0a50*/  STG.E desc[UR36][R2.64], R5 ;  /* 0x0000000502007986 */ /* 0x0001e2000c101924 */
[----:B------:R-:W-:Y:S05]  /*0a60*/  BRA `(.L_x_2129) ;  /* 0x00000018006c7947 */ /* 0x000fea0003800000 */
.L_x_2138:
        /* <DEDUP_REMOVED lines=21> */
.L_x_2137:
        /* <DEDUP_REMOVED lines=21> */
[----:B------:R-:W-:Y:S01]  /*0d10*/  LOP3.LUT R6, R7, 0x7f800000, R6, 0xf8, !PT ;  /* 0x7f80000007067812 */ /* 0x000fe200078ef806 */
[----:B------:R-:W-:-:S03]  /*0d20*/  IMAD.MOV.U32 R7, RZ, RZ, RZ ;  /* 0x000000ffff077224 */ /* 0x000fc600078e00ff */
[----:B------:R-:W-:-:S04]  /*0d30*/  LOP3.LUT R5, R6, R5, RZ, 0x30, !PT ;  /* 0x0000000506057212 */ /* 0x000fc800078e30ff */
[----:B------:R-:W-:-:S05]  /*0d40*/  LOP3.LUT R6, R5, 0x80000000, R0, 0xf8, !PT ;  /* 0x8000000005067812 */ /* 0x000fca00078ef800 */
[----:B------:R0:W-:Y:S01]  /*0d50*/  STG.E.64 desc[UR36][R2.64], R6 ;  /* 0x0000000602007986 */ /* 0x0001e2000c101b24 */
[----:B------:R-:W-:Y:S05]  /*0d60*/  BRA `(.L_x_2129) ;  /* 0x0000001400ac7947 */ /* 0x000fea0003800000 */
.L_x_2140:
        /* <DEDUP_REMOVED lines=22> */
.L_x_2139:
        /* <DEDUP_REMOVED lines=22> */
.L_x_2130:
        /* <DEDUP_REMOVED lines=30> */
.L_x_2143:
        /* <DEDUP_REMOVED lines=16> */
[----:B------:R-:W-:Y:S02]  /*1310*/  LOP3.LUT R5, R6, R5, RZ, 0x30, !PT ;  /* 0x0000000506057212 */ /* 0x000fe400078e30ff */
[----:B------:R-:W-:Y:S02]  /*1320*/  CS2R R6, SRZ ;  /* 0x0000000000067805 */ /* 0x000fe4000001ff00 */
[----:B------:R-:W-:-:S05]  /*1330*/  LOP3.LUT R5, R5, 0x80000000, R0, 0xf8, !PT ;  /* 0x8000000005057812 */ /* 0x000fca00078ef800 */
[----:B------:R-:W-:-:S06]  /*1340*/  FMUL.FTZ R5, R5, 1 ;  /* 0x3f80000005057820 */ /* 0x000fcc0000410000 */
[----:B------:R-:W0:Y:S02]  /*1350*/  F2F.F64.F32 R4, R5 ;  /* 0x0000000500047310 */ /* 0x000e240000201800 */
[----:B0-----:R0:W-:Y:S01]  /*1360*/  STG.E.128 desc[UR36][R2.64], R4 ;  /* 0x0000000402007986 */ /* 0x0011e2000c101d24 */
[----:B------:R-:W-:Y:S05]  /*1370*/  BRA `(.L_x_2129) ;  /* 0x0000001000287947 */ /* 0x000fea0003800000 */
.L_x_2142:
        /* <DEDUP_REMOVED lines=8> */
.L_x_2145:
        /* <DEDUP_REMOVED lines=29> */
.L_x_2146:
[----:B------:R-:W-:Y:S01]  /*15d0*/  ISETP.GT.U32.AND P0, PT, R4, 0x7f800000, PT ;  /* 0x7f8000000400780c */ /* 0x000fe20003f04070 */
[----:B------:R-:W-:-:S05]  /*15e0*/  IMAD.MOV.U32 R4, RZ, RZ, 0x7f ;  /* 0x0000007fff047424 */ /* 0x000fca00078e00ff */
[----:B------:R-:W-:-:S07]  /*15f0*/  SEL R4, R4, 0x7c, P0 ;  /* 0x0000007c04047807 */ /* 0x000fce0000000000 */
.L_x_2147:
[----:B------:R-:W-:-:S04]  /*1600*/  LOP3.LUT R0, R7, 0x80000000, R0, 0xc8, !PT ;  /* 0x8000000007007812 */ /* 0x000fc800078ec800 */
[----:B------:R-:W-:-:S04]  /*1610*/  SHF.R.U32.HI R5, RZ, 0x18, R0 ;  /* 0x00000018ff057819 */ /* 0x000fc80000011600 */
[----:B------:R-:W-:-:S05]  /*1620*/  LOP3.LUT R5, R4, R5, RZ, 0xfc, !PT ;  /* 0x0000000504057212 */ /* 0x000fca00078efcff */
[----:B------:R0:W-:Y:S01]  /*1630*/  STG.E.U8 desc[UR36][R2.64], R5 ;  /* 0x0000000502007986 */ /* 0x0001e2000c101124 */
[----:B------:R-:W-:Y:S05]  /*1640*/  BRA `(.L_x_2129) ;  /* 0x0000000c00747947 */ /* 0x000fea0003800000 */
.L_x_2144:
        /* <DEDUP_REMOVED lines=21> */
.L_x_2141:
        /* <DEDUP_REMOVED lines=29> */
.L_x_2150:
        /* <DEDUP_REMOVED lines=32> */
.L_x_2152:
[----:B------:R-:W-:-:S04]  /*1b70*/  LOP3.LUT R0, R7, 0x80000000, R0, 0xc8, !PT ;  /* 0x8000000007007812 */ /* 0x000fc800078ec800 */
[----:B------:R-:W-:-:S04]  /*1b80*/  SHF.R.U32.HI R0, RZ, 0x18, R0 ;  /* 0x00000018ff007819 */ /* 0x000fc80000011600 */
[----:B------:R-:W-:-:S04]  /*1b90*/  LOP3.LUT R5, R5, R0, RZ, 0xfc, !PT ;  /* 0x0000000005057212 */ /* 0x000fc800078efcff */
[----:B------:R-:W-:-:S07]  /*1ba0*/  PRMT R4, R5, 0x7610, R4 ;  /* 0x0000761005047816 */ /* 0x000fce0000000004 */
.L_x_2151:
[----:B------:R0:W-:Y:S01]  /*1bb0*/  STG.E.U8 desc[UR36][R2.64], R4 ;  /* 0x0000000402007986 */ /* 0x0001e2000c101124 */
[----:B------:R-:W-:Y:S05]  /*1bc0*/  BRA `(.L_x_2129) ;  /* 0x0000000800147947 */ /* 0x000fea0003800000 */
.L_x_2149:
        /* <DEDUP_REMOVED lines=32> */
.L_x_2154:
[----:B------:R-:W-:-:S04]  /*1dd0*/  LOP3.LUT R0, R7, 0x80000000, R0, 0xc8, !PT ;  /* 0x8000000007007812 */ /* 0x000fc800078ec800 */
[----:B------:R-:W-:-:S04]  /*1de0*/  SHF.R.U32.HI R0, RZ, 0x18, R0 ;  /* 0x00000018ff007819 */ /* 0x000fc80000011600 */
[----:B------:R-:W-:-:S04]  /*1df0*/  LOP3.LUT R5, R5, R0, RZ, 0xfc, !PT ;  /* 0x0000000005057212 */ /* 0x000fc800078efcff */
[----:B------:R-:W-:-:S07]  /*1e00*/  PRMT R4, R5, 0x7610, R4 ;  /* 0x0000761005047816 */ /* 0x000fce0000000004 */
.L_x_2153:
[----:B------:R0:W-:Y:S01]  /*1e10*/  STG.E.U8 desc[UR36][R2.64], R4 ;  /* 0x0000000402007986 */ /* 0x0001e2000c101124 */
[----:B------:R-:W-:Y:S05]  /*1e20*/  BRA `(.L_x_2129) ;  /* 0x00000004007c7947 */ /* 0x000fea0003800000 */
.L_x_2148:
        /* <DEDUP_REMOVED lines=22> */
[----:B------:R-:W-:Y:S01]  /*1f90*/  LOP3.LUT R7, R6, R5, RZ, 0x30, !PT ;  /* 0x0000000506077212 */ /* 0x000fe200078e30ff */
[----:B------:R-:W-:-:S03]  /*1fa0*/  IMAD.MOV.U32 R5, RZ, RZ, 0xff ;  /* 0x000000ffff057424 */ /* 0x000fc600078e00ff */
        /* <DEDUP_REMOVED lines=11> */
.L_x_2157:
[----:B------:R0:W-:Y:S01]  /*2060*/  STG.E.U8 desc[UR36][R2.64], R5 ;  /* 0x0000000502007986 */ /* 0x0001e2000c101124 */
[----:B------:R-:W-:Y:S05]  /*2070*/  BRA `(.L_x_2129) ;  /* 0x0000000000e87947 */ /* 0x000fea0003800000 */
.L_x_2134:
        /* <DEDUP_REMOVED lines=16> */
.L_x_2158:
[----:B------:R-:W-:Y:S05]  /*2180*/  BRA `(.L_x_2129) ;  /* 0x0000000000a47947 */ /* 0x000fea0003800000 */
.L_x_2156:
        /* <DEDUP_REMOVED lines=21> */
.L_x_2155:
        /* <DEDUP_REMOVED lines=19> */
[----:B0-----:R0:W-:Y:S02]  /*2410*/  STG.E desc[UR36][R2.64], R5 ;  /* 0x0000000502007986 */ /* 0x0011e4000c101924 */
.L_x_2129:
[----:B------:R-:W-:Y:S05]  /*2420*/  BSYNC B6 ;  /* 0x0000000000067941 */ /* 0x000fea0003800000 */
.L_x_2128:
        /* <DEDUP_REMOVED lines=42> */
.L_x_2164:
        /* <DEDUP_REMOVED lines=21> */
.L_x_2163:
        /* <DEDUP_REMOVED lines=27> */
.L_x_2168:
        /* <DEDUP_REMOVED lines=21> */
.L_x_2167:
        /* <DEDUP_REMOVED lines=21> */
.L_x_2162:
        /* <DEDUP_REMOVED lines=26> */
.L_x_2170:
        /* <DEDUP_REMOVED lines=21> */
.L_x_2169:
        /* <DEDUP_REMOVED lines=27> */
.L_x_2172:
        /* <DEDUP_REMOVED lines=22> */
.L_x_2171:
        /* <DEDUP_REMOVED lines=22> */
.L_x_2161:
        /* <DEDUP_REMOVED lines=30> */
.L_x_2175:
        /* <DEDUP_REMOVED lines=23> */
.L_x_2174:
        /* <DEDUP_REMOVED lines=8> */
.L_x_2177:
        /* <DEDUP_REMOVED lines=29> */
.L_x_2178:
[----:B------:R-:W-:Y:S01]  /*3970*/  ISETP.GT.U32.AND P0, PT, R4, 0x7f800000, PT ;  /* 0x7f8000000400780c */ /* 0x000fe20003f04070 */
[----:B------:R-:W-:-:S05]  /*3980*/  IMAD.MOV.U32 R4, RZ, RZ, 0x7f ;  /* 0x0000007fff047424 */ /* 0x000fca00078e00ff */
[----:B------:R-:W-:-:S07]  /*3990*/  SEL R4, R4, 0x7c, P0 ;  /* 0x0000007c04047807 */ /* 0x000fce0000000000 */
.L_x_2179:
[----:B------:R-:W-:-:S04]  /*39a0*/  LOP3.LUT R0, R5, 0x80000000, R0, 0xc8, !PT ;  /* 0x8000000005007812 */ /* 0x000fc800078ec800 */
[----:B------:R-:W-:-:S04]  /*39b0*/  SHF.R.U32.HI R5, RZ, 0x18, R0 ;  /* 0x00000018ff057819 */ /* 0x000fc80000011600 */
[----:B------:R-:W-:-:S05]  /*39c0*/  LOP3.LUT R5, R4, R5, RZ, 0xfc, !PT ;  /* 0x0000000504057212 */ /* 0x000fca00078efcff */
[----:B------:R0:W-:Y:S01]  /*39d0*/  STG.E.U8 desc[UR36][R2.64], R5 ;  /* 0x0000000502007986 */ /* 0x0001e2000c101124 */
[----:B------:R-:W-:Y:S05]  /*39e0*/  BRA `(.L_x_2166) ;  /* 0x0000000c00747947 */ /* 0x000fea0003800000 */
.L_x_2176:
        /* <DEDUP_REMOVED lines=21> */
.L_x_2173:
        /* <DEDUP_REMOVED lines=29> */
.L_x_2182:
        /* <DEDUP_REMOVED lines=33> */
.L_x_2184:
[----:B------:R-:W-:-:S04]  /*3f20*/  LOP3.LUT R0, R5, 0x80000000, R0, 0xc8, !PT ;  /* 0x8000000005007812 */ /* 0x000fc800078ec800 */
[----:B------:R-:W-:-:S04]  /*3f30*/  SHF.R.U32.HI R5, RZ, 0x18, R0 ;  /* 0x00000018ff057819 */ /* 0x000fc80000011600 */
[----:B------:R-:W-:-:S07]  /*3f40*/  LOP3.LUT R4, R4, R5, RZ, 0xfc, !PT ;  /* 0x0000000504047212 */ /* 0x000fce00078efcff */
.L_x_2183:
[----:B------:R0:W-:Y:S01]  /*3f50*/  STG.E.U8 desc[UR36][R2.64], R4 ;  /* 0x0000000402007986 */ /* 0x0001e2000c101124 */
[----:B------:R-:W-:Y:S05]  /*3f60*/  BRA `(.L_x_2166) ;  /* 0x0000000800147947 */ /* 0x000fea0003800000 */
.L_x_2181:
        /* <DEDUP_REMOVED lines=33> */
.L_x_2186:
[----:B------:R-:W-:-:S04]  /*4180*/  LOP3.LUT R0, R5, 0x80000000, R0, 0xc8, !PT ;  /* 0x8000000005007812 */ /* 0x000fc800078ec800 */
[----:B------:R-:W-:-:S04]  /*4190*/  SHF.R.U32.HI R5, RZ, 0x18, R0 ;  /* 0x00000018ff057819 */ /* 0x000fc80000011600 */
[----:B------:R-:W-:-:S07]  /*41a0*/  LOP3.LUT R4, R4, R5, RZ, 0xfc, !PT ;  /* 0x0000000504047212 */ /* 0x000fce00078efcff */
.L_x_2185:
[----:B------:R0:W-:Y:S01]  /*41b0*/  STG.E.U8 desc[UR36][R2.64], R4 ;  /* 0x0000000402007986 */ /* 0x0001e2000c101124 */
[----:B------:R-:W-:Y:S05]  /*41c0*/  BRA `(.L_x_2166) ;  /* 0x00000004007c7947 */ /* 0x000fea0003800000 */
.L_x_2180:
        /* <DEDUP_REMOVED lines=35> */
.L_x_2189:
[----:B------:R0:W-:Y:S01]  /*4400*/  STG.E.U8 desc[UR36][R2.64], R0 ;  /* 0x0000000002007986 */ /* 0x0001e2000c101124 */
[----:B------:R-:W-:Y:S05]  /*4410*/  BRA `(.L_x_2166) ;  /* 0x0000000000e87947 */ /* 0x000fea0003800000 */
.L_x_2165:
        /* <DEDUP_REMOVED lines=16> */
.L_x_2190:
[----:B------:R-:W-:Y:S05]  /*4520*/  BRA `(.L_x_2166) ;  /* 0x0000000000a47947 */ /* 0x000fea0003800000 */
.L_x_2188:
        /* <DEDUP_REMOVED lines=21> */
.L_x_2187:
        /* <DEDUP_REMOVED lines=20> */
.L_x_2166:
        /* <DEDUP_REMOVED lines=42> */
.L_x_2194:
        /* <DEDUP_REMOVED lines=21> */
.L_x_2193:
        /* <DEDUP_REMOVED lines=27> */
.L_x_2198:
        /* <DEDUP_REMOVED lines=21> */
.L_x_2197:
        /* <DEDUP_REMOVED lines=21> */
.L_x_2192:
        /* <DEDUP_REMOVED lines=26> */
.L_x_2200:
        /* <DEDUP_REMOVED lines=21> */
.L_x_2199:
        /* <DEDUP_REMOVED lines=27> */
.L_x_2202:
        /* <DEDUP_REMOVED lines=22> */
.L_x_2201:
        /* <DEDUP_REMOVED lines=22> */
.L_x_2191:
        /* <DEDUP_REMOVED lines=30> */
.L_x_2205:
        /* <DEDUP_REMOVED lines=23> */
.L_x_2204:
        /* <DEDUP_REMOVED lines=8> */
.L_x_2207:
        /* <DEDUP_REMOVED lines=29> */
.L_x_2208:
[----:B------:R-:W-:Y:S01]  /*5d00*/  IMAD.MOV.U32 R4, RZ, RZ, 0x7f ;  /* 0x0000007fff047424 */ /* 0x000fe200078e00ff */
[----:B------:R-:W-:-:S04]  /*5d10*/  ISETP.GT.U32.AND P0, PT, R6, 0x7f800000, PT ;  /* 0x7f8000000600780c */ /* 0x000fc80003f04070 */
[----:B------:R-:W-:-:S09]  /*5d20*/  SEL R4, R4, 0x7c, P0 ;  /* 0x0000007c04047807 */ /* 0x000fd20000000000 */
.L_x_2209:
[----:B------:R-:W-:-:S04]  /*5d30*/  LOP3.LUT R0, R5, 0x80000000, R0, 0xc8, !PT ;  /* 0x8000000005007812 */ /* 0x000fc800078ec800 */
[----:B------:R-:W-:-:S04]  /*5d40*/  SHF.R.U32.HI R5, RZ, 0x18, R0 ;  /* 0x00000018ff057819 */ /* 0x000fc80000011600 */
[----:B------:R-:W-:-:S05]  /*5d50*/  LOP3.LUT R5, R4, R5, RZ, 0xfc, !PT ;  /* 0x0000000504057212 */ /* 0x000fca00078efcff */
[----:B------:R2:W-:Y:S01]  /*5d60*/  STG.E.U8 desc[UR36][R2.64], R5 ;  /* 0x0000000502007986 */ /* 0x0005e2000c101124 */
[----:B------:R-:W-:Y:S05]  /*5d70*/  BRA `(.L_x_2196) ;  /* 0x0000000c00747947 */ /* 0x000fea0003800000 */
.L_x_2206:
        /* <DEDUP_REMOVED lines=21> */
.L_x_2203:
        /* <DEDUP_REMOVED lines=29> */
.L_x_2212:
        /* <DEDUP_REMOVED lines=33> */
.L_x_2214:
[----:B------:R-:W-:-:S04]  /*62b0*/  LOP3.LUT R0, R5, 0x80000000, R0, 0xc8, !PT ;  /* 0x8000000005007812 */ /* 0x000fc800078ec800 */
[----:B------:R-:W-:-:S04]  /*62c0*/  SHF.R.U32.HI R5, RZ, 0x18, R0 ;  /* 0x00000018ff057819 */ /* 0x000fc80000011600 */
[----:B------:R-:W-:-:S07]  /*62d0*/  LOP3.LUT R4, R4, R5, RZ, 0xfc, !PT ;  /* 0x0000000504047212 */ /* 0x000fce00078efcff */
.L_x_2213:
[----:B------:R0:W-:Y:S01]  /*62e0*/  STG.E.U8 desc[UR36][R2.64], R4 ;  /* 0x0000000402007986 */ /* 0x0001e2000c101124 */
[----:B------:R-:W-:Y:S05]  /*62f0*/  BRA `(.L_x_2196) ;  /* 0x0000000800147947 */ /* 0x000fea0003800000 */
.L_x_2211:
        /* <DEDUP_REMOVED lines=33> */
.L_x_2216:
[----:B------:R-:W-:-:S04]  /*6510*/  LOP3.LUT R0, R5, 0x80000000, R0, 0xc8, !PT ;  /* 0x8000000005007812 */ /* 0x000fc800078ec800 */
[----:B------:R-:W-:-:S04]  /*6520*/  SHF.R.U32.HI R5, RZ, 0x18, R0 ;  /* 0x00000018ff057819 */ /* 0x000fc80000011600 */
[----:B------:R-:W-:-:S07]  /*6530*/  LOP3.LUT R4, R4, R5, RZ, 0xfc, !PT ;  /* 0x0000000504047212 */ /* 0x000fce00078efcff */
.L_x_2215:
[----:B------:R0:W-:Y:S01]  /*6540*/  STG.E.U8 desc[UR36][R2.64], R4 ;  /* 0x0000000402007986 */ /* 0x0001e2000c101124 */
[----:B------:R-:W-:Y:S05]  /*6550*/  BRA `(.L_x_2196) ;  /* 0x00000004007c7947 */ /* 0x000fea0003800000 */
.L_x_2210:
        /* <DEDUP_REMOVED lines=35> */
.L_x_2219:
[----:B------:R0:W-:Y:S01]  /*6790*/  STG.E.U8 desc[UR36][R2.64], R0 ;  /* 0x0000000002007986 */ /* 0x0001e2000c101124 */
[----:B------:R-:W-:Y:S05]  /*67a0*/  BRA `(.L_x_2196) ;  /* 0x0000000000e87947 */ /* 0x000fea0003800000 */
.L_x_2195:
        /* <DEDUP_REMOVED lines=16> */
.L_x_2220:
[----:B------:R-:W-:Y:S05]  /*68b0*/  BRA `(.L_x_2196) ;  /* 0x0000000000a47947 */ /* 0x000fea0003800000 */
.L_x_2218:
        /* <DEDUP_REMOVED lines=21> */
.L_x_2217:
        /* <DEDUP_REMOVED lines=20> */
.L_x_2196:
[----:B------:R-:W-:-:S07]  /*6b50*/  VIADD R22, R22, 0x80 ;  /* 0x0000008016167836 */ /* 0x000fce0000000000 */
.L_x_2160:
[----:B------:R-:W-:Y:S05]  /*6b60*/  BSYNC B6 ;  /* 0x0000000000067941 */ /* 0x000fea0003800000 */
.L_x_2159:
        /* <DEDUP_REMOVED lines=37> */
[----:B------:R-:W0:Y:S02]  /*6dc0*/  F2I.FTZ.TRUNC.NTZ R5, R5 ;  /* 0x0000000500057305 */ /* 0x000e24000021f100 */
[----:B0-----:R-:W-:Y:S01]  /*6dd0*/  STG.E.U8 desc[UR36][R2.64], R5 ;  /* 0x0000000502007986 */ /* 0x001fe2000c101124 */
[----:B------:R-:W-:Y:S05]  /*6de0*/  EXIT ;  /* 0x000000000000794d */ /* 0x000fea0003800000 */
.L_x_2224:
        /* <DEDUP_REMOVED lines=21> */
.L_x_2223:
        /* <DEDUP_REMOVED lines=27> */
.L_x_2227:
        /* <DEDUP_REMOVED lines=19> */
[----:B0-----:R-:W-:Y:S01]  /*7220*/  STG.E desc[UR36][R2.64], R5 ;  /* 0x0000000502007986 */ /* 0x001fe2000c101924 */
[----:B------:R-:W-:Y:S05]  /*7230*/  EXIT ;  /* 0x000000000000794d */ /* 0x000fea0003800000 */
.L_x_2226:
        /* <DEDUP_REMOVED lines=19> */
[----:B0-----:R-:W-:Y:S01]  /*7370*/  STG.E.U16 desc[UR36][R2.64], R5 ;  /* 0x0000000502007986 */ /* 0x001fe2000c101524 */
[----:B------:R-:W-:Y:S05]  /*7380*/  EXIT ;  /* 0x000000000000794d */ /* 0x000fea0003800000 */
.L_x_2222:
        /* <DEDUP_REMOVED lines=26> */
.L_x_2229:
        /* <DEDUP_REMOVED lines=21> */
.L_x_2228:
[----:B------:R-:W-:-:S13]  /*7680*/  ISETP.NE.AND P0, PT, R0, 0x7, PT ;  /* 0x000000070000780c */ /* 0x000fda0003f05270 */
[----:B------:R-:W-:Y:S05]  /*7690*/  @!P0 BRA `(.L_x_2230) ;  /* 0x0000000000bc8947 */ /* 0x000fea0003800000 */
[----:B------:R-:W-:-:S13]  /*76a0*/  ISETP.NE.AND P0, PT, R0, 0x8, PT ;  /* 0x000000080000780c */ /* 0x000fda0003f05270 */
[----:B------:R-:W-:Y:S05]  /*76b0*/  @!P0 BRA `(.L_x_2231) ;  /* 0x00000000005c8947 */ /* 0x000fea0003800000 */
[----:B------:R-:W-:-:S13]  /*76c0*/  ISETP.NE.AND P0, PT, R0, 0x9, PT ;  /* 0x000000090000780c */ /* 0x000fda0003f05270 */
[----:B------:R-:W-:Y:S05]  /*76d0*/  @P0 BRA `(.L_x_2225) ;  /* 0x0000001400180947 */ /* 0x000fea0003800000 */
[----:B------:R-:W-:Y:S02]  /*76e0*/  IMAD.SHL.U32 R18, R18, 0x1000000, RZ ;  /* 0x0100000012127824 */ /* 0x000fe400078e00ff */
[----:B------:R-:W-:Y:S02]  /*76f0*/  IMAD.MOV.U32 R6, RZ, RZ, -0x800000 ;  /* 0xff800000ff067424 */ /* 0x000fe400078e00ff */
[----:B------:R-:W-:Y:S01]  /*7700*/  IMAD.MOV.U32 R19, RZ, RZ, RZ ;  /* 0x000000ffff137224 */ /* 0x000fe200078e00ff */
        /* <DEDUP_REMOVED lines=16> */
[----:B------:R-:W-:Y:S01]  /*7810*/  STG.E.64 desc[UR36][R2.64], R18 ;  /* 0x0000001202007986 */ /* 0x000fe2000c101b24 */
[----:B------:R-:W-:Y:S05]  /*7820*/  EXIT ;  /* 0x000000000000794d */ /* 0x000fea0003800000 */
.L_x_2231:
        /* <DEDUP_REMOVED lines=22> */
.L_x_2230:
        /* <DEDUP_REMOVED lines=22> */
.L_x_2221:
        /* <DEDUP_REMOVED lines=30> */
.L_x_2234:
        /* <DEDUP_REMOVED lines=15> */
[----:B------:R-:W-:Y:S02]  /*7dc0*/  LOP3.LUT R4, R7, 0x7f800000, R4, 0xf8, !PT ;  /* 0x7f80000007047812 */ /* 0x000fe400078ef804 */
[----:B------:R-:W-:-:S02]  /*7dd0*/  CS2R R6, SRZ ;  /* 0x0000000000067805 */ /* 0x000fc4000001ff00 */
[----:B------:R-:W-:-:S04]  /*7de0*/  LOP3.LUT R5, R4, R5, RZ, 0x30, !PT ;  /* 0x0000000504057212 */ /* 0x000fc800078e30ff */
[----:B------:R-:W-:-:S05]  /*7df0*/  LOP3.LUT R5, R5, 0x80000000, R18, 0xf8, !PT ;  /* 0x8000000005057812 */ /* 0x000fca00078ef812 */
[----:B------:R-:W-:-:S06]  /*7e00*/  FMUL.FTZ R5, R5, 1 ;  /* 0x3f80000005057820 */ /* 0x000fcc0000410000 */
[----:B------:R-:W0:Y:S02]  /*7e10*/  F2F.F64.F32 R4, R5 ;  /* 0x0000000500047310 */ /* 0x000e240000201800 */
[----:B0-----:R-:W-:Y:S01]  /*7e20*/  STG.E.128 desc[UR36][R2.64], R4 ;  /* 0x0000000402007986 */ /* 0x001fe2000c101d24 */
[----:B------:R-:W-:Y:S05]  /*7e30*/  EXIT ;  /* 0x000000000000794d */ /* 0x000fea0003800000 */
.L_x_2233:
        /* <DEDUP_REMOVED lines=8> */
.L_x_2236:
        /* <DEDUP_REMOVED lines=29> */
.L_x_2237:
[----:B------:R-:W-:Y:S01]  /*8090*/  IMAD.MOV.U32 R0, RZ, RZ, 0x7f ;  /* 0x0000007fff007424 */ /* 0x000fe200078e00ff */
[----:B------:R-:W-:-:S04]  /*80a0*/  ISETP.GT.U32.AND P0, PT, R4, 0x7f800000, PT ;  /* 0x7f8000000400780c */ /* 0x000fc80003f04070 */
[----:B------:R-:W-:-:S09]  /*80b0*/  SEL R0, R0, 0x7c, P0 ;  /* 0x0000007c00007807 */ /* 0x000fd20000000000 */
.L_x_2238:
[----:B------:R-:W-:-:S04]  /*80c0*/  LOP3.LUT R5, R5, 0x80000000, R18, 0xc8, !PT ;  /* 0x8000000005057812 */ /* 0x000fc800078ec812 */
[----:B------:R-:W-:-:S04]  /*80d0*/  SHF.R.U32.HI R5, RZ, 0x18, R5 ;  /* 0x00000018ff057819 */ /* 0x000fc80000011605 */
[----:B------:R-:W-:-:S05]  /*80e0*/  LOP3.LUT R5, R0, R5, RZ, 0xfc, !PT ;  /* 0x0000000500057212 */ /* 0x000fca00078efcff */
[----:B------:R-:W-:Y:S01]  /*80f0*/  STG.E.U8 desc[UR36][R2.64], R5 ;  /* 0x0000000502007986 */ /* 0x000fe2000c101124 */
[----:B------:R-:W-:Y:S05]  /*8100*/  EXIT ;  /* 0x000000000000794d */ /* 0x000fea0003800000 */
.L_x_2235:
        /* <DEDUP_REMOVED lines=21> */
.L_x_2232:
        /* <DEDUP_REMOVED lines=27> */
[----:B0-----:R-:W-:Y:S01]  /*8410*/  STG.E.U16 desc[UR36][R2.64], R5 ;  /* 0x0000000502007986 */ /* 0x001fe2000c101524 */
[----:B------:R-:W-:Y:S05]  /*8420*/  EXIT ;  /* 0x000000000000794d */ /* 0x000fea0003800000 */
.L_x_2241:
        /* <DEDUP_REMOVED lines=33> */
.L_x_2243:
[----:B------:R-:W-:-:S04]  /*8640*/  LOP3.LUT R5, R5, 0x80000000, R18, 0xc8, !PT ;  /* 0x8000000005057812 */ /* 0x000fc800078ec812 */
[----:B------:R-:W-:-:S04]  /*8650*/  SHF.R.U32.HI R5, RZ, 0x18, R5 ;  /* 0x00000018ff057819 */ /* 0x000fc80000011605 */
[----:B------:R-:W-:-:S07]  /*8660*/  LOP3.LUT R0, R0, R5, RZ, 0xfc, !PT ;  /* 0x0000000500007212 */ /* 0x000fce00078efcff */
.L_x_2242:
[----:B------:R-:W-:Y:S01]  /*8670*/  STG.E.U8 desc[UR36][R2.64], R0 ;  /* 0x0000000002007986 */ /* 0x000fe2000c101124 */
[----:B------:R-:W-:Y:S05]  /*8680*/  EXIT ;  /* 0x000000000000794d */ /* 0x000fea0003800000 */
.L_x_2240:
        /* <DEDUP_REMOVED lines=33> */
.L_x_2245:
[----:B------:R-:W-:-:S04]  /*88a0*/  LOP3.LUT R5, R5, 0x80000000, R18, 0xc8, !PT ;  /* 0x8000000005057812 */ /* 0x000fc800078ec812 */
[----:B------:R-:W-:-:S04]  /*88b0*/  SHF.R.U32.HI R5, RZ, 0x18, R5 ;  /* 0x00000018ff057819 */ /* 0x000fc80000011605 */
[----:B------:R-:W-:-:S07]  /*88c0*/  LOP3.LUT R0, R0, R5, RZ, 0xfc, !PT ;  /* 0x0000000500007212 */ /* 0x000fce00078efcff */
.L_x_2244:
[----:B------:R-:W-:Y:S01]  /*88d0*/  STG.E.U8 desc[UR36][R2.64], R0 ;  /* 0x0000000002007986 */ /* 0x000fe2000c101124 */
[----:B------:R-:W-:Y:S05]  /*88e0*/  EXIT ;  /* 0x000000000000794d */ /* 0x000fea0003800000 */
.L_x_2239:
        /* <DEDUP_REMOVED lines=35> */
.L_x_2248:
[----:B------:R-:W-:Y:S01]  /*8b20*/  STG.E.U8 desc[UR36][R2.64], R0 ;  /* 0x0000000002007986 */ /* 0x000fe2000c101124 */
[----:B------:R-:W-:Y:S05]  /*8b30*/  EXIT ;  /* 0x000000000000794d */ /* 0x000fea0003800000 */
.L_x_2225:
        /* <DEDUP_REMOVED lines=16> */
.L_x_2249:
[----:B------:R-:W-:Y:S05]  /*8c40*/  EXIT ;  /* 0x000000000000794d */ /* 0x000fea0003800000 */
.L_x_2247:
        /* <DEDUP_REMOVED lines=21> */
.L_x_2246:
        /* <DEDUP_REMOVED lines=19> */
[----:B0-----:R-:W-:Y:S01]  /*8ed0*/  STG.E desc[UR36][R2.64], R5 ;  /* 0x0000000502007986 */ /* 0x001fe2000c101924 */
[----:B------:R-:W-:Y:S05]  /*8ee0*/  EXIT ;  /* 0x000000000000794d */ /* 0x000fea0003800000 */
.L_x_2250:
        /* <DEDUP_REMOVED lines=9> */
.L_x_7298:


//--------------------- .text._ZN2at6native18elementwise_kernelILi128ELi4EZNS0_22gpu_kernel_impl_nocastINS0_11FillFunctorIN3c1013Float8_e4m3fnEEEEEvRNS_18TensorIteratorBaseERKT_EUliE_EEviT1_ --------------------------
	.section	.text._ZN2at6native18elementwise_kernelILi128ELi4EZNS0_22gpu_kernel_impl_nocastINS0_11FillFunctorIN3c1013Float8_e4m3fnEEEEEvRNS_18TensorIteratorBaseERKT_EUliE_EEviT1_,"ax",@progbits
	.align	128
        .global         _ZN2at6native18elementwise_kernelILi128ELi4EZNS0_22gpu_kernel_impl_nocastINS0_11FillFunctorIN3c1013Float8_e4m3fnEEEEEvRNS_18TensorIteratorBaseERKT_EUliE_EEviT1_
        .type           _ZN2at6native18elementwise_kernelILi128ELi4EZNS0_22gpu_kernel_impl_nocastINS0_11FillFunctorIN3c1013Float8_e4m3fnEEEEEvRNS_18TensorIteratorBaseERKT_EUliE_EEviT1_,@function
        .size           _ZN2at6native18elementwise_kernelILi128ELi4EZNS0_22gpu_kernel_impl_nocastINS0_11FillFunctorIN3c1013Float8_e4m3fnEEEEEvRNS_18TensorIteratorBaseERKT_EUliE_EEviT1_,(.L_x_7299 - _ZN2at6native18elementwise_kernelILi128ELi4EZNS0_22gpu_kernel_impl_nocastINS0_11FillFunctorIN3c1013Float8_e4m3fnEEEEEvRNS_18TensorIteratorBaseERKT_EUliE_EEviT1_)
        .other          _ZN2at6native18elementwise_kernelILi128ELi4EZNS0_22gpu_kernel_impl_nocastINS0_11FillFunctorIN3c1013Float8_e4m3fnEEEEEvRNS_18TensorIteratorBaseERKT_EUliE_EEviT1_,@"STO_CUDA_ENTRY STV_DEFAULT"
_ZN2at6native18elementwise_kernelILi128ELi4EZNS0_22gpu_kernel_impl_nocastINS0_11FillFunctorIN3c1013Float8_e4m3fnEEEEEvRNS_18TensorIteratorBaseERKT_EUliE_EEviT1_:
.text._ZN2at6native18elementwise_kernelILi128ELi4EZNS0_22gpu_kernel_impl_nocastINS0_11FillFunctorIN3c1013Float8_e4m3fnEEEEEvRNS_18TensorIteratorBaseERKT_EUliE_EEviT1_:
        /* <DEDUP_REMOVED lines=288> */
.L_x_2255:
        /* <DEDUP_REMOVED lines=282> */
.L_x_2257:
[----:B------:R-:W-:Y:S01]  /*23a0*/  ULDC.64 UR8, c[0x0][0x3b0] ;  /* 0x0000ec0000087ab9 */ /* 0x000fe20000000a00 */
[----:B------:R-:W-:Y:S02]  /*23b0*/  IADD3 R2, R2, 0x80, RZ ;  /* 0x0000008002027810 */ /* 0x000fe40007ffe0ff */
[----:B------:R-:W-:-:S04]  /*23c0*/  IADD3 R4, P0, R3, UR8, RZ ;  /* 0x0000000803047c10 */ /* 0x000fc8000ff1e0ff */
[----:B------:R-:W-:-:S05]  /*23d0*/  IADD3.X R5, RZ, UR9, RZ, P0, !PT ;  /* 0x00000009ff057c10 */ /* 0x000fca00087fe4ff */
[----:B------:R0:W-:Y:S04]  /*23e0*/  STG.E.U8 desc[UR4][R4.64], R0 ;  /* 0x0000000004007986 */ /* 0x0001e8000c101104 */
.L_x_2254:
[----:B------:R-:W-:-:S13]  /*23f0*/  ISETP.GE.AND P0, PT, R2, UR6, PT ;  /* 0x0000000602007c0c */ /* 0x000fda000bf06270 */
[----:B------:R-:W-:Y:S05]  /*2400*/  @P0 BREAK B1 ;  /* 0x0000000000010942 */ /* 0x000fea0003800000 */
[----:B------:R-:W-:Y:S05]  /*2410*/  @P0 BRA `(.L_x_2256) ;  /* 0x0000001000600947 */ /* 0x000fea0003800000 */
[----:B------:R-:W-:Y:S05]  /*2420*/  BSYNC B1 ;  /* 0x0000000000017941 */ /* 0x000fea0003800000 */
.L_x_2253:
        /* <DEDUP_REMOVED lines=274> */
.L_x_2258:
[----:B------:R-:W-:Y:S01]  /*3550*/  ULDC.64 UR8, c[0x0][0x3b0] ;  /* 0x0000ec0000087ab9 */ /* 0x000fe20000000a00 */
[----:B------:R-:W-:Y:S01]  /*3560*/  VIADD R2, R2, 0x80 ;  /* 0x0000008002027836 */ /* 0x000fe20000000000 */
[----:B------:R-:W-:-:S04]  /*3570*/  IADD3 R4, P0, R3, UR8, RZ ;  /* 0x0000000803047c10 */ /* 0x000fc8000ff1e0ff */
[----:B------:R-:W-:-:S05]  /*3580*/  IADD3.X R5, RZ, UR9, RZ, P0, !PT ;  /* 0x00000009ff057c10 */ /* 0x000fca00087fe4ff */
[----:B------:R1:W-:Y:S04]  /*3590*/  STG.E.U8 desc[UR4][R4.64], R0 ;  /* 0x0000000004007986 */ /* 0x0003e8000c101104 */
.L_x_2256:
[----:B------:R-:W-:Y:S05]  /*35a0*/  BSYNC B0 ;  /* 0x0000000000007941 */ /* 0x000fea0003800000 */
.L_x_2252:
        /* <DEDUP_REMOVED lines=277> */
.L_x_2259:
[----:B------:R-:W-:Y:S02]  /*4700*/  ULDC.64 UR6, c[0x0][0x3b0] ;  /* 0x0000ec0000067ab9 */ /* 0x000fe40000000a00 */
[----:B------:R-:W-:-:S05]  /*4710*/  IADD3 R2, P0, R2, UR6, RZ ;  /* 0x0000000602027c10 */ /* 0x000fca000ff1e0ff */
[----:B------:R-:W-:-:S05]  /*4720*/  IMAD.X R3, RZ, RZ, UR7, P0 ;  /* 0x00000007ff037e24 */ /* 0x000fca00080e06ff */
[----:B------:R-:W-:Y:S01]  /*4730*/  STG.E.U8 desc[UR4][R2.64], R0 ;  /* 0x0000000002007986 */ /* 0x000fe2000c101104 */
[----:B------:R-:W-:Y:S05]  /*4740*/  EXIT ;  /* 0x000000000000794d */ /* 0x000fea0003800000 */
.L_x_2251:
        /* <DEDUP_REMOVED lines=16> */
.L_x_2260:
        /* <DEDUP_REMOVED lines=11> */
.L_x_7299:


//--------------------- .text._ZN2at6native27unrolled_elementwise_kernelINS0_11FillFunctorIN3c1013Float8_e4m3fnEEESt5arrayIPcLm1EELi4E23TrivialOffsetCalculatorILi0EjES9_ILi1EjENS0_6memory15LoadWithoutCastENSC_16StoreWithoutCastEEEviT_T0_T2_T3_T4_T5_ --------------------------
	.section	.text._ZN2at6native27unrolled_elementwise_kernelINS0_11FillFunctorIN3c1013Float8_e4m3fnEEESt5arrayIPcLm1EELi4E23TrivialOffsetCalculatorILi0EjES9_ILi1EjENS0_6memory15LoadWithoutCastENSC_16StoreWithoutCastEEEviT_T0_T2_T3_T4_T5_,"ax",@progbits
	.align	128
        .global         _ZN2at6native27unrolled_elementwise_kernelINS0_11FillFunctorIN3c1013Float8_e4m3fnEEESt5arrayIPcLm1EELi4E23TrivialOffsetCalculatorILi0EjES9_ILi1EjENS0_6memory15LoadWithoutCastENSC_16StoreWithoutCastEEEviT_T0_T2_T3_T4_T5_
        .type           _ZN2at6native27unrolled_elementwise_kernelINS0_11FillFunctorIN3c1013Float8_e4m3fnEEESt5arrayIPcLm1EELi4E23TrivialOffsetCalculatorILi0EjES9_ILi1EjENS0_6memory15LoadWithoutCastENSC_16StoreWithoutCastEEEviT_T0_T2_T3_T4_T5_,@function
        .size           _ZN2at6native27unrolled_elementwise_kernelINS0_11FillFunctorIN3c1013Float8_e4m3fnEEESt5arrayIPcLm1EELi4E23TrivialOffsetCalculatorILi0EjES9_ILi1EjENS0_6memory15LoadWithoutCastENSC_16StoreWithoutCastEEEviT_T0_T2_T3_T4_T5_,(.L_x_7300 - _ZN2at6native27unrolled_elementwise_kernelINS0_11FillFunctorIN3c1013Float8_e4m3fnEEESt5arrayIPcLm1EELi4E23TrivialOffsetCalculatorILi0EjES9_ILi1EjENS0_6memory15LoadWithoutCastENSC_16StoreWithoutCastEEEviT_T0_T2_T3_T4_T5_)
        .other          _ZN2at6native27unrolled_elementwise_kernelINS0_11FillFunctorIN3c1013Float8_e4m3fnEEESt5arrayIPcLm1EELi4E23TrivialOffsetCalculatorILi0EjES9_ILi1EjENS0_6memory15LoadWithoutCastENSC_16StoreWithoutCastEEEviT_T0_T2_T3_T4_T5_,@"STO_CUDA_ENTRY STV_DEFAULT"
_ZN2at6native27unrolled_elementwise_kernelINS0_11FillFunctorIN3c1013Float8_e4m3fnEEESt5arrayIPcLm1EELi4E23TrivialOffsetCalculatorILi0EjES9_ILi1EjENS0_6memory15LoadWithoutCastENSC_16StoreWithoutCastEEEviT_T0_T2_T3_T4_T5_:
.text._ZN2at6native27unrolled_elementwise_kernelINS0_11FillFunctorIN3c1013Float8_e4m3fnEEESt5arrayIPcLm1EELi4E23TrivialOffsetCalculatorILi0EjES9_ILi1EjENS0_6memory15LoadWithoutCastENSC_16StoreWithoutCastEEEviT_T0_T2_T3_T4_T5_:
        /* <DEDUP_REMOVED lines=29> */
.L_x_2262:
[----:B------:R-:W-:Y:S05]  /*01d0*/  BSYNC B0 ;  /* 0x0000000000007941 */ /* 0x000fea0003800000 */
.L_x_2261:
        /* <DEDUP_REMOVED lines=8> */
.L_x_2263:
        /* <DEDUP_REMOVED lines=10> */
.L_x_7300:


//--------------------- .text._ZN2at6native29vectorized_elementwise_kernelILi2ENS0_11FillFunctorIN3c1013Float8_e4m3fnEEESt5arrayIPcLm1EEEEviT0_T1_ --------------------------
	.section	.text._ZN2at6native29vectorized_elementwise_kernelILi2ENS0_11FillFunctorIN3c1013Float8_e4m3fnEEESt5arrayIPcLm1EEEEviT0_T1_,"ax",@progbits
	.align	128
        .global         _ZN2at6native29vectorized_elementwise_kernelILi2ENS0_11FillFunctorIN3c1013Float8_e4m3fnEEESt5arrayIPcLm1EEEEviT0_T1_
        .type           _ZN2at6native29vectorized_elementwise_kernelILi2ENS0_11FillFunctorIN3c1013Float8_e4m3fnEEESt5arrayIPcLm1EEEEviT0_T1_,@function
        .size           _ZN2at6native29vectorized_elementwise_kernelILi2ENS0_11FillFunctorIN3c1013Float8_e4m3fnEEESt5arrayIPcLm1EEEEviT0_T1_,(.L_x_7301 - _ZN2at6native29vectorized_elementwise_kernelILi2ENS0_11FillFunctorIN3c1013Float8_e4m3fnEEESt5arrayIPcLm1EEEEviT0_T1_)
        .other          _ZN2at6native29vectorized_elementwise_kernelILi2ENS0_11FillFunctorIN3c1013Float8_e4m3fnEEESt5arrayIPcLm1EEEEviT0_T1_,@"STO_CUDA_ENTRY STV_DEFAULT"
_ZN2at6native29vectorized_elementwise_kernelILi2ENS0_11FillFunctorIN3c1013Float8_e4m3fnEEESt5arrayIPcLm1EEEEviT0_T1_:
.text._ZN2at6native29vectorized_elementwise_kernelILi2ENS0_11FillFunctorIN3c1013Float8_e4m3fnEEESt5arrayIPcLm1EEEEviT0_T1_:
        /* <DEDUP_REMOVED lines=26> */
.L_x_2264:
        /* <DEDUP_REMOVED lines=26> */
.L_x_2267:
        /* <DEDUP_REMOVED lines=8> */
.L_x_2268:
        /* <DEDUP_REMOVED lines=8> */
.L_x_2269:
        /* <DEDUP_REMOVED lines=8> */
.L_x_2270:
        /* <DEDUP_REMOVED lines=8> */
.L_x_2271:
        /* <DEDUP_REMOVED lines=8> */
.L_x_2272:
        /* <DEDUP_REMOVED lines=8> */
.L_x_2273:
        /* <DEDUP_REMOVED lines=8> */
.L_x_2274:
        /* <DEDUP_REMOVED lines=8> */
.L_x_2275:
        /* <DEDUP_REMOVED lines=8> */
.L_x_2276:
        /* <DEDUP_REMOVED lines=8> */
.L_x_2277:
        /* <DEDUP_REMOVED lines=9> */
.L_x_2278:
[----:B------:R-:W-:Y:S05]  /*08d0*/  BSYNC B1 ;  /* 0x0000000000017941 */ /* 0x000fea0003800000 */
.L_x_2266:
[----:B------:R-:W-:-:S13]  /*08e0*/  ISETP.GE.AND P0, PT, R3, R2, PT ;  /* 0x000000020300720c */ /* 0x000fda0003f06270 */
[----:B------:R-:W0:Y:S02]  /*08f0*/  @!P0 LDC.64 R6, c[0x0][0x218] ;  /* 0x00008600ff068b82 */ /* 0x000e240000000a00 */
[C---:B012345:R-:W-:Y:S01]  /*0900*/  @!P0 VIADD R5, R3.reuse, UR4 ;  /* 0x0000000403058c36 */ /* 0x07ffe20008000000 */
[----:B------:R-:W-:-:S04]  /*0910*/  @!P0 IADD3 R3, R3, 0x80, RZ ;  /* 0x0000008003038810 */ /* 0x000fc80007ffe0ff */
[----:B------:R-:W-:-:S05]  /*0920*/  @!P0 IADD3 R4, P1, R5, R6, RZ ;  /* 0x0000000605048210 */ /* 0x000fca0007f3e0ff */
[----:B------:R-:W-:-:S05]  /*0930*/  @!P0 IMAD.X R5, RZ, RZ, R7, P1 ;  /* 0x000000ffff058224 */ /* 0x000fca00008e0607 */
[----:B------:R0:W-:Y:S03]  /*0940*/  @!P0 STG.E.U8 desc[UR8][R4.64], R0 ;  /* 0x0000000004008986 */ /* 0x0001e6000c101108 */
.L_x_2279:
[----:B------:R-:W-:Y:S05]  /*0950*/  BSYNC B0 ;  /* 0x0000000000007941 */ /* 0x000fea0003800000 */
.L_x_2265:
        /* <DEDUP_REMOVED lines=9> */
.L_x_2280:
        /* <DEDUP_REMOVED lines=9> */
.L_x_7301:


//--------------------- .text._ZN2at6native29vectorized_elementwise_kernelILi4ENS0_11FillFunctorIN3c1013Float8_e4m3fnEEESt5arrayIPcLm1EEEEviT0_T1_ --------------------------
	.section	.text._ZN2at6native29vectorized_elementwise_kernelILi4ENS0_11FillFunctorIN3c1013Float8_e4m3fnEEESt5arrayIPcLm1EEEEviT0_T1_,"ax",@progbits
	.align	128
        .global         _ZN2at6native29vectorized_elementwise_kernelILi4ENS0_11FillFunctorIN3c1013Float8_e4m3fnEEESt5arrayIPcLm1EEEEviT0_T1_
        .type           _ZN2at6native29vectorized_elementwise_kernelILi4ENS0_11FillFunctorIN3c1013Float8_e4m3fnEEESt5arrayIPcLm1EEEEviT0_T1_,@function
        .size           _ZN2at6native29vectorized_elementwise_kernelILi4ENS0_11FillFunctorIN3c1013Float8_e4m3fnEEESt5arrayIPcLm1EEEEviT0_T1_,(.L_x_7302 - _ZN2at6native29vectorized_elementwise_kernelILi4ENS0_11FillFunctorIN3c1013Float8_e4m3fnEEESt5arrayIPcLm1EEEEviT0_T1_)
        .other          _ZN2at6native29vectorized_elementwise_kernelILi4ENS0_11FillFunctorIN3c1013Float8_e4m3fnEEESt5arrayIPcLm1EEEEviT0_T1_,@"STO_CUDA_ENTRY STV_DEFAULT"
_ZN2at6native29vectorized_elementwise_kernelILi4ENS0_11FillFunctorIN3c1013Float8_e4m3fnEEESt5arrayIPcLm1EEEEviT0_T1_:
.text._ZN2at6native29vectorized_elementwise_kernelILi4ENS0_11FillFunctorIN3c1013Float8_e4m3fnEEESt5arrayIPcLm1EEEEviT0_T1_:
        /* <DEDUP_REMOVED lines=24> */
.L_x_2281:
        /* <DEDUP_REMOVED lines=26> */
.L_x_2284:
        /* <DEDUP_REMOVED lines=8> */
.L_x_2285:
        /* <DEDUP_REMOVED lines=8> */
.L_x_2286:
        /* <DEDUP_REMOVED lines=8> */
.L_x_2287:
        /* <DEDUP_REMOVED lines=8> */
.L_x_2288:
        /* <DEDUP_REMOVED lines=8> */
.L_x_2289:
        /* <DEDUP_REMOVED lines=8> */
.L_x_2290:
        /* <DEDUP_REMOVED lines=8> */
.L_x_2291:
        /* <DEDUP_REMOVED lines=8> */
.L_x_2292:
        /* <DEDUP_REMOVED lines=8> */
.L_x_2293:
        /* <DEDUP_REMOVED lines=8> */
.L_x_2294:
        /* <DEDUP_REMOVED lines=9> */
.L_x_2295:
[----:B------:R-:W-:Y:S05]  /*08b0*/  BSYNC B1 ;  /* 0x0000000000017941 */ /* 0x000fea0003800000 */
.L_x_2283:
[----:B------:R-:W-:-:S13]  /*08c0*/  ISETP.GE.AND P0, PT, R3, R2, PT ;  /* 0x000000020300720c */ /* 0x000fda0003f06270 */
[----:B------:R-:W0:Y:S02]  /*08d0*/  @!P0 LDC.64 R6, c[0x0][0x218] ;  /* 0x00008600ff068b82 */ /* 0x000e240000000a00 */
[C---:B012345:R-:W-:Y:S02]  /*08e0*/  @!P0 VIADD R5, R3.reuse, UR4 ;  /* 0x0000000403058c36 */ /* 0x07ffe40008000000 */
[----:B------:R-:W-:-:S03]  /*08f0*/  @!P0 VIADD R3, R3, 0x80 ;  /* 0x0000008003038836 */ /* 0x000fc60000000000 */
[----:B------:R-:W-:-:S04]  /*0900*/  @!P0 IADD3 R4, P1, R5, R6, RZ ;  /* 0x0000000605048210 */ /* 0x000fc80007f3e0ff */
[----:B------:R-:W-:-:S05]  /*0910*/  @!P0 IADD3.X R5, RZ, R7, RZ, P1, !PT ;  /* 0x00000007ff058210 */ /* 0x000fca0000ffe4ff */
[----:B------:R0:W-:Y:S04]  /*0920*/  @!P0 STG.E.U8 desc[UR8][R4.64], R0 ;  /* 0x0000000004008986 */ /* 0x0001e8000c101108 */
.L_x_2296:
[----:B------:R-:W-:Y:S05]  /*0930*/  BSYNC B0 ;  /* 0x0000000000007941 */ /* 0x000fea0003800000 */
.L_x_2282:
        /* <DEDUP_REMOVED lines=9> */
.L_x_2297:
        /* <DEDUP_REMOVED lines=11> */
.L_x_7302:


//--------------------- .text._ZN2at6native29vectorized_elementwise_kernelILi8ENS0_11FillFunctorIN3c1013Float8_e4m3fnEEESt5arrayIPcLm1EEEEviT0_T1_ --------------------------
	.section	.text._ZN2at6native29vectorized_elementwise_kernelILi8ENS0_11FillFunctorIN3c1013Float8_e4m3fnEEESt5arrayIPcLm1EEEEviT0_T1_,"ax",@progbits
	.align	128
        .global         _ZN2at6native29vectorized_elementwise_kernelILi8ENS0_11FillFunctorIN3c1013Float8_e4m3fnEEESt5arrayIPcLm1EEEEviT0_T1_
        .type           _ZN2at6native29vectorized_elementwise_kernelILi8ENS0_11FillFunctorIN3c1013Float8_e4m3fnEEESt5arrayIPcLm1EEEEviT0_T1_,@function
        .size           _ZN2at6native29vectorized_elementwise_kernelILi8ENS0_11FillFunctorIN3c1013Float8_e4m3fnEEESt5arrayIPcLm1EEEEviT0_T1_,(.L_x_7303 - _ZN2at6native29vectorized_elementwise_kernelILi8ENS0_11FillFunctorIN3c1013Float8_e4m3fnEEESt5arrayIPcLm1EEEEviT0_T1_)
        .other          _ZN2at6native29vectorized_elementwise_kernelILi8ENS0_11FillFunctorIN3c1013Float8_e4m3fnEEESt5arrayIPcLm1EEEEviT0_T1_,@"STO_CUDA_ENTRY STV_DEFAULT"
_ZN2at6native29vectorized_elementwise_kernelILi8ENS0_11FillFunctorIN3c1013Float8_e4m3fnEEESt5arrayIPcLm1EEEEviT0_T1_:
.text._ZN2at6native29vectorized_elementwise_kernelILi8ENS0_11FillFunctorIN3c1013Float8_e4m3fnEEESt5arrayIPcLm1EEEEviT0_T1_:
        /* <DEDUP_REMOVED lines=24> */
.L_x_2298:
        /* <DEDUP_REMOVED lines=26> */
.L_x_2301:
        /* <DEDUP_REMOVED lines=8> */
.L_x_2302:
        /* <DEDUP_REMOVED lines=8> */
.L_x_2303:
        /* <DEDUP_REMOVED lines=8> */
.L_x_2304:
        /* <DEDUP_REMOVED lines=8> */
.L_x_2305:
        /* <DEDUP_REMOVED lines=8> */
.L_x_2306:
        /* <DEDUP_REMOVED lines=8> */
.L_x_2307:
        /* <DEDUP_REMOVED lines=8> */
.L_x_2308:
        /* <DEDUP_REMOVED lines=8> */
.L_x_2309:
        /* <DEDUP_REMOVED lines=8> */
.L_x_2310:
        /* <DEDUP_REMOVED lines=8> */
.L_x_2311:
        /* <DEDUP_REMOVED lines=9> */
.L_x_2312:
[----:B------:R-:W-:Y:S05]  /*08b0*/  BSYNC B1 ;  /* 0x0000000000017941 */ /* 0x000fea0003800000 */
.L_x_2300:
[----:B------:R-:W-:-:S13]  /*08c0*/  ISETP.GE.AND P0, PT, R3, R2, PT ;  /* 0x000000020300720c */ /* 0x000fda0003f06270 */
[----:B------:R-:W0:Y:S02]  /*08d0*/  @!P0 LDC.64 R6, c[0x0][0x218] ;  /* 0x00008600ff068b82 */ /* 0x000e240000000a00 */
[C---:B012345:R-:W-:Y:S01]  /*08e0*/  @!P0 VIADD R5, R3.reuse, UR4 ;  /* 0x0000000403058c36 */ /* 0x07ffe20008000000 */
[----:B------:R-:W-:-:S04]  /*08f0*/  @!P0 IADD3 R3, R3, 0x80, RZ ;  /* 0x0000008003038810 */ /* 0x000fc80007ffe0ff */
[----:B------:R-:W-:-:S05]  /*0900*/  @!P0 IADD3 R4, P1, R5, R6, RZ ;  /* 0x0000000605048210 */ /* 0x000fca0007f3e0ff */
[----:B------:R-:W-:-:S05]  /*0910*/  @!P0 IMAD.X R5, RZ, RZ, R7, P1 ;  /* 0x000000ffff058224 */ /* 0x000fca00008e0607 */
[----:B------:R0:W-:Y:S03]  /*0920*/  @!P0 STG.E.U8 desc[UR8][R4.64], R0 ;  /* 0x0000000004008986 */ /* 0x0001e6000c101108 */
.L_x_2313:
[----:B------:R-:W-:Y:S05]  /*0930*/  BSYNC B0 ;  /* 0x0000000000007941 */ /* 0x000fea0003800000 */
.L_x_2299:
        /* <DEDUP_REMOVED lines=9> */
.L_x_2314:
        /* <DEDUP_REMOVED lines=11> */
.L_x_7303:


//--------------------- .text._ZN2at6native18elementwise_kernelILi128ELi4EZNS0_15gpu_kernel_implINS0_11FillFunctorIN3c1015Float8_e5m2fnuzEEEEEvRNS_18TensorIteratorBaseERKT_EUliE_EEviT1_ --------------------------
	.section	.text._ZN2at6native18elementwise_kernelILi128ELi4EZNS0_15gpu_kernel_implINS0_11FillFunctorIN3c1015Float8_e5m2fnuzEEEEEvRNS_18TensorIteratorBaseERKT_EUliE_EEviT1_,"ax",@progbits
	.align	128
        .global         _ZN2at6native18elementwise_kernelILi128ELi4EZNS0_15gpu_kernel_implINS0_11FillFunctorIN3c1015Float8_e5m2fnuzEEEEEvRNS_18TensorIteratorBaseERKT_EUliE_EEviT1_
        .type           _ZN2at6native18elementwise_kernelILi128ELi4EZNS0_15gpu_kernel_implINS0_11FillFunctorIN3c1015Float8_e5m2fnuzEEEEEvRNS_18TensorIteratorBaseERKT_EUliE_EEviT1_,@function
        .size           _ZN2at6native18elementwise_kernelILi128ELi4EZNS0_15gpu_kernel_implINS0_11FillFunctorIN3c1015Float8_e5m2fnuzEEEEEvRNS_18TensorIteratorBaseERKT_EUliE_EEviT1_,(.L_x_7304 - _ZN2at6native18elementwise_kernelILi128ELi4EZNS0_15gpu_kernel_implINS0_11FillFunctorIN3c1015Float8_e5m2fnuzEEEEEvRNS_18TensorIteratorBaseERKT_EUliE_EEviT1_)
        .other          _ZN2at6native18elementwise_kernelILi128ELi4EZNS0_15gpu_kernel_implINS0_11FillFunctorIN3c1015Float8_e5m2fnuzEEEEEvRNS_18TensorIteratorBaseERKT_EUliE_EEviT1_,@"STO_CUDA_ENTRY STV_DEFAULT"
_ZN2at6native18elementwise_kernelILi128ELi4EZNS0_15gpu_kernel_implINS0_11FillFunctorIN3c1015Float8_e5m2fnuzEEEEEvRNS_18TensorIteratorBaseERKT_EUliE_EEviT1_:
.text._ZN2at6native18elementwise_kernelILi128ELi4EZNS0_15gpu_kernel_implINS0_11FillFunctorIN3c1015Float8_e5m2fnuzEEEEEvRNS_18TensorIteratorBaseERKT_EUliE_EEviT1_:
        /* <DEDUP_REMOVED lines=287> */
.L_x_2317:
        /* <DEDUP_REMOVED lines=35> */
.L_x_2324:
[----:B------:R-:W-:Y:S01]  /*1420*/  LEA R7, R0, 0x37800000, 0x17 ;  /* 0x3780000000077811 */ /* 0x000fe200078eb8ff */
[----:B------:R-:W-:-:S05]  /*1430*/  IMAD.SHL.U32 R0, R5, 0x200000, RZ ;  /* 0x0020000005007824 */ /* 0x000fca00078e00ff */
[----:B------:R-:W-:-:S07]  /*1440*/  LOP3.LUT R0, R7, R0, R6, 0xfe, !PT ;  /* 0x0000000007007212 */ /* 0x000fce00078efe06 */
.L_x_2323:
[----:B------:R-:W0:Y:S02]  /*1450*/  F2I.FTZ.TRUNC.NTZ R5, R0 ;  /* 0x0000000000057305 */ /* 0x000e24000021f100 */
[----:B0-----:R0:W-:Y:S01]  /*1460*/  STG.E.U8 desc[UR36][R2.64], R5 ;  /* 0x0000000502007986 */ /* 0x0011e2000c101124 */
[----:B------:R-:W-:Y:S05]  /*1470*/  BRA `(.L_x_2325) ;  /* 0x0000002400647947 */ /* 0x000fea0003800000 */
.L_x_2321:
        /* <DEDUP_REMOVED lines=19> */
.L_x_2327:
[----:B------:R-:W-:Y:S01]  /*15b0*/  IMAD.SHL.U32 R5, R5, 0x200000, RZ ;  /* 0x0020000005057824 */ /* 0x000fe200078e00ff */
[----:B------:R-:W-:-:S04]  /*15c0*/  LEA R0, R0, 0x37800000, 0x17 ;  /* 0x3780000000007811 */ /* 0x000fc800078eb8ff */
[----:B------:R-:W-:-:S07]  /*15d0*/  LOP3.LUT R4, R0, R5, R6, 0xfe, !PT ;  /* 0x0000000500047212 */ /* 0x000fce00078efe06 */
.L_x_2326:
[----:B------:R-:W0:Y:S02]  /*15e0*/  F2I.S64.TRUNC R4, R4 ;  /* 0x0000000400047311 */ /* 0x000e24000020d900 */
[----:B0-----:R-:W-:-:S05]  /*15f0*/  IMAD.MOV.U32 R7, RZ, RZ, R4 ;  /* 0x000000ffff077224 */ /* 0x001fca00078e0004 */
[----:B------:R5:W-:Y:S01]  /*1600*/  STG.E.U8 desc[UR36][R2.64], R7 ;  /* 0x0000000702007986 */ /* 0x000be2000c101124 */
[----:B------:R-:W-:Y:S05]  /*1610*/  BRA `(.L_x_2325) ;  /* 0x0000002000fc7947 */ /* 0x000fea0003800000 */
.L_x_2320:
        /* <DEDUP_REMOVED lines=25> */
.L_x_2331:
[----:B------:R-:W-:Y:S01]  /*17b0*/  IMAD.SHL.U32 R5, R5, 0x200000, RZ ;  /* 0x0020000005057824 */ /* 0x000fe200078e00ff */
[----:B------:R-:W-:-:S04]  /*17c0*/  LEA R0, R0, 0x37800000, 0x17 ;  /* 0x3780000000007811 */ /* 0x000fc800078eb8ff */
[----:B------:R-:W-:-:S07]  /*17d0*/  LOP3.LUT R4, R0, R5, R6, 0xfe, !PT ;  /* 0x0000000500047212 */ /* 0x000fce00078efe06 */
.L_x_2330:
[----:B------:R-:W0:Y:S02]  /*17e0*/  F2I.S64.TRUNC R4, R4 ;  /* 0x0000000400047311 */ /* 0x000e24000020d900 */
[----:B0-----:R0:W-:Y:S01]  /*17f0*/  STG.E.64 desc[UR36][R2.64], R4 ;  /* 0x0000000402007986 */ /* 0x0011e2000c101b24 */
[----:B------:R-:W-:Y:S05]  /*1800*/  BRA `(.L_x_2325) ;  /* 0x0000002000807947 */ /* 0x000fea0003800000 */
.L_x_2329:
        /* <DEDUP_REMOVED lines=19> */
.L_x_2333:
[----:B------:R-:W-:Y:S01]  /*1940*/  IMAD.SHL.U32 R5, R5, 0x200000, RZ ;  /* 0x0020000005057824 */ /* 0x000fe200078e00ff */
[----:B------:R-:W-:-:S04]  /*1950*/  LEA R0, R0, 0x37800000, 0x17 ;  /* 0x3780000000007811 */ /* 0x000fc800078eb8ff */
[----:B------:R-:W-:-:S07]  /*1960*/  LOP3.LUT R0, R0, R5, R6, 0xfe, !PT ;  /* 0x0000000500007212 */ /* 0x000fce00078efe06 */
.L_x_2332:
[----:B------:R-:W0:Y:S02]  /*1970*/  F2I.FTZ.TRUNC.NTZ R5, R0 ;  /* 0x0000000000057305 */ /* 0x000e24000021f100 */
[----:B0-----:R0:W-:Y:S01]  /*1980*/  STG.E desc[UR36][R2.64], R5 ;  /* 0x0000000502007986 */ /* 0x0011e2000c101924 */
[----:B------:R-:W-:Y:S05]  /*1990*/  BRA `(.L_x_2325) ;  /* 0x00000020001c7947 */ /* 0x000fea0003800000 */
.L_x_2328:
        /* <DEDUP_REMOVED lines=19> */
.L_x_2335:
[----:B------:R-:W-:Y:S01]  /*1ad0*/  IMAD.SHL.U32 R5, R5, 0x200000, RZ ;  /* 0x0020000005057824 */ /* 0x000fe200078e00ff */
[----:B------:R-:W-:-:S04]  /*1ae0*/  LEA R0, R0, 0x37800000, 0x17 ;  /* 0x3780000000007811 */ /* 0x000fc800078eb8ff */
[----:B------:R-:W-:-:S07]  /*1af0*/  LOP3.LUT R0, R0, R5, R6, 0xfe, !PT ;  /* 0x0000000500007212 */ /* 0x000fce00078efe06 */
.L_x_2334:
[----:B------:R-:W0:Y:S02]  /*1b00*/  F2I.FTZ.TRUNC.NTZ R5, R0 ;  /* 0x0000000000057305 */ /* 0x000e24000021f100 */
[----:B0-----:R0:W-:Y:S01]  /*1b10*/  STG.E.U16 desc[UR36][R2.64], R5 ;  /* 0x0000000502007986 */ /* 0x0011e2000c101524 */
[----:B------:R-:W-:Y:S05]  /*1b20*/  BRA `(.L_x_2325) ;  /* 0x0000001c00b87947 */ /* 0x000fea0003800000 */
.L_x_2319:
        /* <DEDUP_REMOVED lines=25> */
.L_x_2339:
[----:B------:R-:W-:Y:S01]  /*1cc0*/  IMAD.SHL.U32 R5, R5, 0x200000, RZ ;  /* 0x0020000005057824 */ /* 0x000fe200078e00ff */
[----:B------:R-:W-:-:S04]  /*1cd0*/  LEA R0, R0, 0x37800000, 0x17 ;  /* 0x3780000000007811 */ /* 0x000fc800078eb8ff */
[----:B------:R-:W-:-:S07]  /*1ce0*/  LOP3.LUT R7, R0, R5, R6, 0xfe, !PT ;  /* 0x0000000500077212 */ /* 0x000fce00078efe06 */
.L_x_2338:
[----:B------:R1:W-:Y:S01]  /*1cf0*/  STG.E desc[UR36][R2.64], R7 ;  /* 0x0000000702007986 */ /* 0x0003e2000c101924 */
[----:B------:R-:W-:Y:S05]  /*1d00*/  BRA `(.L_x_2325) ;  /* 0x0000001c00407947 */ /* 0x000fea0003800000 */
.L_x_2337:
        /* <DEDUP_REMOVED lines=19> */
.L_x_2341:
[----:B------:R-:W-:Y:S01]  /*1e40*/  IMAD.SHL.U32 R5, R5, 0x200000, RZ ;  /* 0x0020000005057824 */ /* 0x000fe200078e00ff */
[----:B------:R-:W-:-:S04]  /*1e50*/  LEA R0, R0, 0x37800000, 0x17 ;  /* 0x3780000000007811 */ /* 0x000fc800078eb8ff */
[----:B------:R-:W-:-:S07]  /*1e60*/  LOP3.LUT R0, R0, R5, R6, 0xfe, !PT ;  /* 0x0000000500007212 */ /* 0x000fce00078efe06 */
.L_x_2340:
[----:B------:R-:W-:-:S05]  /*1e70*/  F2FP.F16.F32.PACK_AB R0, RZ, R0 ;  /* 0x00000000ff00723e */ /* 0x000fca00000000ff */
[----:B------:R0:W-:Y:S01]  /*1e80*/  STG.E.U16 desc[UR36][R2.64], R0 ;  /* 0x0000000002007986 */ /* 0x0001e2000c101524 */
[----:B------:R-:W-:Y:S05]  /*1e90*/  BRA `(.L_x_2325) ;  /* 0x0000001800dc7947 */ /* 0x000fea0003800000 */
.L_x_2336:
        /* <DEDUP_REMOVED lines=25> */
.L_x_2345:
[----:B------:R-:W-:Y:S01]  /*2030*/  IMAD.SHL.U32 R5, R5, 0x200000, RZ ;  /* 0x0020000005057824 */ /* 0x000fe200078e00ff */
[----:B------:R-:W-:-:S04]  /*2040*/  LEA R0, R0, 0x37800000, 0x17 ;  /* 0x3780000000007811 */ /* 0x000fc800078eb8ff */
[----:B------:R-:W-:-:S07]  /*2050*/  LOP3.LUT R4, R0, R5, R6, 0xfe, !PT ;  /* 0x0000000500047212 */ /* 0x000fce00078efe06 */
.L_x_2344:
[----:B------:R-:W-:-:S05]  /*2060*/  IMAD.MOV.U32 R5, RZ, RZ, RZ ;  /* 0x000000ffff057224 */ /* 0x000fca00078e00ff */
[----:B------:R2:W-:Y:S01]  /*2070*/  STG.E.64 desc[UR36][R2.64], R4 ;  /* 0x0000000402007986 */ /* 0x0005e2000c101b24 */
[----:B------:R-:W-:Y:S05]  /*2080*/  BRA `(.L_x_2325) ;  /* 0x0000001800607947 */ /* 0x000fea0003800000 */
.L_x_2343:
        /* <DEDUP_REMOVED lines=19> */
.L_x_2347:
[----:B------:R-:W-:Y:S01]  /*21c0*/  IMAD.SHL.U32 R5, R5, 0x200000, RZ ;  /* 0x0020000005057824 */ /* 0x000fe200078e00ff */
[----:B------:R-:W-:-:S04]  /*21d0*/  LEA R0, R0, 0x37800000, 0x17 ;  /* 0x3780000000007811 */ /* 0x000fc800078eb8ff */
[----:B------:R-:W-:-:S07]  /*21e0*/  LOP3.LUT R0, R0, R5, R6, 0xfe, !PT ;  /* 0x0000000500007212 */ /* 0x000fce00078efe06 */
.L_x_2346:
[----:B------:R-:W-:-:S04]  /*21f0*/  F2FP.F16.F32.PACK_AB R0, RZ, R0 ;  /* 0x00000000ff00723e */ /* 0x000fc800000000ff */
[----:B------:R-:W-:-:S05]  /*2200*/  PRMT R0, R0, 0x5410, RZ ;  /* 0x0000541000007816 */ /* 0x000fca00000000ff */
[----:B------:R3:W-:Y:S01]  /*2210*/  STG.E desc[UR36][R2.64], R0 ;  /* 0x0000000002007986 */ /* 0x0007e2000c101924 */
[----:B------:R-:W-:Y:S05]  /*2220*/  BRA `(.L_x_2325) ;  /* 0x0000001400f87947 */ /* 0x000fea0003800000 */
.L_x_2342:
        /* <DEDUP_REMOVED lines=19> */
.L_x_2349:
[----:B------:R-:W-:Y:S01]  /*2360*/  IMAD.SHL.U32 R5, R5, 0x200000, RZ ;  /* 0x0020000005057824 */ /* 0x000fe200078e00ff */
[----:B------:R-:W-:-:S04]  /*2370*/  LEA R0, R0, 0x37800000, 0x17 ;  /* 0x3780000000007811 */ /* 0x000fc800078eb8ff */
[----:B------:R-:W-:-:S07]  /*2380*/  LOP3.LUT R0, R0, R5, R6, 0xfe, !PT ;  /* 0x0000000500007212 */ /* 0x000fce00078efe06 */
.L_x_2348:
[----:B------:R-:W-:-:S04]  /*2390*/  FMUL.FTZ R0, R0, 1 ;  /* 0x3f80000000007820 */ /* 0x000fc80000410000 */
[----:B------:R-:W0:Y:S02]  /*23a0*/  F2F.F64.F32 R4, R0 ;  /* 0x0000000000047310 */ /* 0x000e240000201800 */
[----:B0-----:R4:W-:Y:S01]  /*23b0*/  STG.E.64 desc[UR36][R2.64], R4 ;  /* 0x0000000402007986 */ /* 0x0019e2000c101b24 */
[----:B------:R-:W-:Y:S05]  /*23c0*/  BRA `(.L_x_2325) ;  /* 0x0000001400907947 */ /* 0x000fea0003800000 */
.L_x_2318:
        /* <DEDUP_REMOVED lines=27> */
.L_x_2354:
[----:B------:R-:W-:Y:S01]  /*2580*/  IMAD.SHL.U32 R5, R5, 0x200000, RZ ;  /* 0x0020000005057824 */ /* 0x000fe200078e00ff */
[----:B------:R-:W-:-:S04]  /*2590*/  LEA R0, R0, 0x37800000, 0x17 ;  /* 0x3780000000007811 */ /* 0x000fc800078eb8ff */
[----:B------:R-:W-:-:S07]  /*25a0*/  LOP3.LUT R0, R0, R5, R6, 0xfe, !PT ;  /* 0x0000000500007212 */ /* 0x000fce00078efe06 */
.L_x_2353:
[----:B------:R-:W-:-:S04]  /*25b0*/  FSETP.NEU.FTZ.AND P0, PT, R0, RZ, PT ;  /* 0x000000ff0000720b */ /* 0x000fc80003f1d000 */
[----:B------:R-:W-:-:S05]  /*25c0*/  SEL R5, RZ, 0x1, !P0 ;  /* 0x00000001ff057807 */ /* 0x000fca0004000000 */
[----:B------:R0:W-:Y:S01]  /*25d0*/  STG.E.U8 desc[UR36][R2.64], R5 ;  /* 0x0000000502007986 */ /* 0x0001e2000c101124 */
[----:B------:R-:W-:Y:S05]  /*25e0*/  BRA `(.L_x_2325) ;  /* 0x0000001400087947 */ /* 0x000fea0003800000 */
.L_x_2352:
        /* <DEDUP_REMOVED lines=19> */
.L_x_2356:
[----:B------:R-:W-:Y:S01]  /*2720*/  IMAD.SHL.U32 R5, R5, 0x200000, RZ ;  /* 0x0020000005057824 */ /* 0x000fe200078e00ff */
[----:B------:R-:W-:-:S04]  /*2730*/  LEA R0, R0, 0x37800000, 0x17 ;  /* 0x3780000000007811 */ /* 0x000fc800078eb8ff */
[----:B------:R-:W-:-:S07]  /*2740*/  LOP3.LUT R0, R0, R5, R6, 0xfe, !PT ;  /* 0x0000000500007212 */ /* 0x000fce00078efe06 */
.L_x_2355:
[----:B------:R-:W-:Y:S01]  /*2750*/  FMUL.FTZ R0, R0, 1 ;  /* 0x3f80000000007820 */ /* 0x000fe20000410000 */
[----:B------:R-:W-:-:S03]  /*2760*/  CS2R R6, SRZ ;  /* 0x0000000000067805 */ /* 0x000fc6000001ff00 */
[----:B------:R-:W0:Y:S02]  /*2770*/  F2F.F64.F32 R4, R0 ;  /* 0x0000000000047310 */ /* 0x000e240000201800 */
[----:B0-----:R0:W-:Y:S01]  /*2780*/  STG.E.128 desc[UR36][R2.64], R4 ;  /* 0x0000000402007986 */ /* 0x0011e2000c101d24 */
[----:B------:R-:W-:Y:S05]  /*2790*/  BRA `(.L_x_2325) ;  /* 0x00000010009c7947 */ /* 0x000fea0003800000 */
.L_x_2351:
        /* <DEDUP_REMOVED lines=25> */
.L_x_2360:
[----:B------:R-:W-:Y:S01]  /*2930*/  IMAD.SHL.U32 R5, R5, 0x200000, RZ ;  /* 0x0020000005057824 */ /* 0x000fe200078e00ff */
[----:B------:R-:W-:-:S04]  /*2940*/  LEA R0, R0, 0x37800000, 0x17 ;  /* 0x3780000000007811 */ /* 0x000fc800078eb8ff */
[----:B------:R-:W-:-:S07]  /*2950*/  LOP3.LUT R0, R0, R5, R6, 0xfe, !PT ;  /* 0x0000000500007212 */ /* 0x000fce00078efe06 */
.L_x_2359:
        /* <DEDUP_REMOVED lines=13> */
.L_x_2361:
[----:B------:R-:W-:-:S05]  /*2a30*/  LOP3.LUT R7, R4, R7, RZ, 0xfc, !PT ;  /* 0x0000000704077212 */ /* 0x000fca00078efcff */
[----:B------:R0:W-:Y:S01]  /*2a40*/  STG.E.U8 desc[UR36][R2.64], R7 ;  /* 0x0000000702007986 */ /* 0x0001e2000c101124 */
[----:B------:R-:W-:Y:S05]  /*2a50*/  BRA `(.L_x_2325) ;  /* 0x0000000c00ec7947 */ /* 0x000fea0003800000 */
.L_x_2358:
        /* <DEDUP_REMOVED lines=19> */
.L_x_2363:
[----:B------:R-:W-:Y:S01]  /*2b90*/  IMAD.SHL.U32 R5, R5, 0x200000, RZ ;  /* 0x0020000005057824 */ /* 0x000fe200078e00ff */
[----:B------:R-:W-:-:S04]  /*2ba0*/  LEA R0, R0, 0x37800000, 0x17 ;  /* 0x3780000000007811 */ /* 0x000fc800078eb8ff */
[----:B------:R-:W-:-:S07]  /*2bb0*/  LOP3.LUT R0, R0, R5, R6, 0xfe, !PT ;  /* 0x0000000500007212 */ /* 0x000fce00078efe06 */
.L_x_2362:
        /* <DEDUP_REMOVED lines=11> */
.L_x_2364:
[----:B------:R-:W-:Y:S01]  /*2c70*/  IMAD.MOV.U32 R4, RZ, RZ, 0x7f ;  /* 0x0000007fff047424 */ /* 0x000fe200078e00ff */
[----:B------:R-:W-:-:S04]  /*2c80*/  ISETP.GT.U32.AND P0, PT, R6, 0x7f800000, PT ;  /* 0x7f8000000600780c */ /* 0x000fc80003f04070 */
[----:B------:R-:W-:-:S09]  /*2c90*/  SEL R4, R4, 0x7c, P0 ;  /* 0x0000007c04047807 */ /* 0x000fd20000000000 */
.L_x_2365:
[----:B------:R-:W-:-:S04]  /*2ca0*/  LOP3.LUT R0, R0, 0x80000000, RZ, 0xc0, !PT ;  /* 0x8000000000007812 */ /* 0x000fc800078ec0ff */
[----:B------:R-:W-:-:S04]  /*2cb0*/  SHF.R.U32.HI R5, RZ, 0x18, R0 ;  /* 0x00000018ff057819 */ /* 0x000fc80000011600 */
[----:B------:R-:W-:-:S05]  /*2cc0*/  LOP3.LUT R5, R4, R5, RZ, 0xfc, !PT ;  /* 0x0000000504057212 */ /* 0x000fca00078efcff */
[----:B------:R0:W-:Y:S01]  /*2cd0*/  STG.E.U8 desc[UR36][R2.64], R5 ;  /* 0x0000000502007986 */ /* 0x0001e2000c101124 */
[----:B------:R-:W-:Y:S05]  /*2ce0*/  BRA `(.L_x_2325) ;  /* 0x0000000c00487947 */ /* 0x000fea0003800000 */
.L_x_2357:
        /* <DEDUP_REMOVED lines=19> */
.L_x_2367:
[----:B------:R-:W-:Y:S01]  /*2e20*/  IMAD.SHL.U32 R5, R5, 0x200000, RZ ;  /* 0x0020000005057824 */ /* 0x000fe200078e00ff */
[----:B------:R-:W-:-:S04]  /*2e30*/  LEA R0, R0, 0x37800000, 0x17 ;  /* 0x3780000000007811 */ /* 0x000fc800078eb8ff */
[----:B------:R-:W-:-:S07]  /*2e40*/  LOP3.LUT R0, R0, R5, R6, 0xfe, !PT ;  /* 0x0000000500007212 */ /* 0x000fce00078efe06 */
.L_x_2366:
[----:B------:R-:W-:-:S05]  /*2e50*/  F2FP.BF16.F32.PACK_AB R0, RZ, R0 ;  /* 0x00000000ff00723e */ /* 0x000fca00000010ff */
[----:B------:R0:W-:Y:S01]  /*2e60*/  STG.E.U16 desc[UR36][R2.64], R0 ;  /* 0x0000000002007986 */ /* 0x0001e2000c101524 */
[----:B------:R-:W-:Y:S05]  /*2e70*/  BRA `(.L_x_2325) ;  /* 0x0000000800e47947 */ /* 0x000fea0003800000 */
.L_x_2350:
        /* <DEDUP_REMOVED lines=27> */
.L_x_2372:
[----:B------:R-:W-:Y:S01]  /*3030*/  IMAD.SHL.U32 R5, R5, 0x200000, RZ ;  /* 0x0020000005057824 */ /* 0x000fe200078e00ff */
[----:B------:R-:W-:-:S04]  /*3040*/  LEA R0, R0, 0x37800000, 0x17 ;  /* 0x3780000000007811 */ /* 0x000fc800078eb8ff */
[----:B------:R-:W-:-:S07]  /*3050*/  LOP3.LUT R0, R0, R5, R6, 0xfe, !PT ;  /* 0x0000000500007212 */ /* 0x000fce00078efe06 */
.L_x_2371:
[----:B------:R-:W0:Y:S02]  /*3060*/  F2I.FTZ.U32.TRUNC.NTZ R5, R0 ;  /* 0x0000000000057305 */ /* 0x000e24000021f000 */
[----:B0-----:R0:W-:Y:S01]  /*3070*/  STG.E.U16 desc[UR36][R2.64], R5 ;  /* 0x0000000502007986 */ /* 0x0011e2000c101524 */
[----:B------:R-:W-:Y:S05]  /*3080*/  BRA `(.L_x_2325) ;  /* 0x0000000800607947 */ /* 0x000fea0003800000 */
.L_x_2370:
        /* <DEDUP_REMOVED lines=19> */
.L_x_2374:
[----:B------:R-:W-:Y:S01]  /*31c0*/  IMAD.SHL.U32 R5, R5, 0x200000, RZ ;  /* 0x0020000005057824 */ /* 0x000fe200078e00ff */
[----:B------:R-:W-:-:S04]  /*31d0*/  LEA R0, R0, 0x37800000, 0x17 ;  /* 0x3780000000007811 */ /* 0x000fc800078eb8ff */
[----:B------:R-:W-:-:S07]  /*31e0*/  LOP3.LUT R0, R0, R5, R6, 0xfe, !PT ;  /* 0x0000000500007212 */ /* 0x000fce00078efe06 */
.L_x_2373:
        /* <DEDUP_REMOVED lines=15> */
.L_x_2376:
[----:B------:R-:W-:-:S04]  /*32e0*/  LOP3.LUT R0, R0, 0x80000000, RZ, 0xc0, !PT ;  /* 0x8000000000007812 */ /* 0x000fc800078ec0ff */
[----:B------:R-:W-:-:S04]  /*32f0*/  SHF.R.U32.HI R0, RZ, 0x18, R0 ;  /* 0x00000018ff007819 */ /* 0x000fc80000011600 */
[----:B------:R-:W-:-:S04]  /*3300*/  LOP3.LUT R0, R5, R0, RZ, 0xfc, !PT ;  /* 0x0000000005007212 */ /* 0x000fc800078efcff */
[----:B------:R-:W-:-:S07]  /*3310*/  PRMT R4, R0, 0x7610, R4 ;  /* 0x0000761000047816 */ /* 0x000fce0000000004 */
.L_x_2375:
[----:B------:R0:W-:Y:S01]  /*3320*/  STG.E.U8 desc[UR36][R2.64], R4 ;  /* 0x0000000402007986 */ /* 0x0001e2000c101124 */
[----:B------:R-:W-:Y:S05]  /*3330*/  BRA `(.L_x_2325) ;  /* 0x0000000400b47947 */ /* 0x000fea0003800000 */
.L_x_2369:
[----:B------:R0:W-:Y:S01]  /*3340*/  STG.E.U8 desc[UR36][R2.64], R5 ;  /* 0x0000000502007986 */ /* 0x0001e2000c101124 */
[----:B------:R-:W-:Y:S05]  /*3350*/  BRA `(.L_x_2325) ;  /* 0x0000000400ac7947 */ /* 0x000fea0003800000 */
.L_x_2368:
        /* <DEDUP_REMOVED lines=25> */
.L_x_2380:
[----:B------:R-:W-:Y:S01]  /*34f0*/  IMAD.SHL.U32 R5, R5, 0x200000, RZ ;  /* 0x0020000005057824 */ /* 0x000fe200078e00ff */
[----:B------:R-:W-:-:S04]  /*3500*/  LEA R0, R0, 0x37800000, 0x17 ;  /* 0x3780000000007811 */ /* 0x000fc800078eb8ff */
[----:B------:R-:W-:-:S07]  /*3510*/  LOP3.LUT R0, R0, R5, R6, 0xfe, !PT ;  /* 0x0000000500007212 */ /* 0x000fce00078efe06 */
.L_x_2379:
        /* <DEDUP_REMOVED lines=11> */
.L_x_2381:
[----:B------:R0:W-:Y:S01]  /*35d0*/  STG.E.U8 desc[UR36][R2.64], R4 ;  /* 0x0000000402007986 */ /* 0x0001e2000c101124 */
[----:B------:R-:W-:Y:S05]  /*35e0*/  BRA `(.L_x_2325) ;  /* 0x0000000400087947 */ /* 0x000fea0003800000 */
.L_x_2322:
        /* <DEDUP_REMOVED lines=16> */
.L_x_2382:
[----:B------:R-:W-:Y:S05]  /*36f0*/  BRA `(.L_x_2325) ;  /* 0x0000000000c47947 */ /* 0x000fea0003800000 */
.L_x_2378:
        /* <DEDUP_REMOVED lines=19> */
.L_x_2384:
[----:B------:R-:W-:Y:S01]  /*3830*/  IMAD.SHL.U32 R5, R5, 0x200000, RZ ;  /* 0x0020000005057824 */ /* 0x000fe200078e00ff */
[----:B------:R-:W-:-:S04]  /*3840*/  LEA R0, R0, 0x37800000, 0x17 ;  /* 0x3780000000007811 */ /* 0x000fc800078eb8ff */
[----:B------:R-:W-:-:S07]  /*3850*/  LOP3.LUT R4, R0, R5, R6, 0xfe, !PT ;  /* 0x0000000500047212 */ /* 0x000fce00078efe06 */
.L_x_2383:
[----:B------:R-:W0:Y:S02]  /*3860*/  F2I.U64.TRUNC R4, R4 ;  /* 0x0000000400047311 */ /* 0x000e24000020d800 */
[----:B0-----:R0:W-:Y:S01]  /*3870*/  STG.E.64 desc[UR36][R2.64], R4 ;  /* 0x0000000402007986 */ /* 0x0011e2000c101b24 */
[----:B------:R-:W-:Y:S05]  /*3880*/  BRA `(.L_x_2325) ;  /* 0x0000000000607947 */ /* 0x000fea0003800000 */
.L_x_2377:
        /* <DEDUP_REMOVED lines=19> */
.L_x_2386:
[----:B------:R-:W-:Y:S01]  /*39c0*/  IMAD.SHL.U32 R5, R5, 0x200000, RZ ;  /* 0x0020000005057824 */ /* 0x000fe200078e00ff */
[----:B------:R-:W-:-:S04]  /*39d0*/  LEA R0, R0, 0x37800000, 0x17 ;  /* 0x3780000000007811 */ /* 0x000fc800078eb8ff */
[----:B------:R-:W-:-:S07]  /*39e0*/  LOP3.LUT R0, R0, R5, R6, 0xfe, !PT ;  /* 0x0000000500007212 */ /* 0x000fce00078efe06 */
.L_x_2385:
[----:B------:R-:W0:Y:S02]  /*39f0*/  F2I.FTZ.U32.TRUNC.NTZ R5, R0 ;  /* 0x0000000000057305 */ /* 0x000e24000021f000 */
[----:B0-----:R0:W-:Y:S02]  /*3a00*/  STG.E desc[UR36][R2.64], R5 ;  /* 0x0000000502007986 */ /* 0x0011e4000c101924 */
.L_x_2325:
[----:B------:R-:W-:-:S04]  /*3a10*/  IMAD R16, R16, 0x200, R19 ;  /* 0x0000020010107824 */ /* 0x000fc800078e0213 */
[----:B------:R-:W-:-:S07]  /*3a20*/  VIADD R17, R16, 0x80 ;  /* 0x0000008010117836 */ /* 0x000fce0000000000 */
.L_x_2316:
[----:B------:R-:W-:Y:S05]  /*3a30*/  BSYNC B6 ;  /* 0x0000000000067941 */ /* 0x000fea0003800000 */
.L_x_2315:
        /* <DEDUP_REMOVED lines=281> */
.L_x_2389:
        /* <DEDUP_REMOVED lines=35> */
.L_x_2396:
[----:B------:R-:W-:Y:S01]  /*4e00*/  IMAD.SHL.U32 R5, R5, 0x200000, RZ ;  /* 0x0020000005057824 */ /* 0x000fe200078e00ff */
[----:B------:R-:W-:-:S04]  /*4e10*/  LEA R0, R0, 0x37800000, 0x17 ;  /* 0x3780000000007811 */ /* 0x000fc800078eb8ff */
[----:B------:R-:W-:-:S07]  /*4e20*/  LOP3.LUT R0, R0, R5, R6, 0xfe, !PT ;  /* 0x0000000500007212 */ /* 0x000fce00078efe06 */
.L_x_2395:
[----:B------:R-:W0:Y:S02]  /*4e30*/  F2I.FTZ.TRUNC.NTZ R5, R0 ;  /* 0x0000000000057305 */ /* 0x000e24000021f100 */
[----:B0-----:R0:W-:Y:S01]  /*4e40*/  STG.E.U8 desc[UR36][R2.64], R5 ;  /* 0x0000000502007986 */ /* 0x0011e2000c101124 */
[----:B------:R-:W-:Y:S05]  /*4e50*/  BRA `(.L_x_2397) ;  /* 0x0000002400647947 */ /* 0x000fea0003800000 */
.L_x_2393:
        /* <DEDUP_REMOVED lines=19> */
.L_x_2399:
[----:B------:R-:W-:Y:S01]  /*4f90*/  IMAD.SHL.U32 R5, R5, 0x200000, RZ ;  /* 0x0020000005057824 */ /* 0x000fe200078e00ff */
[----:B------:R-:W-:-:S04]  /*4fa0*/  LEA R0, R0, 0x37800000, 0x17 ;  /* 0x3780000000007811 */ /* 0x000fc800078eb8ff */
[----:B------:R-:W-:-:S07]  /*4fb0*/  LOP3.LUT R4, R0, R5, R6, 0xfe, !PT ;  /* 0x0000000500047212 */ /* 0x000fce00078efe06 */
.L_x_2398:
[----:B------:R-:W0:Y:S02]  /*4fc0*/  F2I.S64.TRUNC R4, R4 ;  /* 0x0000000400047311 */ /* 0x000e24000020d900 */
[----:B0-----:R-:W-:-:S05]  /*4fd0*/  IMAD.MOV.U32 R7, RZ, RZ, R4 ;  /* 0x000000ffff077224 */ /* 0x001fca00078e0004 */
[----:B------:R0:W-:Y:S01]  /*4fe0*/  STG.E.U8 desc[UR36][R2.64], R7 ;  /* 0x0000000702007986 */ /* 0x0001e2000c101124 */
[----:B------:R-:W-:Y:S05]  /*4ff0*/  BRA `(.L_x_2397) ;  /* 0x0000002000fc7947 */ /* 0x000fea0003800000 */
.L_x_2392:
        /* <DEDUP_REMOVED lines=25> */
.L_x_2403:
[----:B------:R-:W-:Y:S01]  /*5190*/  IMAD.SHL.U32 R5, R5, 0x200000, RZ ;  /* 0x0020000005057824 */ /* 0x000fe200078e00ff */
[----:B------:R-:W-:-:S04]  /*51a0*/  LEA R0, R0, 0x37800000, 0x17 ;  /* 0x3780000000007811 */ /* 0x000fc800078eb8ff */
[----:B------:R-:W-:-:S07]  /*51b0*/  LOP3.LUT R4, R0, R5, R6, 0xfe, !PT ;  /* 0x0000000500047212 */ /* 0x000fce00078efe06 */
.L_x_2402:
[----:B------:R-:W0:Y:S02]  /*51c0*/  F2I.S64.TRUNC R4, R4 ;  /* 0x0000000400047311 */ /* 0x000e24000020d900 */
[----:B0-----:R0:W-:Y:S01]  /*51d0*/  STG.E.64 desc[UR36][R2.64], R4 ;  /* 0x0000000402007986 */ /* 0x0011e2000c101b24 */
[----:B------:R-:W-:Y:S05]  /*51e0*/  BRA `(.L_x_2397) ;  /* 0x0000002000807947 */ /* 0x000fea0003800000 */
.L_x_2401:
        /* <DEDUP_REMOVED lines=19> */
.L_x_2405:
[----:B------:R-:W-:Y:S01]  /*5320*/  IMAD.SHL.U32 R5, R5, 0x200000, RZ ;  /* 0x0020000005057824 */ /* 0x000fe200078e00ff */
[----:B------:R-:W-:-:S04]  /*5330*/  LEA R0, R0, 0x37800000, 0x17 ;  /* 0x3780000000007811 */ /* 0x000fc800078eb8ff */
[----:B------:R-:W-:-:S07]  /*5340*/  LOP3.LUT R0, R0, R5, R6, 0xfe, !PT ;  /* 0x0000000500007212 */ /* 0x000fce00078efe06 */
.L_x_2404:
[----:B------:R-:W0:Y:S02]  /*5350*/  F2I.FTZ.TRUNC.NTZ R5, R0 ;  /* 0x0000000000057305 */ /* 0x000e24000021f100 */
[----:B0-----:R0:W-:Y:S01]  /*5360*/  STG.E desc[UR36][R2.64], R5 ;  /* 0x0000000502007986 */ /* 0x0011e2000c101924 */
[----:B------:R-:W-:Y:S05]  /*5370*/  BRA `(.L_x_2397) ;  /* 0x00000020001c7947 */ /* 0x000fea0003800000 */
.L_x_2400:
        /* <DEDUP_REMOVED lines=19> */
.L_x_2407:
[----:B------:R-:W-:Y:S01]  /*54b0*/  IMAD.SHL.U32 R5, R5, 0x200000, RZ ;  /* 0x0020000005057824 */ /* 0x000fe200078e00ff */
[----:B------:R-:W-:-:S04]  /*54c0*/  LEA R0, R0, 0x37800000, 0x17 ;  /* 0x3780000000007811 */ /* 0x000fc800078eb8ff */
[----:B------:R-:W-:-:S07]  /*54d0*/  LOP3.LUT R0, R0, R5, R6, 0xfe, !PT ;  /* 0x0000000500007212 */ /* 0x000fce00078efe06 */
.L_x_2406:
[----:B------:R-:W0:Y:S02]  /*54e0*/  F2I.FTZ.TRUNC.NTZ R5, R0 ;  /* 0x0000000000057305 */ /* 0x000e24000021f100 */
[----:B0-----:R0:W-:Y:S01]  /*54f0*/  STG.E.U16 desc[UR36][R2.64], R5 ;  /* 0x0000000502007986 */ /* 0x0011e2000c101524 */
[----:B------:R-:W-:Y:S05]  /*5500*/  BRA `(.L_x_2397) ;  /* 0x0000001c00b87947 */ /* 0x000fea0003800000 */
.L_x_2391:
        /* <DEDUP_REMOVED lines=25> */
.L_x_2411:
[----:B------:R-:W-:Y:S01]  /*56a0*/  IMAD.SHL.U32 R5, R5, 0x200000, RZ ;  /* 0x0020000005057824 */ /* 0x000fe200078e00ff */
[----:B------:R-:W-:-:S04]  /*56b0*/  LEA R0, R0, 0x37800000, 0x17 ;  /* 0x3780000000007811 */ /* 0x000fc800078eb8ff */
[----:B------:R-:W-:-:S07]  /*56c0*/  LOP3.LUT R7, R0, R5, R6, 0xfe, !PT ;  /* 0x0000000500077212 */ /* 0x000fce00078efe06 */
.L_x_2410:
[----:B------:R0:W-:Y:S01]  /*56d0*/  STG.E desc[UR36][R2.64], R7 ;  /* 0x0000000702007986 */ /* 0x0001e2000c101924 */
[----:B------:R-:W-:Y:S05]  /*56e0*/  BRA `(.L_x_2397) ;  /* 0x0000001c00407947 */ /* 0x000fea0003800000 */
.L_x_2409:
        /* <DEDUP_REMOVED lines=19> */
.L_x_2413:
[----:B------:R-:W-:Y:S01]  /*5820*/  IMAD.SHL.U32 R5, R5, 0x200000, RZ ;  /* 0x0020000005057824 */ /* 0x000fe200078e00ff */
[----:B------:R-:W-:-:S04]  /*5830*/  LEA R0, R0, 0x37800000, 0x17 ;  /* 0x3780000000007811 */ /* 0x000fc800078eb8ff */
[----:B------:R-:W-:-:S07]  /*5840*/  LOP3.LUT R0, R0, R5, R6, 0xfe, !PT ;  /* 0x0000000500007212 */ /* 0x000fce00078efe06 */
.L_x_2412:
[----:B------:R-:W-:-:S05]  /*5850*/  F2FP.F16.F32.PACK_AB R0, RZ, R0 ;  /* 0x00000000ff00723e */ /* 0x000fca00000000ff */
[----:B------:R0:W-:Y:S01]  /*5860*/  STG.E.U16 desc[UR36][R2.64], R0 ;  /* 0x0000000002007986 */ /* 0x0001e2000c101524 */
[----:B------:R-:W-:Y:S05]  /*5870*/  BRA `(.L_x_2397) ;  /* 0x0000001800dc7947 */ /* 0x000fea0003800000 */
.L_x_2408:
        /* <DEDUP_REMOVED lines=25> */
.L_x_2417:
[----:B------:R-:W-:Y:S01]  /*5a10*/  IMAD.SHL.U32 R5, R5, 0x200000, RZ ;  /* 0x0020000005057824 */ /* 0x000fe200078e00ff */
[----:B------:R-:W-:-:S04]  /*5a20*/  LEA R0, R0, 0x37800000, 0x17 ;  /* 0x3780000000007811 */ /* 0x000fc800078eb8ff */
[----:B------:R-:W-:-:S07]  /*5a30*/  LOP3.LUT R4, R0, R5, R6, 0xfe, !PT ;  /* 0x0000000500047212 */ /* 0x000fce00078efe06 */
.L_x_2416:
[----:B------:R-:W-:-:S05]  /*5a40*/  IMAD.MOV.U32 R5, RZ, RZ, RZ ;  /* 0x000000ffff057224 */ /* 0x000fca00078e00ff */
[----:B------:R0:W-:Y:S01]  /*5a50*/  STG.E.64 desc[UR36][R2.64], R4 ;  /* 0x0000000402007986 */ /* 0x0001e2000c101b24 */
[----:B------:R-:W-:Y:S05]  /*5a60*/  BRA `(.L_x_2397) ;  /* 0x0000001800607947 */ /* 0x000fea0003800000 */
.L_x_2415:
        /* <DEDUP_REMOVED lines=19> */
.L_x_2419:
[----:B------:R-:W-:Y:S01]  /*5ba0*/  IMAD.SHL.U32 R5, R5, 0x200000, RZ ;  /* 0x0020000005057824 */ /* 0x000fe200078e00ff */
[----:B------:R-:W-:-:S04]  /*5bb0*/  LEA R0, R0, 0x37800000, 0x17 ;  /* 0x3780000000007811 */ /* 0x000fc800078eb8ff */
[----:B------:R-:W-:-:S07]  /*5bc0*/  LOP3.LUT R0, R0, R5, R6, 0xfe, !PT ;  /* 0x0000000500007212 */ /* 0x000fce00078efe06 */
.L_x_2418:
[----:B------:R-:W-:-:S04]  /*5bd0*/  F2FP.F16.F32.PACK_AB R0, RZ, R0 ;  /* 0x00000000ff00723e */ /* 0x000fc800000000ff */
[----:B------:R-:W-:-:S05]  /*5be0*/  PRMT R0, R0, 0x5410, RZ ;  /* 0x0000541000007816 */ /* 0x000fca00000000ff */
[----:B------:R0:W-:Y:S01]  /*5bf0*/  STG.E desc[UR36][R2.64], R0 ;  /* 0x0000000002007986 */ /* 0x0001e2000c101924 */
[----:B------:R-:W-:Y:S05]  /*5c00*/  BRA `(.L_x_2397) ;  /* 0x0000001400f87947 */ /* 0x000fea0003800000 */
.L_x_2414:
        /* <DEDUP_REMOVED lines=19> */
.L_x_2421:
[----:B------:R-:W-:Y:S01]  /*5d40*/  IMAD.SHL.U32 R5, R5, 0x200000, RZ ;  /* 0x0020000005057824 */ /* 0x000fe200078e00ff */
[----:B------:R-:W-:-:S04]  /*5d50*/  LEA R0, R0, 0x37800000, 0x17 ;  /* 0x3780000000007811 */ /* 0x000fc800078eb8ff */
[----:B------:R-:W-:-:S07]  /*5d60*/  LOP3.LUT R0, R0, R5, R6, 0xfe, !PT ;  /* 0x0000000500007212 */ /* 0x000fce00078efe06 */
.L_x_2420:
[----:B------:R-:W-:-:S04]  /*5d70*/  FMUL.FTZ R0, R0, 1 ;  /* 0x3f80000000007820 */ /* 0x000fc80000410000 */
[----:B------:R-:W0:Y:S02]  /*5d80*/  F2F.F64.F32 R4, R0 ;  /* 0x0000000000047310 */ /* 0x000e240000201800 */
[----:B0-----:R0:W-:Y:S01]  /*5d90*/  STG.E.64 desc[UR36][R2.64], R4 ;  /* 0x0000000402007986 */ /* 0x0011e2000c101b24 */
[----:B------:R-:W-:Y:S05]  /*5da0*/  BRA `(.L_x_2397) ;  /* 0x0000001400907947 */ /* 0x000fea0003800000 */
.L_x_2390:
        /* <DEDUP_REMOVED lines=27> */
.L_x_2426:
[----:B------:R-:W-:Y:S01]  /*5f60*/  IMAD.SHL.U32 R5, R5, 0x200000, RZ ;  /* 0x0020000005057824 */ /* 0x000fe200078e00ff */
[----:B------:R-:W-:-:S04]  /*5f70*/  LEA R0, R0, 0x37800000, 0x17 ;  /* 0x3780000000007811 */ /* 0x000fc800078eb8ff */
[----:B------:R-:W-:-:S07]  /*5f80*/  LOP3.LUT R0, R0, R5, R6, 0xfe, !PT ;  /* 0x0000000500007212 */ /* 0x000fce00078efe06 */
.L_x_2425:
[----:B------:R-:W-:-:S04]  /*5f90*/  FSETP.NEU.FTZ.AND P0, PT, R0, RZ, PT ;  /* 0x000000ff0000720b */ /* 0x000fc80003f1d000 */
[----:B------:R-:W-:-:S05]  /*5fa0*/  SEL R5, RZ, 0x1, !P0 ;  /* 0x00000001ff057807 */ /* 0x000fca0004000000 */
[----:B------:R0:W-:Y:S01]  /*5fb0*/  STG.E.U8 desc[UR36][R2.64], R5 ;  /* 0x0000000502007986 */ /* 0x0001e2000c101124 */
[----:B------:R-:W-:Y:S05]  /*5fc0*/  BRA `(.L_x_2397) ;  /* 0x0000001400087947 */ /* 0x000fea0003800000 */
.L_x_2424:
        /* <DEDUP_REMOVED lines=19> */
.L_x_2428:
[----:B------:R-:W-:Y:S01]  /*6100*/  IMAD.SHL.U32 R5, R5, 0x200000, RZ ;  /* 0x0020000005057824 */ /* 0x000fe200078e00ff */
[----:B------:R-:W-:-:S04]  /*6110*/  LEA R0, R0, 0x37800000, 0x17 ;  /* 0x3780000000007811 */ /* 0x000fc800078eb8ff */
[----:B------:R-:W-:-:S07]  /*6120*/  LOP3.LUT R0, R0, R5, R6, 0xfe, !PT ;  /* 0x0000000500007212 */ /* 0x000fce00078efe06 */
.L_x_2427:
[----:B------:R-:W-:Y:S01]  /*6130*/  FMUL.FTZ R0, R0, 1 ;  /* 0x3f80000000007820 */ /* 0x000fe20000410000 */
[----:B------:R-:W-:-:S03]  /*6140*/  CS2R R6, SRZ ;  /* 0x0000000000067805 */ /* 0x000fc6000001ff00 */
[----:B------:R-:W0:Y:S02]  /*6150*/  F2F.F64.F32 R4, R0 ;  /* 0x0000000000047310 */ /* 0x000e240000201800 */
[----:B0-----:R1:W-:Y:S01]  /*6160*/  STG.E.128 desc[UR36][R2.64], R4 ;  /* 0x0000000402007986 */ /* 0x0013e2000c101d24 */
[----:B------:R-:W-:Y:S05]  /*6170*/  BRA `(.L_x_2397) ;  /* 0x00000010009c7947 */ /* 0x000fea0003800000 */
.L_x_2423:
        /* <DEDUP_REMOVED lines=25> */
.L_x_2432:
[----:B------:R-:W-:Y:S01]  /*6310*/  IMAD.SHL.U32 R5, R5, 0x200000, RZ ;  /* 0x0020000005057824 */ /* 0x000fe200078e00ff */
[----:B------:R-:W-:-:S04]  /*6320*/  LEA R0, R0, 0x37800000, 0x17 ;  /* 0x3780000000007811 */ /* 0x000fc800078eb8ff */
[----:B------:R-:W-:-:S07]  /*6330*/  LOP3.LUT R0, R0, R5, R6, 0xfe, !PT ;  /* 0x0000000500007212 */ /* 0x000fce00078efe06 */
.L_x_2431:
        /* <DEDUP_REMOVED lines=13> */
.L_x_2433:
[----:B------:R-:W-:-:S05]  /*6410*/  LOP3.LUT R7, R4, R7, RZ, 0xfc, !PT ;  /* 0x0000000704077212 */ /* 0x000fca00078efcff */
[----:B------:R3:W-:Y:S01]  /*6420*/  STG.E.U8 desc[UR36][R2.64], R7 ;  /* 0x0000000702007986 */ /* 0x0007e2000c101124 */
[----:B------:R-:W-:Y:S05]  /*6430*/  BRA `(.L_x_2397) ;  /* 0x0000000c00ec7947 */ /* 0x000fea0003800000 */
.L_x_2430:
        /* <DEDUP_REMOVED lines=19> */
.L_x_2435:
[----:B------:R-:W-:Y:S01]  /*6570*/  IMAD.SHL.U32 R5, R5, 0x200000, RZ ;  /* 0x0020000005057824 */ /* 0x000fe200078e00ff */
[----:B------:R-:W-:-:S04]  /*6580*/  LEA R0, R0, 0x37800000, 0x17 ;  /* 0x3780000000007811 */ /* 0x000fc800078eb8ff */
[----:B------:R-:W-:-:S07]  /*6590*/  LOP3.LUT R0, R0, R5, R6, 0xfe, !PT ;  /* 0x0000000500007212 */ /* 0x000fce00078efe06 */
.L_x_2434:
        /* <DEDUP_REMOVED lines=11> */
.L_x_2436:
[----:B------:R-:W-:Y:S01]  /*6650*/  IMAD.MOV.U32 R4, RZ, RZ, 0x7f ;  /* 0x0000007fff047424 */ /* 0x000fe200078e00ff */
[----:B------:R-:W-:-:S04]  /*6660*/  ISETP.GT.U32.AND P0, PT, R6, 0x7f800000, PT ;  /* 0x7f8000000600780c */ /* 0x000fc80003f04070 */
[----:B------:R-:W-:-:S09]  /*6670*/  SEL R4, R4, 0x7c, P0 ;  /* 0x0000007c04047807 */ /* 0x000fd20000000000 */
.L_x_2437:
[----:B------:R-:W-:-:S04]  /*6680*/  LOP3.LUT R0, R0, 0x80000000, RZ, 0xc0, !PT ;  /* 0x8000000000007812 */ /* 0x000fc800078ec0ff */
[----:B------:R-:W-:-:S04]  /*6690*/  SHF.R.U32.HI R5, RZ, 0x18, R0 ;  /* 0x00000018ff057819 */ /* 0x000fc80000011600 */
[----:B------:R-:W-:-:S05]  /*66a0*/  LOP3.LUT R5, R4, R5, RZ, 0xfc, !PT ;  /* 0x0000000504057212 */ /* 0x000fca00078efcff */
[----:B------:R2:W-:Y:S01]  /*66b0*/  STG.E.U8 desc[UR36][R2.64], R5 ;  /* 0x0000000502007986 */ /* 0x0005e2000c101124 */
[----:B------:R-:W-:Y:S05]  /*66c0*/  BRA `(.L_x_2397) ;  /* 0x0000000c00487947 */ /* 0x000fea0003800000 */
.L_x_2429:
        /* <DEDUP_REMOVED lines=19> */
.L_x_2439:
[----:B------:R-:W-:Y:S01]  /*6800*/  IMAD.SHL.U32 R5, R5, 0x200000, RZ ;  /* 0x0020000005057824 */ /* 0x000fe200078e00ff */
[----:B------:R-:W-:-:S04]  /*6810*/  LEA R0, R0, 0x37800000, 0x17 ;  /* 0x3780000000007811 */ /* 0x000fc800078eb8ff */
[----:B------:R-:W-:-:S07]  /*6820*/  LOP3.LUT R0, R0, R5, R6, 0xfe, !PT ;  /* 0x0000000500007212 */ /* 0x000fce00078efe06 */
.L_x_2438:
[----:B------:R-:W-:-:S05]  /*6830*/  F2FP.BF16.F32.PACK_AB R0, RZ, R0 ;  /* 0x00000000ff00723e */ /* 0x000fca00000010ff */
[----:B------:R4:W-:Y:S01]  /*6840*/  STG.E.U16 desc[UR36][R2.64], R0 ;  /* 0x0000000002007986 */ /* 0x0009e2000c101524 */
[----:B------:R-:W-:Y:S05]  /*6850*/  BRA `(.L_x_2397) ;  /* 0x0000000800e47947 */ /* 0x000fea0003800000 */
.L_x_2422:
        /* <DEDUP_REMOVED lines=27> */
.L_x_2444:
[----:B------:R-:W-:Y:S01]  /*6a10*/  IMAD.SHL.U32 R5, R5, 0x200000, RZ ;  /* 0x0020000005057824 */ /* 0x000fe200078e00ff */
[----:B------:R-:W-:-:S04]  /*6a20*/  LEA R0, R0, 0x37800000, 0x17 ;  /* 0x3780000000007811 */ /* 0x000fc800078eb8ff */
[----:B------:R-:W-:-:S07]  /*6a30*/  LOP3.LUT R0, R0, R5, R6, 0xfe, !PT ;  /* 0x0000000500007212 */ /* 0x000fce00078efe06 */
.L_x_2443:
[----:B------:R-:W0:Y:S02]  /*6a40*/  F2I.FTZ.U32.TRUNC.NTZ R5, R0 ;  /* 0x0000000000057305 */ /* 0x000e24000021f000 */
[----:B0-----:R0:W-:Y:S01]  /*6a50*/  STG.E.U16 desc[UR36][R2.64], R5 ;  /* 0x0000000502007986 */ /* 0x0011e2000c101524 */
[----:B------:R-:W-:Y:S05]  /*6a60*/  BRA `(.L_x_2397) ;  /* 0x0000000800607947 */ /* 0x000fea0003800000 */
.L_x_2442:
        /* <DEDUP_REMOVED lines=19> */
.L_x_2446:
[----:B------:R-:W-:Y:S01]  /*6ba0*/  IMAD.SHL.U32 R5, R5, 0x200000, RZ ;  /* 0x0020000005057824 */ /* 0x000fe200078e00ff */
[----:B------:R-:W-:-:S04]  /*6bb0*/  LEA R0, R0, 0x37800000, 0x17 ;  /* 0x3780000000007811 */ /* 0x000fc800078eb8ff */
[----:B------:R-:W-:-:S07]  /*6bc0*/  LOP3.LUT R0, R0, R5, R6, 0xfe, !PT ;  /* 0x0000000500007212 */ /* 0x000fce00078efe06 */
.L_x_2445:
        /* <DEDUP_REMOVED lines=15> */
.L_x_2448:
[----:B------:R-:W-:-:S04]  /*6cc0*/  LOP3.LUT R0, R0, 0x80000000, RZ, 0xc0, !PT ;  /* 0x8000000000007812 */ /* 0x000fc800078ec0ff */
[----:B------:R-:W-:-:S04]  /*6cd0*/  SHF.R.U32.HI R0, RZ, 0x18, R0 ;  /* 0x00000018ff007819 */ /* 0x000fc80000011600 */
[----:B------:R-:W-:-:S04]  /*6ce0*/  LOP3.LUT R0, R5, R0, RZ, 0xfc, !PT ;  /* 0x0000000005007212 */ /* 0x000fc800078efcff */
[----:B------:R-:W-:-:S07]  /*6cf0*/  PRMT R4, R0, 0x7610, R4 ;  /* 0x0000761000047816 */ /* 0x000fce0000000004 */
.L_x_2447:
[----:B------:R0:W-:Y:S01]  /*6d00*/  STG.E.U8 desc[UR36][R2.64], R4 ;  /* 0x0000000402007986 */ /* 0x0001e2000c101124 */
[----:B------:R-:W-:Y:S05]  /*6d10*/  BRA `(.L_x_2397) ;  /* 0x0000000400b47947 */ /* 0x000fea0003800000 */
.L_x_2441:
[----:B------:R5:W-:Y:S01]  /*6d20*/  STG.E.U8 desc[UR36][R2.64], R5 ;  /* 0x0000000502007986 */ /* 0x000be2000c101124 */
[----:B------:R-:W-:Y:S05]  /*6d30*/  BRA `(.L_x_2397) ;  /* 0x0000000400ac7947 */ /* 0x000fea0003800000 */
.L_x_2440:
        /* <DEDUP_REMOVED lines=25> */
.L_x_2452:
[----:B------:R-:W-:Y:S01]  /*6ed0*/  IMAD.SHL.U32 R5, R5, 0x200000, RZ ;  /* 0x0020000005057824 */ /* 0x000fe200078e00ff */
[----:B------:R-:W-:-:S04]  /*6ee0*/  LEA R0, R0, 0x37800000, 0x17 ;  /* 0x3780000000007811 */ /* 0x000fc800078eb8ff */
[----:B------:R-:W-:-:S07]  /*6ef0*/  LOP3.LUT R0, R0, R5, R6, 0xfe, !PT ;  /* 0x0000000500007212 */ /* 0x000fce00078efe06 */
.L_x_2451:
        /* <DEDUP_REMOVED lines=11> */
.L_x_2453:
[----:B------:R0:W-:Y:S01]  /*6fb0*/  STG.E.U8 desc[UR36][R2.64], R4 ;  /* 0x0000000402007986 */ /* 0x0001e2000c101124 */
[----:B------:R-:W-:Y:S05]  /*6fc0*/  BRA `(.L_x_2397) ;  /* 0x0000000400087947 */ /* 0x000fea0003800000 */
.L_x_2394:
        /* <DEDUP_REMOVED lines=16> */
.L_x_2454:
[----:B------:R-:W-:Y:S05]  /*70d0*/  BRA `(.L_x_2397) ;  /* 0x0000000000c47947 */ /* 0x000fea0003800000 */
.L_x_2450:
        /* <DEDUP_REMOVED lines=19> */
.L_x_2456:
[----:B------:R-:W-:Y:S01]  /*7210*/  IMAD.SHL.U32 R5, R5, 0x200000, RZ ;  /* 0x0020000005057824 */ /* 0x000fe200078e00ff */
[----:B------:R-:W-:-:S04]  /*7220*/  LEA R0, R0, 0x37800000, 0x17 ;  /* 0x3780000000007811 */ /* 0x000fc800078eb8ff */
[----:B------:R-:W-:-:S07]  /*7230*/  LOP3.LUT R4, R0, R5, R6, 0xfe, !PT ;  /* 0x0000000500047212 */ /* 0x000fce00078efe06 */
.L_x_2455:
[----:B------:R-:W0:Y:S02]  /*7240*/  F2I.U64.TRUNC R4, R4 ;  /* 0x0000000400047311 */ /* 0x000e24000020d800 */
[----:B0-----:R0:W-:Y:S01]  /*7250*/  STG.E.64 desc[UR36][R2.64], R4 ;  /* 0x0000000402007986 */ /* 0x0011e2000c101b24 */
[----:B------:R-:W-:Y:S05]  /*7260*/  BRA `(.L_x_2397) ;  /* 0x0000000000607947 */ /* 0x000fea0003800000 */
.L_x_2449:
        /* <DEDUP_REMOVED lines=19> */
.L_x_2458:
[----:B------:R-:W-:Y:S01]  /*73a0*/  IMAD.SHL.U32 R5, R5, 0x200000, RZ ;  /* 0x0020000005057824 */ /* 0x000fe200078e00ff */
[----:B------:R-:W-:-:S04]  /*73b0*/  LEA R0, R0, 0x37800000, 0x17 ;  /* 0x3780000000007811 */ /* 0x000fc800078eb8ff */
[----:B------:R-:W-:-:S07]  /*73c0*/  LOP3.LUT R0, R0, R5, R6, 0xfe, !PT ;  /* 0x0000000500007212 */ /* 0x000fce00078efe06 */
.L_x_2457:
[----:B------:R-:W0:Y:S02]  /*73d0*/  F2I.FTZ.U32.TRUNC.NTZ R5, R0 ;  /* 0x0000000000057305 */ /* 0x000e24000021f000 */
[----:B0-----:R0:W-:Y:S02]  /*73e0*/  STG.E desc[UR36][R2.64], R5 ;  /* 0x0000000502007986 */ /* 0x0011e4000c101924 */
.L_x_2397:
[----:B------:R-:W-:-:S07]  /*73f0*/  VIADD R17, R17, 0x80 ;  /* 0x0000008011117836 */ /* 0x000fce0000000000 */
.L_x_2388:
[----:B------:R-:W-:Y:S05]  /*7400*/  BSYNC B6 ;  /* 0x0000000000067941 */ /* 0x000fea0003800000 */
.L_x_2387:
        /* <DEDUP_REMOVED lines=281> */
.L_x_2461:
        /* <DEDUP_REMOVED lines=35> */
.L_x_2468:
[----:B------:R-:W-:Y:S01]  /*87d0*/  IMAD.SHL.U32 R5, R5, 0x200000, RZ ;  /* 0x0020000005057824 */ /* 0x000fe200078e00ff */
[----:B------:R-:W-:-:S04]  /*87e0*/  LEA R0, R0, 0x37800000, 0x17 ;  /* 0x3780000000007811 */ /* 0x000fc800078eb8ff */
[----:B------:R-:W-:-:S07]  /*87f0*/  LOP3.LUT R0, R0, R5, R6, 0xfe, !PT ;  /* 0x0000000500007212 */ /* 0x000fce00078efe06 */
.L_x_2467:
[----:B------:R-:W0:Y:S02]  /*8800*/  F2I.FTZ.TRUNC.NTZ R5, R0 ;  /* 0x0000000000057305 */ /* 0x000e24000021f100 */
[----:B0-----:R0:W-:Y:S01]  /*8810*/  STG.E.U8 desc[UR36][R2.64], R5 ;  /* 0x0000000502007986 */ /* 0x0011e2000c101124 */
[----:B------:R-:W-:Y:S05]  /*8820*/  BRA `(.L_x_2469) ;  /* 0x0000002400647947 */ /* 0x000fea0003800000 */
.L_x_2465:
        /* <DEDUP_REMOVED lines=19> */
.L_x_2471:
[----:B------:R-:W-:Y:S01]  /*8960*/  IMAD.SHL.U32 R5, R5, 0x200000, RZ ;  /* 0x0020000005057824 */ /* 0x000fe200078e00ff */
[----:B------:R-:W-:-:S04]  /*8970*/  LEA R0, R0, 0x37800000, 0x17 ;  /* 0x3780000000007811 */ /* 0x000fc800078eb8ff */
[----:B------:R-:W-:-:S07]  /*8980*/  LOP3.LUT R4, R0, R5, R6, 0xfe, !PT ;  /* 0x0000000500047212 */ /* 0x000fce00078efe06 */
.L_x_2470:
[----:B------:R-:W0:Y:S02]  /*8990*/  F2I.S64.TRUNC R4, R4 ;  /* 0x0000000400047311 */ /* 0x000e24000020d900 */
[----:B0-----:R-:W-:-:S05]  /*89a0*/  IMAD.MOV.U32 R7, RZ, RZ, R4 ;  /* 0x000000ffff077224 */ /* 0x001fca00078e0004 */
[----:B------:R0:W-:Y:S01]  /*89b0*/  STG.E.U8 desc[UR36][R2.64], R7 ;  /* 0x0000000702007986 */ /* 0x0001e2000c101124 */
[----:B------:R-:W-:Y:S05]  /*89c0*/  BRA `(.L_x_2469) ;  /* 0x0000002000fc7947 */ /* 0x000fea0003800000 */
.L_x_2464:
        /* <DEDUP_REMOVED lines=25> */
.L_x_2475:
[----:B------:R-:W-:Y:S01]  /*8b60*/  IMAD.SHL.U32 R5, R5, 0x200000, RZ ;  /* 0x0020000005057824 */ /* 0x000fe200078e00ff */
[----:B------:R-:W-:-:S04]  /*8b70*/  LEA R0, R0, 0x37800000, 0x17 ;  /* 0x3780000000007811 */ /* 0x000fc800078eb8ff */
[----:B------:R-:W-:-:S07]  /*8b80*/  LOP3.LUT R4, R0, R5, R6, 0xfe, !PT ;  /* 0x0000000500047212 */ /* 0x000fce00078efe06 */
.L_x_2474:
[----:B------:R-:W0:Y:S02]  /*8b90*/  F2I.S64.TRUNC R4, R4 ;  /* 0x0000000400047311 */ /* 0x000e24000020d900 */
[----:B0-----:R0:W-:Y:S01]  /*8ba0*/  STG.E.64 desc[UR36][R2.64], R4 ;  /* 0x0000000402007986 */ /* 0x0011e2000c101b24 */
[----:B------:R-:W-:Y:S05]  /*8bb0*/  BRA `(.L_x_2469) ;  /* 0x0000002000807947 */ /* 0x000fea0003800000 */
.L_x_2473:
        /* <DEDUP_REMOVED lines=19> */
.L_x_2477:
[----:B------:R-:W-:Y:S01]  /*8cf0*/  IMAD.SHL.U32 R5, R5, 0x200000, RZ ;  /* 0x0020000005057824 */ /* 0x000fe200078e00ff */
[----:B------:R-:W-:-:S04]  /*8d00*/  LEA R0, R0, 0x37800000, 0x17 ;  /* 0x3780000000007811 */ /* 0x000fc800078eb8ff */
[----:B------:R-:W-:-:S07]  /*8d10*/  LOP3.LUT R0, R0, R5, R6, 0xfe, !PT ;  /* 0x0000000500007212 */ /* 0x000fce00078efe06 */
.L_x_2476:
[----:B------:R-:W0:Y:S02]  /*8d20*/  F2I.FTZ.TRUNC.NTZ R5, R0 ;  /* 0x0000000000057305 */ /* 0x000e24000021f100 */
[----:B0-----:R0:W-:Y:S01]  /*8d30*/  STG.E desc[UR36][R2.64], R5 ;  /* 0x0000000502007986 */ /* 0x0011e2000c101924 */
[----:B------:R-:W-:Y:S05]  /*8d40*/  BRA `(.L_x_2469) ;  /* 0x00000020001c7947 */ /* 0x000fea0003800000 */
.L_x_2472:
        /* <DEDUP_REMOVED lines=19> */
.L_x_2479:
[----:B------:R-:W-:Y:S01]  /*8e80*/  IMAD.SHL.U32 R5, R5, 0x200000, RZ ;  /* 0x0020000005057824 */ /* 0x000fe200078e00ff */
[----:B------:R-:W-:-:S04]  /*8e90*/  LEA R0, R0, 0x37800000, 0x17 ;  /* 0x3780000000007811 */ /* 0x000fc800078eb8ff */
[----:B------:R-:W-:-:S07]  /*8ea0*/  LOP3.LUT R0, R0, R5, R6, 0xfe, !PT ;  /* 0x0000000500007212 */ /* 0x000fce00078efe06 */
.L_x_2478:
[----:B------:R-:W0:Y:S02]  /*8eb0*/  F2I.FTZ.TRUNC.NTZ R5, R0 ;  /* 0x0000000000057305 */ /* 0x000e24000021f100 */
[----:B0-----:R0:W-:Y:S01]  /*8ec0*/  STG.E.U16 desc[UR36][R2.64], R5 ;  /* 0x0000000502007986 */ /* 0x0011e2000c101524 */
[----:B------:R-:W-:Y:S05]  /*8ed0*/  BRA `(.L_x_2469) ;  /* 0x0000001c00b87947 */ /* 0x000fea0003800000 */
.L_x_2463:
        /* <DEDUP_REMOVED lines=25> */
.L_x_2483:
[----:B------:R-:W-:Y:S01]  /*9070*/  IMAD.SHL.U32 R5, R5, 0x200000, RZ ;  /* 0x0020000005057824 */ /* 0x000fe200078e00ff */
[----:B------:R-:W-:-:S04]  /*9080*/  LEA R0, R0, 0x37800000, 0x17 ;  /* 0x3780000000007811 */ /* 0x000fc800078eb8ff */
[----:B------:R-:W-:-:S07]  /*9090*/  LOP3.LUT R7, R0, R5, R6, 0xfe, !PT ;  /* 0x0000000500077212 */ /* 0x000fce00078efe06 */
.L_x_2482:
[----:B------:R0:W-:Y:S01]  /*90a0*/  STG.E desc[UR36][R2.64], R7 ;  /* 0x0000000702007986 */ /* 0x0001e2000c101924 */
[----:B------:R-:W-:Y:S05]  /*90b0*/  BRA `(.L_x_2469) ;  /* 0x0000001c00407947 */ /* 0x000fea0003800000 */
.L_x_2481:
        /* <DEDUP_REMOVED lines=19> */
.L_x_2485:
[----:B------:R-:W-:Y:S01]  /*91f0*/  IMAD.SHL.U32 R5, R5, 0x200000, RZ ;  /* 0x0020000005057824 */ /* 0x000fe200078e00ff */
[----:B------:R-:W-:-:S04]  /*9200*/  LEA R0, R0, 0x37800000, 0x17 ;  /* 0x3780000000007811 */ /* 0x000fc800078eb8ff */
[----:B------:R-:W-:-:S07]  /*9210*/  LOP3.LUT R0, R0, R5, R6, 0xfe, !PT ;  /* 0x0000000500007212 */ /* 0x000fce00078efe06 */
.L_x_2484:
[----:B------:R-:W-:-:S05]  /*9220*/  F2FP.F16.F32.PACK_AB R0, RZ, R0 ;  /* 0x00000000ff00723e */ /* 0x000fca00000000ff */
[----:B------:R0:W-:Y:S01]  /*9230*/  STG.E.U16 desc[UR36][R2.64], R0 ;  /* 0x0000000002007986 */ /* 0x0001e2000c101524 */
[----:B------:R-:W-:Y:S05]  /*9240*/  BRA `(.L_x_2469) ;  /* 0x0000001800dc7947 */ /* 0x000fea0003800000 */
.L_x_2480:
        /* <DEDUP_REMOVED lines=25> */
.L_x_2489:
[----:B------:R-:W-:Y:S01]  /*93e0*/  IMAD.SHL.U32 R5, R5, 0x200000, RZ ;  /* 0x0020000005057824 */ /* 0x000fe200078e00ff */
[----:B------:R-:W-:-:S04]  /*93f0*/  LEA R0, R0, 0x37800000, 0x17 ;  /* 0x3780000000007811 */ /* 0x000fc800078eb8ff */
[----:B------:R-:W-:-:S07]  /*9400*/  LOP3.LUT R4, R0, R5, R6, 0xfe, !PT ;  /* 0x0000000500047212 */ /* 0x000fce00078efe06 */
.L_x_2488:
[----:B------:R-:W-:-:S05]  /*9410*/  IMAD.MOV.U32 R5, RZ, RZ, RZ ;  /* 0x000000ffff057224 */ /* 0x000fca00078e00ff */
[----:B------:R0:W-:Y:S01]  /*9420*/  STG.E.64 desc[UR36][R2.64], R4 ;  /* 0x0000000402007986 */ /* 0x0001e2000c101b24 */
[----:B------:R-:W-:Y:S05]  /*9430*/  BRA `(.L_x_2469) ;  /* 0x0000001800607947 */ /* 0x000fea0003800000 */
.L_x_2487:
        /* <DEDUP_REMOVED lines=19> */
.L_x_2491:
[----:B------:R-:W-:Y:S01]  /*9570*/  IMAD.SHL.U32 R5, R5, 0x200000, RZ ;  /* 0x0020000005057824 */ /* 0x000fe200078e00ff */
[----:B------:R-:W-:-:S04]  /*9580*/  LEA R0, R0, 0x37800000, 0x17 ;  /* 0x3780000000007811 */ /* 0x000fc800078eb8ff */
[----:B------:R-:W-:-:S07]  /*9590*/  LOP3.LUT R0, R0, R5, R6, 0xfe, !PT ;  /* 0x0000000500007212 */ /* 0x000fce00078efe06 */
.L_x_2490:
[----:B------:R-:W-:-:S04]  /*95a0*/  F2FP.F16.F32.PACK_AB R0, RZ, R0 ;  /* 0x00000000ff00723e */ /* 0x000fc800000000ff */
[----:B------:R-:W-:-:S05]  /*95b0*/  PRMT R0, R0, 0x5410, RZ ;  /* 0x0000541000007816 */ /* 0x000fca00000000ff */
[----:B------:R0:W-:Y:S01]  /*95c0*/  STG.E desc[UR36][R2.64], R0 ;  /* 0x0000000002007986 */ /* 0x0001e2000c101924 */
[----:B------:R-:W-:Y:S05]  /*95d0*/  BRA `(.L_x_2469) ;  /* 0x0000001400f87947 */ /* 0x000fea0003800000 */
.L_x_2486:
        /* <DEDUP_REMOVED lines=19> */
.L_x_2493:
[----:B------:R-:W-:Y:S01]  /*9710*/  IMAD.SHL.U32 R5, R5, 0x200000, RZ ;  /* 0x0020000005057824 */ /* 0x000fe200078e00ff */
[----:B------:R-:W-:-:S04]  /*9720*/  LEA R0, R0, 0x37800000, 0x17 ;  /* 0x3780000000007811 */ /* 0x000fc800078eb8ff */
[----:B------:R-:W-:-:S07]  /*9730*/  LOP3.LUT R0, R0, R5, R6, 0xfe, !PT ;  /* 0x0000000500007212 */ /* 0x000fce00078efe06 */
.L_x_2492:
[----:B------:R-:W-:-:S04]  /*9740*/  FMUL.FTZ R0, R0, 1 ;  /* 0x3f80000000007820 */ /* 0x000fc80000410000 */
[----:B------:R-:W0:Y:S02]  /*9750*/  F2F.F64.F32 R4, R0 ;  /* 0x0000000000047310 */ /* 0x000e240000201800 */
[----:B0-----:R0:W-:Y:S01]  /*9760*/  STG.E.64 desc[UR36][R2.64], R4 ;  /* 0x0000000402007986 */ /* 0x0011e2000c101b24 */
[----:B------:R-:W-:Y:S05]  /*9770*/  BRA `(.L_x_2469) ;  /* 0x0000001400907947 */ /* 0x000fea0003800000 */
.L_x_2462:
        /* <DEDUP_REMOVED lines=27> */
.L_x_2498:
[----:B------:R-:W-:Y:S01]  /*9930*/  IMAD.SHL.U32 R5, R5, 0x200000, RZ ;  /* 0x0020000005057824 */ /* 0x000fe200078e00ff */
[----:B------:R-:W-:-:S04]  /*9940*/  LEA R0, R0, 0x37800000, 0x17 ;  /* 0x3780000000007811 */ /* 0x000fc800078eb8ff */
[----:B------:R-:W-:-:S07]  /*9950*/  LOP3.LUT R0, R0, R5, R6, 0xfe, !PT ;  /* 0x0000000500007212 */ /* 0x000fce00078efe06 */
.L_x_2497:
[----:B------:R-:W-:-:S04]  /*9960*/  FSETP.NEU.FTZ.AND P0, PT, R0, RZ, PT ;  /* 0x000000ff0000720b */ /* 0x000fc80003f1d000 */
[----:B------:R-:W-:-:S05]  /*9970*/  SEL R5, RZ, 0x1, !P0 ;  /* 0x00000001ff057807 */ /* 0x000fca0004000000 */
[----:B------:R0:W-:Y:S01]  /*9980*/  STG.E.U8 desc[UR36][R2.64], R5 ;  /* 0x0000000502007986 */ /* 0x0001e2000c101124 */
[----:B------:R-:W-:Y:S05]  /*9990*/  BRA `(.L_x_2469) ;  /* 0x0000001400087947 */ /* 0x000fea0003800000 */
.L_x_2496:
        /* <DEDUP_REMOVED lines=19> */
.L_x_2500:
[----:B------:R-:W-:Y:S01]  /*9ad0*/  IMAD.SHL.U32 R5, R5, 0x200000, RZ ;  /* 0x0020000005057824 */ /* 0x000fe200078e00ff */
[----:B------:R-:W-:-:S04]  /*9ae0*/  LEA R0, R0, 0x37800000, 0x17 ;  /* 0x3780000000007811 */ /* 0x000fc800078eb8ff */
[----:B------:R-:W-:-:S07]  /*9af0*/  LOP3.LUT R0, R0, R5, R6, 0xfe, !PT ;  /* 0x0000000500007212 */ /* 0x000fce00078efe06 */
.L_x_2499:
[----:B------:R-:W-:Y:S01]  /*9b00*/  FMUL.FTZ R0, R0, 1 ;  /* 0x3f80000000007820 */ /* 0x000fe20000410000 */
[----:B------:R-:W-:-:S03]  /*9b10*/  CS2R R6, SRZ ;  /* 0x0000000000067805 */ /* 0x000fc6000001ff00 */
[----:B------:R-:W0:Y:S02]  /*9b20*/  F2F.F64.F32 R4, R0 ;  /* 0x0000000000047310 */ /* 0x000e240000201800 */
[----:B0-----:R0:W-:Y:S01]  /*9b30*/  STG.E.128 desc[UR36][R2.64], R4 ;  /* 0x0000000402007986 */ /* 0x0011e2000c101d24 */
[----:B------:R-:W-:Y:S05]  /*9b40*/  BRA `(.L_x_2469) ;  /* 0x00000010009c7947 */ /* 0x000fea0003800000 */
.L_x_2495:
        /* <DEDUP_REMOVED lines=25> */
.L_x_2504:
[----:B------:R-:W-:Y:S01]  /*9ce0*/  IMAD.SHL.U32 R5, R5, 0x200000, RZ ;  /* 0x0020000005057824 */ /* 0x000fe200078e00ff */
[----:B------:R-:W-:-:S04]  /*9cf0*/  LEA R0, R0, 0x37800000, 0x17 ;  /* 0x3780000000007811 */ /* 0x000fc800078eb8ff */
[----:B------:R-:W-:-:S07]  /*9d00*/  LOP3.LUT R0, R0, R5, R6, 0xfe, !PT ;  /* 0x0000000500007212 */ /* 0x000fce00078efe06 */
.L_x_2503:
        /* <DEDUP_REMOVED lines=13> */
.L_x_2505:
[----:B------:R-:W-:-:S05]  /*9de0*/  LOP3.LUT R7, R4, R7, RZ, 0xfc, !PT ;  /* 0x0000000704077212 */ /* 0x000fca00078efcff */
[----:B------:R0:W-:Y:S01]  /*9df0*/  STG.E.U8 desc[UR36][R2.64], R7 ;  /* 0x0000000702007986 */ /* 0x0001e2000c101124 */
[----:B------:R-:W-:Y:S05]  /*9e00*/  BRA `(.L_x_2469) ;  /* 0x0000000c00ec7947 */ /* 0x000fea0003800000 */
.L_x_2502:
        /* <DEDUP_REMOVED lines=19> */
.L_x_2507:
[----:B------:R-:W-:Y:S01]  /*9f40*/  IMAD.SHL.U32 R5, R5, 0x200000, RZ ;  /* 0x0020000005057824 */ /* 0x000fe200078e00ff */
[----:B------:R-:W-:-:S04]  /*9f50*/  LEA R0, R0, 0x37800000, 0x17 ;  /* 0x3780000000007811 */ /* 0x000fc800078eb8ff */
[----:B------:R-:W-:-:S07]  /*9f60*/  LOP3.LUT R0, R0, R5, R6, 0xfe, !PT ;  /* 0x0000000500007212 */ /* 0x000fce00078efe06 */
.L_x_2506:
        /* <DEDUP_REMOVED lines=11> */
.L_x_2508:
[----:B------:R-:W-:Y:S01]  /*a020*/  IMAD.MOV.U32 R4, RZ, RZ, 0x7f ;  /* 0x0000007fff047424 */ /* 0x000fe200078e00ff */
[----:B------:R-:W-:-:S04]  /*a030*/  ISETP.GT.U32.AND P0, PT, R6, 0x7f800000, PT ;  /* 0x7f8000000600780c */ /* 0x000fc80003f04070 */
[----:B------:R-:W-:-:S09]  /*a040*/  SEL R4, R4, 0x7c, P0 ;  /* 0x0000007c04047807 */ /* 0x000fd20000000000 */
.L_x_2509:
[----:B------:R-:W-:-:S04]  /*a050*/  LOP3.LUT R0, R0, 0x80000000, RZ, 0xc0, !PT ;  /* 0x8000000000007812 */ /* 0x000fc800078ec0ff */
[----:B------:R-:W-:-:S04]  /*a060*/  SHF.R.U32.HI R5, RZ, 0x18, R0 ;  /* 0x00000018ff057819 */ /* 0x000fc80000011600 */
[----:B------:R-:W-:-:S05]  /*a070*/  LOP3.LUT R5, R4, R5, RZ, 0xfc, !PT ;  /* 0x0000000504057212 */ /* 0x000fca00078efcff */
[----:B------:R0:W-:Y:S01]  /*a080*/  STG.E.U8 desc[UR36][R2.64], R5 ;  /* 0x0000000502007986 */ /* 0x0001e2000c101124 */
[----:B------:R-:W-:Y:S05]  /*a090*/  BRA `(.L_x_2469) ;  /* 0x0000000c00487947 */ /* 0x000fea0003800000 */
.L_x_2501:
        /* <DEDUP_REMOVED lines=19> */
.L_x_2511:
[----:B------:R-:W-:Y:S01]  /*a1d0*/  IMAD.SHL.U32 R5, R5, 0x200000, RZ ;  /* 0x0020000005057824 */ /* 0x000fe200078e00ff */
[----:B------:R-:W-:-:S04]  /*a1e0*/  LEA R0, R0, 0x37800000, 0x17 ;  /* 0x3780000000007811 */ /* 0x000fc800078eb8ff */
[----:B------:R-:W-:-:S07]  /*a1f0*/  LOP3.LUT R0, R0, R5, R6, 0xfe, !PT ;  /* 0x0000000500007212 */ /* 0x000fce00078efe06 */
.L_x_2510:
[----:B------:R-:W-:-:S05]  /*a200*/  F2FP.BF16.F32.PACK_AB R0, RZ, R0 ;  /* 0x00000000ff00723e */ /* 0x000fca00000010ff */
[----:B------:R0:W-:Y:S01]  /*a210*/  STG.E.U16 desc[UR36][R2.64], R0 ;  /* 0x0000000002007986 */ /* 0x0001e2000c101524 */
[----:B------:R-:W-:Y:S05]  /*a220*/  BRA `(.L_x_2469) ;  /* 0x0000000800e47947 */ /* 0x000fea0003800000 */
.L_x_2494:
        /* <DEDUP_REMOVED lines=27> */
.L_x_2516:
[----:B------:R-:W-:Y:S01]  /*a3e0*/  IMAD.SHL.U32 R5, R5, 0x200000, RZ ;  /* 0x0020000005057824 */ /* 0x000fe200078e00ff */
[----:B------:R-:W-:-:S04]  /*a3f0*/  LEA R0, R0, 0x37800000, 0x17 ;  /* 0x3780000000007811 */ /* 0x000fc800078eb8ff */
[----:B------:R-:W-:-:S07]  /*a400*/  LOP3.LUT R0, R0, R5, R6, 0xfe, !PT ;  /* 0x0000000500007212 */ /* 0x000fce00078efe06 */
.L_x_2515:
[----:B------:R-:W0:Y:S02]  /*a410*/  F2I.FTZ.U32.TRUNC.NTZ R5, R0 ;  /* 0x0000000000057305 */ /* 0x000e24000021f000 */
[----:B0-----:R1:W-:Y:S01]  /*a420*/  STG.E.U16 desc[UR36][R2.64], R5 ;  /* 0x0000000502007986 */ /* 0x0013e2000c101524 */
[----:B------:R-:W-:Y:S05]  /*a430*/  BRA `(.L_x_2469) ;  /* 0x0000000800607947 */ /* 0x000fea0003800000 */
.L_x_2514:
        /* <DEDUP_REMOVED lines=19> */
.L_x_2518:
[----:B------:R-:W-:Y:S01]  /*a570*/  IMAD.SHL.U32 R5, R5, 0x200000, RZ ;  /* 0x0020000005057824 */ /* 0x000fe200078e00ff */
[----:B------:R-:W-:-:S04]  /*a580*/  LEA R0, R0, 0x37800000, 0x17 ;  /* 0x3780000000007811 */ /* 0x000fc800078eb8ff */
[----:B------:R-:W-:-:S07]  /*a590*/  LOP3.LUT R0, R0, R5, R6, 0xfe, !PT ;  /* 0x0000000500007212 */ /* 0x000fce00078efe06 */
.L_x_2517:
        /* <DEDUP_REMOVED lines=15> */
.L_x_2520:
[----:B------:R-:W-:-:S04]  /*a690*/  LOP3.LUT R0, R0, 0x80000000, RZ, 0xc0, !PT ;  /* 0x8000000000007812 */ /* 0x000fc800078ec0ff */
[----:B------:R-:W-:-:S04]  /*a6a0*/  SHF.R.U32.HI R0, RZ, 0x18, R0 ;  /* 0x00000018ff007819 */ /* 0x000fc80000011600 */
[----:B------:R-:W-:-:S04]  /*a6b0*/  LOP3.LUT R0, R5, R0, RZ, 0xfc, !PT ;  /* 0x0000000005007212 */ /* 0x000fc800078efcff */
[----:B------:R-:W-:-:S07]  /*a6c0*/  PRMT R4, R0, 0x7610, R4 ;  /* 0x0000761000047816 */ /* 0x000fce0000000004 */
.L_x_2519:
[----:B------:R2:W-:Y:S01]  /*a6d0*/  STG.E.U8 desc[UR36][R2.64], R4 ;  /* 0x0000000402007986 */ /* 0x0005e2000c101124 */
[----:B------:R-:W-:Y:S05]  /*a6e0*/  BRA `(.L_x_2469) ;  /* 0x0000000400b47947 */ /* 0x000fea0003800000 */
.L_x_2513:
[----:B------:R0:W-:Y:S01]  /*a6f0*/  STG.E.U8 desc[UR36][R2.64], R5 ;  /* 0x0000000502007986 */ /* 0x0001e2000c101124 */
[----:B------:R-:W-:Y:S05]  /*a700*/  BRA `(.L_x_2469) ;  /* 0x0000000400ac7947 */ /* 0x000fea0003800000 */
.L_x_2512:
        /* <DEDUP_REMOVED lines=25> */
.L_x_2524:
[----:B------:R-:W-:Y:S01]  /*a8a0*/  IMAD.SHL.U32 R5, R5, 0x200000, RZ ;  /* 0x0020000005057824 */ /* 0x000fe200078e00ff */
[----:B------:R-:W-:-:S04]  /*a8b0*/  LEA R0, R0, 0x37800000, 0x17 ;  /* 0x3780000000007811 */ /* 0x000fc800078eb8ff */
[----:B------:R-:W-:-:S07]  /*a8c0*/  LOP3.LUT R0, R0, R5, R6, 0xfe, !PT ;  /* 0x0000000500007212 */ /* 0x000fce00078efe06 */
.L_x_2523:
        /* <DEDUP_REMOVED lines=11> */
.L_x_2525:
[----:B------:R3:W-:Y:S01]  /*a980*/  STG.E.U8 desc[UR36][R2.64], R4 ;  /* 0x0000000402007986 */ /* 0x0007e2000c101124 */
[----:B------:R-:W-:Y:S05]  /*a990*/  BRA `(.L_x_2469) ;  /* 0x0000000400087947 */ /* 0x000fea0003800000 */
.L_x_2466:
        /* <DEDUP_REMOVED lines=16> */
.L_x_2526:
[----:B------:R-:W-:Y:S05]  /*aaa0*/  BRA `(.L_x_2469) ;  /* 0x0000000000c47947 */ /* 0x000fea0003800000 */
.L_x_2522:
        /* <DEDUP_REMOVED lines=19> */
.L_x_2528:
[----:B------:R-:W-:Y:S01]  /*abe0*/  IMAD.SHL.U32 R5, R5, 0x200000, RZ ;  /* 0x0020000005057824 */ /* 0x000fe200078e00ff */
[----:B------:R-:W-:-:S04]  /*abf0*/  LEA R0, R0, 0x37800000, 0x17 ;  /* 0x3780000000007811 */ /* 0x000fc800078eb8ff */
[----:B------:R-:W-:-:S07]  /*ac00*/  LOP3.LUT R4, R0, R5, R6, 0xfe, !PT ;  /* 0x0000000500047212 */ /* 0x000fce00078efe06 */
.L_x_2527:
[----:B------:R-:W0:Y:S02]  /*ac10*/  F2I.U64.TRUNC R4, R4 ;  /* 0x0000000400047311 */ /* 0x000e24000020d800 */
[----:B0-----:R4:W-:Y:S01]  /*ac20*/  STG.E.64 desc[UR36][R2.64], R4 ;  /* 0x0000000402007986 */ /* 0x0019e2000c101b24 */
[----:B------:R-:W-:Y:S05]  /*ac30*/  BRA `(.L_x_2469) ;  /* 0x0000000000607947 */ /* 0x000fea0003800000 */
.L_x_2521:
        /* <DEDUP_REMOVED lines=19> */
.L_x_2530:
[----:B------:R-:W-:Y:S01]  /*ad70*/  IMAD.SHL.U32 R5, R5, 0x200000, RZ ;  /* 0x0020000005057824 */ /* 0x000fe200078e00ff */
[----:B------:R-:W-:-:S04]  /*ad80*/  LEA R0, R0, 0x37800000, 0x17 ;  /* 0x3780000000007811 */ /* 0x000fc800078eb8ff */
[----:B------:R-:W-:-:S07]  /*ad90*/  LOP3.LUT R0, R0, R5, R6, 0xfe, !PT ;  /* 0x0000000500007212 */ /* 0x000fce00078efe06 */
.L_x_2529:
[----:B------:R-:W0:Y:S02]  /*ada0*/  F2I.FTZ.U32.TRUNC.NTZ R5, R0 ;  /* 0x0000000000057305 */ /* 0x000e24000021f000 */
[----:B0-----:R5:W-:Y:S02]  /*adb0*/  STG.E desc[UR36][R2.64], R5 ;  /* 0x0000000502007986 */ /* 0x001be4000c101924 */
.L_x_2469:
[----:B------:R-:W-:-:S07]  /*adc0*/  VIADD R17, R17, 0x80 ;  /* 0x0000008011117836 */ /* 0x000fce0000000000 */
.L_x_2460:
[----:B------:R-:W-:Y:S05]  /*add0*/  BSYNC B6 ;  /* 0x0000000000067941 */ /* 0x000fea0003800000 */
.L_x_2459:
        /* <DEDUP_REMOVED lines=280> */
.L_x_2531:
        /* <DEDUP_REMOVED lines=35> */
.L_x_2538:
[----:B------:R-:W-:Y:S01]  /*c190*/  IMAD.SHL.U32 R5, R5, 0x200000, RZ ;  /* 0x0020000005057824 */ /* 0x000fe200078e00ff */
[----:B------:R-:W-:-:S04]  /*c1a0*/  LEA R0, R0, 0x37800000, 0x17 ;  /* 0x3780000000007811 */ /* 0x000fc800078eb8ff */
[----:B------:R-:W-:-:S07]  /*c1b0*/  LOP3.LUT R0, R0, R5, R6, 0xfe, !PT ;  /* 0x0000000500007212 */ /* 0x000fce00078efe06 */
.L_x_2537:
[----:B------:R-:W0:Y:S02]  /*c1c0*/  F2I.FTZ.TRUNC.NTZ R5, R0 ;  /* 0x0000000000057305 */ /* 0x000e24000021f100 */
[----:B0-----:R-:W-:Y:S01]  /*c1d0*/  STG.E.U8 desc[UR36][R2.64], R5 ;  /* 0x0000000502007986 */ /* 0x001fe2000c101124 */
[----:B------:R-:W-:Y:S05]  /*c1e0*/  EXIT ;  /* 0x000000000000794d */ /* 0x000fea0003800000 */
.L_x_2535:
        /* <DEDUP_REMOVED lines=19> */
.L_x_2540:
[----:B------:R-:W-:Y:S01]  /*c320*/  IMAD.SHL.U32 R5, R5, 0x200000, RZ ;  /* 0x0020000005057824 */ /* 0x000fe200078e00ff */
[----:B------:R-:W-:-:S04]  /*c330*/  LEA R0, R0, 0x37800000, 0x17 ;  /* 0x3780000000007811 */ /* 0x000fc800078eb8ff */
[----:B------:R-:W-:-:S07]  /*c340*/  LOP3.LUT R4, R0, R5, R6, 0xfe, !PT ;  /* 0x0000000500047212 */ /* 0x000fce00078efe06 */
.L_x_2539:
[----:B------:R-:W0:Y:S02]  /*c350*/  F2I.S64.TRUNC R4, R4 ;  /* 0x0000000400047311 */ /* 0x000e24000020d900 */
[----:B0-----:R-:W-:-:S05]  /*c360*/  IMAD.MOV.U32 R7, RZ, RZ, R4 ;  /* 0x000000ffff077224 */ /* 0x001fca00078e0004 */
[----:B------:R-:W-:Y:S01]  /*c370*/  STG.E.U8 desc[UR36][R2.64], R7 ;  /* 0x0000000702007986 */ /* 0x000fe2000c101124 */
[----:B------:R-:W-:Y:S05]  /*c380*/  EXIT ;  /* 0x000000000000794d */ /* 0x000fea0003800000 */
.L_x_2534:
        /* <DEDUP_REMOVED lines=25> */
.L_x_2544:
[----:B------:R-:W-:Y:S01]  /*c520*/  IMAD.SHL.U32 R5, R5, 0x200000, RZ ;  /* 0x0020000005057824 */ /* 0x000fe200078e00ff */
[----:B------:R-:W-:-:S04]  /*c530*/  LEA R0, R0, 0x37800000, 0x17 ;  /* 0x3780000000007811 */ /* 0x000fc800078eb8ff */
[----:B------:R-:W-:-:S07]  /*c540*/  LOP3.LUT R4, R0, R5, R6, 0xfe, !PT ;  /* 0x0000000500047212 */ /* 0x000fce00078efe06 */
.L_x_2543:
[----:B------:R-:W0:Y:S02]  /*c550*/  F2I.S64.TRUNC R4, R4 ;  /* 0x0000000400047311 */ /* 0x000e24000020d900 */
[----:B0-----:R-:W-:Y:S01]  /*c560*/  STG.E.64 desc[UR36][R2.64], R4 ;  /* 0x0000000402007986 */ /* 0x001fe2000c101b24 */
[----:B------:R-:W-:Y:S05]  /*c570*/  EXIT ;  /* 0x000000000000794d */ /* 0x000fea0003800000 */
.L_x_2542:
        /* <DEDUP_REMOVED lines=19> */
.L_x_2546:
[----:B------:R-:W-:Y:S01]  /*c6b0*/  IMAD.SHL.U32 R5, R5, 0x200000, RZ ;  /* 0x0020000005057824 */ /* 0x000fe200078e00ff */
[----:B------:R-:W-:-:S04]  /*c6c0*/  LEA R0, R0, 0x37800000, 0x17 ;  /* 0x3780000000007811 */ /* 0x000fc800078eb8ff */
[----:B------:R-:W-:-:S07]  /*c6d0*/  LOP3.LUT R0, R0, R5, R6, 0xfe, !PT ;  /* 0x0000000500007212 */ /* 0x000fce00078efe06 */
.L_x_2545:
[----:B------:R-:W0:Y:S02]  /*c6e0*/  F2I.FTZ.TRUNC.NTZ R5, R0 ;  /* 0x0000000000057305 */ /* 0x000e24000021f100 */
[----:B0-----:R-:W-:Y:S01]  /*c6f0*/  STG.E desc[UR36][R2.64], R5 ;  /* 0x0000000502007986 */ /* 0x001fe2000c101924 */
[----:B------:R-:W-:Y:S05]  /*c700*/  EXIT ;  /* 0x000000000000794d */ /* 0x000fea0003800000 */
.L_x_2541:
        /* <DEDUP_REMOVED lines=19> */
.L_x_2548:
[----:B------:R-:W-:Y:S01]  /*c840*/  IMAD.SHL.U32 R5, R5, 0x200000, RZ ;  /* 0x0020000005057824 */ /* 0x000fe200078e00ff */
[----:B------:R-:W-:-:S04]  /*c850*/  LEA R0, R0, 0x37800000, 0x17 ;  /* 0x3780000000007811 */ /* 0x000fc800078eb8ff */
[----:B------:R-:W-:-:S07]  /*c860*/  LOP3.LUT R0, R0, R5, R6, 0xfe, !PT ;  /* 0x0000000500007212 */ /* 0x000fce00078efe06 */
.L_x_2547:
[----:B------:R-:W0:Y:S02]  /*c870*/  F2I.FTZ.TRUNC.NTZ R5, R0 ;  /* 0x0000000000057305 */ /* 0x000e24000021f100 */
[----:B0-----:R-:W-:Y:S01]  /*c880*/  STG.E.U16 desc[UR36][R2.64], R5 ;  /* 0x0000000502007986 */ /* 0x001fe2000c101524 */
[----:B------:R-:W-:Y:S05]  /*c890*/  EXIT ;  /* 0x000000000000794d */ /* 0x000fea0003800000 */
.L_x_2533:
        /* <DEDUP_REMOVED lines=25> */
.L_x_2552:
[----:B------:R-:W-:Y:S01]  /*ca30*/  IMAD.SHL.U32 R5, R5, 0x200000, RZ ;  /* 0x0020000005057824 */ /* 0x000fe200078e00ff */
[----:B------:R-:W-:-:S04]  /*ca40*/  LEA R0, R0, 0x37800000, 0x17 ;  /* 0x3780000000007811 */ /* 0x000fc800078eb8ff */
[----:B------:R-:W-:-:S07]  /*ca50*/  LOP3.LUT R7, R0, R5, R6, 0xfe, !PT ;  /* 0x0000000500077212 */ /* 0x000fce00078efe06 */
.L_x_2551:
[----:B------:R-:W-:Y:S01]  /*ca60*/  STG.E desc[UR36][R2.64], R7 ;  /* 0x0000000702007986 */ /* 0x000fe2000c101924 */
[----:B------:R-:W-:Y:S05]  /*ca70*/  EXIT ;  /* 0x000000000000794d */ /* 0x000fea0003800000 */
.L_x_2550:
        /* <DEDUP_REMOVED lines=19> */
.L_x_2554:
[----:B------:R-:W-:Y:S01]  /*cbb0*/  IMAD.SHL.U32 R5, R5, 0x200000, RZ ;  /* 0x0020000005057824 */ /* 0x000fe200078e00ff */
[----:B------:R-:W-:-:S04]  /*cbc0*/  LEA R0, R0, 0x37800000, 0x17 ;  /* 0x3780000000007811 */ /* 0x000fc800078eb8ff */
[----:B------:R-:W-:-:S07]  /*cbd0*/  LOP3.LUT R0, R0, R5, R6, 0xfe, !PT ;  /* 0x0000000500007212 */ /* 0x000fce00078efe06 */
.L_x_2553:
[----:B------:R-:W-:-:S05]  /*cbe0*/  F2FP.F16.F32.PACK_AB R0, RZ, R0 ;  /* 0x00000000ff00723e */ /* 0x000fca00000000ff */
[----:B------:R-:W-:Y:S01]  /*cbf0*/  STG.E.U16 desc[UR36][R2.64], R0 ;  /* 0x0000000002007986 */ /* 0x000fe2000c101524 */
[----:B------:R-:W-:Y:S05]  /*cc00*/  EXIT ;  /* 0x000000000000794d */ /* 0x000fea0003800000 */
.L_x_2549:
        /* <DEDUP_REMOVED lines=25> */
.L_x_2558:
[----:B------:R-:W-:Y:S01]  /*cda0*/  IMAD.SHL.U32 R5, R5, 0x200000, RZ ;  /* 0x0020000005057824 */ /* 0x000fe200078e00ff */
[----:B------:R-:W-:-:S04]  /*cdb0*/  LEA R0, R0, 0x37800000, 0x17 ;  /* 0x3780000000007811 */ /* 0x000fc800078eb8ff */
[----:B------:R-:W-:-:S07]  /*cdc0*/  LOP3.LUT R4, R0, R5, R6, 0xfe, !PT ;  /* 0x0000000500047212 */ /* 0x000fce00078efe06 */
.L_x_2557:
[----:B------:R-:W-:-:S05]  /*cdd0*/  IMAD.MOV.U32 R5, RZ, RZ, RZ ;  /* 0x000000ffff057224 */ /* 0x000fca00078e00ff */
[----:B------:R-:W-:Y:S01]  /*cde0*/  STG.E.64 desc[UR36][R2.64], R4 ;  /* 0x0000000402007986 */ /* 0x000fe2000c101b24 */
[----:B------:R-:W-:Y:S05]  /*cdf0*/  EXIT ;  /* 0x000000000000794d */ /* 0x000fea0003800000 */
.L_x_2556:
        /* <DEDUP_REMOVED lines=19> */
.L_x_2560:
[----:B------:R-:W-:Y:S01]  /*cf30*/  IMAD.SHL.U32 R5, R5, 0x200000, RZ ;  /* 0x0020000005057824 */ /* 0x000fe200078e00ff */
[----:B------:R-:W-:-:S04]  /*cf40*/  LEA R0, R0, 0x37800000, 0x17 ;  /* 0x3780000000007811 */ /* 0x000fc800078eb8ff */
[----:B------:R-:W-:-:S07]  /*cf50*/  LOP3.LUT R0, R0, R5, R6, 0xfe, !PT ;  /* 0x0000000500007212 */ /* 0x000fce00078efe06 */
.L_x_2559:
[----:B------:R-:W-:-:S04]  /*cf60*/  F2FP.F16.F32.PACK_AB R0, RZ, R0 ;  /* 0x00000000ff00723e */ /* 0x000fc800000000ff */
[----:B------:R-:W-:-:S05]  /*cf70*/  PRMT R0, R0, 0x5410, RZ ;  /* 0x0000541000007816 */ /* 0x000fca00000000ff */
[----:B------:R-:W-:Y:S01]  /*cf80*/  STG.E desc[UR36][R2.64], R0 ;  /* 0x0000000002007986 */ /* 0x000fe2000c101924 */
[----:B------:R-:W-:Y:S05]  /*cf90*/  EXIT ;  /* 0x000000000000794d */ /* 0x000fea0003800000 */
.L_x_2555:
        /* <DEDUP_REMOVED lines=20> */
.L_x_2562:
[----:B------:R-:W-:Y:S01]  /*d0e0*/  IMAD.SHL.U32 R5, R5, 0x200000, RZ ;  /* 0x0020000005057824 */ /* 0x000fe200078e00ff */
[----:B------:R-:W-:-:S04]  /*d0f0*/  LEA R0, R0, 0x37800000, 0x17 ;  /* 0x3780000000007811 */ /* 0x000fc800078eb8ff */
[----:B------:R-:W-:-:S05]  /*d100*/  LOP3.LUT R0, R0, R5, R6, 0xfe, !PT ;  /* 0x0000000500007212 */ /* 0x000fca00078efe06 */
[----:B------:R-:W-:-:S04]  /*d110*/  FMUL.FTZ R0, R0, 1 ;  /* 0x3f80000000007820 */ /* 0x000fc80000410000 */
[----:B------:R0:W1:Y:S03]  /*d120*/  F2F.F64.F32 R6, R0 ;  /* 0x0000000000067310 */ /* 0x0000660000201800 */
.L_x_2561:
[----:B-1----:R-:W-:Y:S01]  /*d130*/  STG.E.64 desc[UR36][R2.64], R6 ;  /* 0x0000000602007986 */ /* 0x002fe2000c101b24 */
[----:B------:R-:W-:Y:S05]  /*d140*/  EXIT ;  /* 0x000000000000794d */ /* 0x000fea0003800000 */
.L_x_2532:
        /* <DEDUP_REMOVED lines=27> */
.L_x_2567:
[----:B------:R-:W-:Y:S01]  /*d300*/  IMAD.SHL.U32 R5, R5, 0x200000, RZ ;  /* 0x0020000005057824 */ /* 0x000fe200078e00ff */
[----:B------:R-:W-:-:S04]  /*d310*/  LEA R0, R0, 0x37800000, 0x17 ;  /* 0x3780000000007811 */ /* 0x000fc800078eb8ff */
[----:B------:R-:W-:-:S04]  /*d320*/  LOP3.LUT R0, R0, R5, R6, 0xfe, !PT ;  /* 0x0000000500007212 */ /* 0x000fc800078efe06 */
[----:B------:R-:W-:-:S04]  /*d330*/  FSETP.NEU.FTZ.AND P0, PT, R0, RZ, PT ;  /* 0x000000ff0000720b */ /* 0x000fc80003f1d000 */
[----:B------:R-:W-:-:S09]  /*d340*/  SEL R0, RZ, 0x1, !P0 ;  /* 0x00000001ff007807 */ /* 0x000fd20004000000 */
.L_x_2566:
[----:B------:R-:W-:Y:S01]  /*d350*/  STG.E.U8 desc[UR36][R2.64], R0 ;  /* 0x0000000002007986 */ /* 0x000fe2000c101124 */
[----:B------:R-:W-:Y:S05]  /*d360*/  EXIT ;  /* 0x000000000000794d */ /* 0x000fea0003800000 */
.L_x_2565:
        /* <DEDUP_REMOVED lines=20> */
.L_x_2569:
[----:B------:R-:W-:Y:S01]  /*d4b0*/  IMAD.SHL.U32 R5, R5, 0x200000, RZ ;  /* 0x0020000005057824 */ /* 0x000fe200078e00ff */
[----:B------:R-:W-:-:S04]  /*d4c0*/  LEA R0, R0, 0x37800000, 0x17 ;  /* 0x3780000000007811 */ /* 0x000fc800078eb8ff */
[----:B------:R-:W-:-:S05]  /*d4d0*/  LOP3.LUT R0, R0, R5, R6, 0xfe, !PT ;  /* 0x0000000500007212 */ /* 0x000fca00078efe06 */
[----:B------:R-:W-:-:S04]  /*d4e0*/  FMUL.FTZ R0, R0, 1 ;  /* 0x3f80000000007820 */ /* 0x000fc80000410000 */
[----:B------:R0:W1:Y:S03]  /*d4f0*/  F2F.F64.F32 R8, R0 ;  /* 0x0000000000087310 */ /* 0x0000660000201800 */
.L_x_2568:
[----:B------:R-:W-:-:S05]  /*d500*/  CS2R R10, SRZ ;  /* 0x00000000000a7805 */ /* 0x000fca000001ff00 */
[----:B-1----:R-:W-:Y:S01]  /*d510*/  STG.E.128 desc[UR36][R2.64], R8 ;  /* 0x0000000802007986 */ /* 0x002fe2000c101d24 */
[----:B------:R-:W-:Y:S05]  /*d520*/  EXIT ;  /* 0x000000000000794d */ /* 0x000fea0003800000 */
.L_x_2564:
        /* <DEDUP_REMOVED lines=25> */
.L_x_2573:
[----:B------:R-:W-:Y:S01]  /*d6c0*/  IMAD.SHL.U32 R5, R5, 0x200000, RZ ;  /* 0x0020000005057824 */ /* 0x000fe200078e00ff */
[----:B------:R-:W-:-:S04]  /*d6d0*/  LEA R0, R0, 0x37800000, 0x17 ;  /* 0x3780000000007811 */ /* 0x000fc800078eb8ff */
[----:B------:R-:W-:-:S07]  /*d6e0*/  LOP3.LUT R0, R0, R5, R6, 0xfe, !PT ;  /* 0x0000000500007212 */ /* 0x000fce00078efe06 */
.L_x_2572:
        /* <DEDUP_REMOVED lines=13> */
.L_x_2574:
[----:B------:R-:W-:-:S05]  /*d7c0*/  LOP3.LUT R7, R4, R7, RZ, 0xfc, !PT ;  /* 0x0000000704077212 */ /* 0x000fca00078efcff */
[----:B------:R-:W-:Y:S01]  /*d7d0*/  STG.E.U8 desc[UR36][R2.64], R7 ;  /* 0x0000000702007986 */ /* 0x000fe2000c101124 */
[----:B------:R-:W-:Y:S05]  /*d7e0*/  EXIT ;  /* 0x000000000000794d */ /* 0x000fea0003800000 */
.L_x_2571:
        /* <DEDUP_REMOVED lines=19> */
.L_x_2576:
[----:B------:R-:W-:Y:S01]  /*d920*/  IMAD.SHL.U32 R5, R5, 0x200000, RZ ;  /* 0x0020000005057824 */ /* 0x000fe200078e00ff */
[----:B------:R-:W-:-:S04]  /*d930*/  LEA R0, R0, 0x37800000, 0x17 ;  /* 0x3780000000007811 */ /* 0x000fc800078eb8ff */
[----:B------:R-:W-:-:S07]  /*d940*/  LOP3.LUT R0, R0, R5, R6, 0xfe, !PT ;  /* 0x0000000500007212 */ /* 0x000fce00078efe06 */
.L_x_2575:
        /* <DEDUP_REMOVED lines=11> */
.L_x_2577:
[----:B------:R-:W-:Y:S01]  /*da00*/  IMAD.MOV.U32 R4, RZ, RZ, 0x7f ;  /* 0x0000007fff047424 */ /* 0x000fe200078e00ff */
[----:B------:R-:W-:-:S04]  /*da10*/  ISETP.GT.U32.AND P0, PT, R6, 0x7f800000, PT ;  /* 0x7f8000000600780c */ /* 0x000fc80003f04070 */
[----:B------:R-:W-:-:S09]  /*da20*/  SEL R4, R4, 0x7c, P0 ;  /* 0x0000007c04047807 */ /* 0x000fd20000000000 */
.L_x_2578:
[----:B------:R-:W-:-:S04]  /*da30*/  LOP3.LUT R0, R0, 0x80000000, RZ, 0xc0, !PT ;  /* 0x8000000000007812 */ /* 0x000fc800078ec0ff */
[----:B------:R-:W-:-:S04]  /*da40*/  SHF.R.U32.HI R5, RZ, 0x18, R0 ;  /* 0x00000018ff057819 */ /* 0x000fc80000011600 */
[----:B------:R-:W-:-:S05]  /*da50*/  LOP3.LUT R5, R4, R5, RZ, 0xfc, !PT ;  /* 0x0000000504057212 */ /* 0x000fca00078efcff */
[----:B------:R-:W-:Y:S01]  /*da60*/  STG.E.U8 desc[UR36][R2.64], R5 ;  /* 0x0000000502007986 */ /* 0x000fe2000c101124 */
[----:B------:R-:W-:Y:S05]  /*da70*/  EXIT ;  /* 0x000000000000794d */ /* 0x000fea0003800000 */
.L_x_2570:
        /* <DEDUP_REMOVED lines=19> */
.L_x_2580:
[----:B------:R-:W-:Y:S01]  /*dbb0*/  IMAD.SHL.U32 R5, R5, 0x200000, RZ ;  /* 0x0020000005057824 */ /* 0x000fe200078e00ff */
[----:B------:R-:W-:-:S04]  /*dbc0*/  LEA R0, R0, 0x37800000, 0x17 ;  /* 0x3780000000007811 */ /* 0x000fc800078eb8ff */
[----:B------:R-:W-:-:S07]  /*dbd0*/  LOP3.LUT R0, R0, R5, R6, 0xfe, !PT ;  /* 0x0000000500007212 */ /* 0x000fce00078efe06 */
.L_x_2579:
[----:B------:R-:W-:-:S05]  /*dbe0*/  F2FP.BF16.F32.PACK_AB R0, RZ, R0 ;  /* 0x00000000ff00723e */ /* 0x000fca00000010ff */
[----:B------:R-:W-:Y:S01]  /*dbf0*/  STG.E.U16 desc[UR36][R2.64], R0 ;  /* 0x0000000002007986 */ /* 0x000fe2000c101524 */
[----:B------:R-:W-:Y:S05]  /*dc00*/  EXIT ;  /* 0x000000000000794d */ /* 0x000fea0003800000 */
.L_x_2563:
        /* <DEDUP_REMOVED lines=27> */
.L_x_2585:
[----:B------:R-:W-:Y:S01]  /*ddc0*/  IMAD.SHL.U32 R5, R5, 0x200000, RZ ;  /* 0x0020000005057824 */ /* 0x000fe200078e00ff */
[----:B------:R-:W-:-:S04]  /*ddd0*/  LEA R0, R0, 0x37800000, 0x17 ;  /* 0x3780000000007811 */ /* 0x000fc800078eb8ff */
[----:B------:R-:W-:-:S07]  /*dde0*/  LOP3.LUT R0, R0, R5, R6, 0xfe, !PT ;  /* 0x0000000500007212 */ /* 0x000fce00078efe06 */
.L_x_2584:
[----:B------:R-:W0:Y:S02]  /*ddf0*/  F2I.FTZ.U32.TRUNC.NTZ R5, R0 ;  /* 0x0000000000057305 */ /* 0x000e24000021f000 */
[----:B0-----:R-:W-:Y:S01]  /*de00*/  STG.E.U16 desc[UR36][R2.64], R5 ;  /* 0x0000000502007986 */ /* 0x001fe2000c101524 */
[----:B------:R-:W-:Y:S05]  /*de10*/  EXIT ;  /* 0x000000000000794d */ /* 0x000fea0003800000 */
.L_x_2583:
        /* <DEDUP_REMOVED lines=19> */
.L_x_2587:
[----:B------:R-:W-:Y:S01]  /*df50*/  IMAD.SHL.U32 R5, R5, 0x200000, RZ ;  /* 0x0020000005057824 */ /* 0x000fe200078e00ff */
[----:B------:R-:W-:-:S04]  /*df60*/  LEA R0, R0, 0x37800000, 0x17 ;  /* 0x3780000000007811 */ /* 0x000fc800078eb8ff */
[----:B------:R-:W-:-:S07]  /*df70*/  LOP3.LUT R0, R0, R5, R6, 0xfe, !PT ;  /* 0x0000000500007212 */ /* 0x000fce00078efe06 */
.L_x_2586:
        /* <DEDUP_REMOVED lines=15> */
.L_x_2589:
[----:B------:R-:W-:-:S04]  /*e070*/  LOP3.LUT R0, R0, 0x80000000, RZ, 0xc0, !PT ;  /* 0x8000000000007812 */ /* 0x000fc800078ec0ff */
[----:B------:R-:W-:-:S04]  /*e080*/  SHF.R.U32.HI R0, RZ, 0x18, R0 ;  /* 0x00000018ff007819 */ /* 0x000fc80000011600 */
[----:B------:R-:W-:-:S04]  /*e090*/  LOP3.LUT R0, R5, R0, RZ, 0xfc, !PT ;  /* 0x0000000005007212 */ /* 0x000fc800078efcff */
[----:B------:R-:W-:-:S07]  /*e0a0*/  PRMT R4, R0, 0x7610, R4 ;  /* 0x0000761000047816 */ /* 0x000fce0000000004 */
.L_x_2588:
[----:B------:R-:W-:Y:S01]  /*e0b0*/  STG.E.U8 desc[UR36][R2.64], R4 ;  /* 0x0000000402007986 */ /* 0x000fe2000c101124 */
[----:B------:R-:W-:Y:S05]  /*e0c0*/  EXIT ;  /* 0x000000000000794d */ /* 0x000fea0003800000 */
.L_x_2582:
[----:B------:R-:W-:Y:S01]  /*e0d0*/  STG.E.U8 desc[UR36][R2.64], R5 ;  /* 0x0000000502007986 */ /* 0x000fe2000c101124 */
[----:B------:R-:W-:Y:S05]  /*e0e0*/  EXIT ;  /* 0x000000000000794d */ /* 0x000fea0003800000 */
.L_x_2581:
        /* <DEDUP_REMOVED lines=25> */
.L_x_2593:
[----:B------:R-:W-:Y:S01]  /*e280*/  IMAD.SHL.U32 R5, R5, 0x200000, RZ ;  /* 0x0020000005057824 */ /* 0x000fe200078e00ff */
[----:B------:R-:W-:-:S04]  /*e290*/  LEA R0, R0, 0x37800000, 0x17 ;  /* 0x3780000000007811 */ /* 0x000fc800078eb8ff */
[----:B------:R-:W-:-:S07]  /*e2a0*/  LOP3.LUT R0, R0, R5, R6, 0xfe, !PT ;  /* 0x0000000500007212 */ /* 0x000fce00078efe06 */
.L_x_2592:
        /* <DEDUP_REMOVED lines=11> */
.L_x_2594:
[----:B------:R-:W-:Y:S01]  /*e360*/  STG.E.U8 desc[UR36][R2.64], R4 ;  /* 0x0000000402007986 */ /* 0x000fe2000c101124 */
[----:B------:R-:W-:Y:S05]  /*e370*/  EXIT ;  /* 0x000000000000794d */ /* 0x000fea0003800000 */
.L_x_2536:
        /* <DEDUP_REMOVED lines=16> */
.L_x_2595:
[----:B------:R-:W-:Y:S05]  /*e480*/  EXIT ;  /* 0x000000000000794d */ /* 0x000fea0003800000 */
.L_x_2591:
        /* <DEDUP_REMOVED lines=19> */
.L_x_2597:
[----:B------:R-:W-:Y:S01]  /*e5c0*/  IMAD.SHL.U32 R5, R5, 0x200000, RZ ;  /* 0x0020000005057824 */ /* 0x000fe200078e00ff */
[----:B------:R-:W-:-:S04]  /*e5d0*/  LEA R0, R0, 0x37800000, 0x17 ;  /* 0x3780000000007811 */ /* 0x000fc800078eb8ff */
[----:B------:R-:W-:-:S07]  /*e5e0*/  LOP3.LUT R4, R0, R5, R6, 0xfe, !PT ;  /* 0x0000000500047212 */ /* 0x000fce00078efe06 */
.L_x_2596:
[----:B------:R-:W0:Y:S02]  /*e5f0*/  F2I.U64.TRUNC R4, R4 ;  /* 0x0000000400047311 */ /* 0x000e24000020d800 */
[----:B0-----:R-:W-:Y:S01]  /*e600*/  STG.E.64 desc[UR36][R2.64], R4 ;  /* 0x0000000402007986 */ /* 0x001fe2000c101b24 */
[----:B------:R-:W-:Y:S05]  /*e610*/  EXIT ;  /* 0x000000000000794d */ /* 0x000fea0003800000 */
.L_x_2590:
        /* <DEDUP_REMOVED lines=19> */
.L_x_2599:
[----:B------:R-:W-:Y:S01]  /*e750*/  IMAD.SHL.U32 R5, R5, 0x200000, RZ ;  /* 0x0020000005057824 */ /* 0x000fe200078e00ff */
[----:B------:R-:W-:-:S04]  /*e760*/  LEA R0, R0, 0x37800000, 0x17 ;  /* 0x3780000000007811 */ /* 0x000fc800078eb8ff */
[----:B------:R-:W-:-:S07]  /*e770*/  LOP3.LUT R0, R0, R5, R6, 0xfe, !PT ;  /* 0x0000000500007212 */ /* 0x000fce00078efe06 */
.L_x_2598:
[----:B------:R-:W0:Y:S02]  /*e780*/  F2I.FTZ.U32.TRUNC.NTZ R5, R0 ;  /* 0x0000000000057305 */ /* 0x000e24000021f000 */
[----:B0-----:R-:W-:Y:S01]  /*e790*/  STG.E desc[UR36][R2.64], R5 ;  /* 0x0000000502007986 */ /* 0x001fe2000c101924 */
[----:B------:R-:W-:Y:S05]  /*e7a0*/  EXIT ;  /* 0x000000000000794d */ /* 0x000fea0003800000 */
.L_x_2600:
        /* <DEDUP_REMOVED lines=13> */
.L_x_7304:


//--------------------- .text._ZN2at6native27unrolled_elementwise_kernelINS0_11FillFunctorIN3c1015Float8_e5m2fnuzEEESt5arrayIPcLm1EELi4E23TrivialOffsetCalculatorILi0EjES9_ILi1EjENS0_6memory12LoadWithCastILi0EEENSC_13StoreWithCastILi1EEEEEviT_T0_T2_T3_T4_T5_ --------------------------
	.section	.text._ZN2at6native27unrolled_elementwise_kernelINS0_11FillFunctorIN3c1015Float8_e5m2fnuzEEESt5arrayIPcLm1EELi4E23TrivialOffsetCalculatorILi0EjES9_ILi1EjENS0_6memory12LoadWithCastILi0EEENSC_13StoreWithCastILi1EEEEEviT_T0_T2_T3_T4_T5_,"ax",@progbits
	.align	128
        .global         _ZN2at6native27unrolled_elementwise_kernelINS0_11FillFunctorIN3c1015Float8_e5m2fnuzEEESt5arrayIPcLm1EELi4E23TrivialOffsetCalculatorILi0EjES9_ILi1EjENS0_6memory12LoadWithCastILi0EEENSC_13StoreWithCastILi1EEEEEviT_T0_T2_T3_T4_T5_
        .type           _ZN2at6native27unrolled_elementwise_kernelINS0_11FillFunctorIN3c1015Float8_e5m2fnuzEEESt5arrayIPcLm1EELi4E23TrivialOffsetCalculatorILi0EjES9_ILi1EjENS0_6memory12LoadWithCastILi0EEENSC_13StoreWithCastILi1EEEEEviT_T0_T2_T3_T4_T5_,@function
        .size           _ZN2at6native27unrolled_elementwise_kernelINS0_11FillFunctorIN3c1015Float8_e5m2fnuzEEESt5arrayIPcLm1EELi4E23TrivialOffsetCalculatorILi0EjES9_ILi1EjENS0_6memory12LoadWithCastILi0EEENSC_13StoreWithCastILi1EEEEEviT_T0_T2_T3_T4_T5_,(.L_x_7305 - _ZN2at6native27unrolled_elementwise_kernelINS0_11FillFunctorIN3c1015Float8_e5m2fnuzEEESt5arrayIPcLm1EELi4E23TrivialOffsetCalculatorILi0EjES9_ILi1EjENS0_6memory12LoadWithCastILi0EEENSC_13StoreWithCastILi1EEEEEviT_T0_T2_T3_T4_T5_)
        .other          _ZN2at6native27unrolled_elementwise_kernelINS0_11FillFunctorIN3c1015Float8_e5m2fnuzEEESt5arrayIPcLm1EELi4E23TrivialOffsetCalculatorILi0EjES9_ILi1EjENS0_6memory12LoadWithCastILi0EEENSC_13StoreWithCastILi1EEEEEviT_T0_T2_T3_T4_T5_,@"STO_CUDA_ENTRY STV_DEFAULT"
_ZN2at6native27unrolled_elementwise_kernelINS0_11FillFunctorIN3c1015Float8_e5m2fnuzEEESt5arrayIPcLm1EELi4E23TrivialOffsetCalculatorILi0EjES9_ILi1EjENS0_6memory12LoadWithCastILi0EEENSC_13StoreWithCastILi1EEEEEviT_T0_T2_T3_T4_T5_:
.text._ZN2at6native27unrolled_elementwise_kernelINS0_11FillFunctorIN3c1015Float8_e5m2fnuzEEESt5arrayIPcLm1EELi4E23TrivialOffsetCalculatorILi0EjES9_ILi1EjENS0_6memory12LoadWithCastILi0EEENSC_13StoreWithCastILi1EEEEEviT_T0_T2_T3_T4_T5_:
        /* <DEDUP_REMOVED lines=49> */
.L_x_2609:
[----:B------:R-:W-:Y:S01]  /*0310*/  LEA R5, R0, 0x37800000, 0x17 ;  /* 0x3780000000057811 */ /* 0x000fe200078eb8ff */
[----:B------:R-:W-:-:S05]  /*0320*/  IMAD.SHL.U32 R0, R4, 0x200000, RZ ;  /* 0x0020000004007824 */ /* 0x000fca00078e00ff */
[----:B------:R-:W-:-:S07]  /*0330*/  LOP3.LUT R0, R5, R0, R6, 0xfe, !PT ;  /* 0x0000000005007212 */ /* 0x000fce00078efe06 */
.L_x_2608:
[----:B------:R-:W0:Y:S02]  /*0340*/  F2I.FTZ.TRUNC.NTZ R5, R0 ;  /* 0x0000000000057305 */ /* 0x000e24000021f100 */
[----:B0-----:R4:W-:Y:S01]  /*0350*/  STG.E.U8 desc[UR36][R2.64], R5 ;  /* 0x0000000502007986 */ /* 0x0019e2000c101124 */
[----:B------:R-:W-:Y:S05]  /*0360*/  BRA `(.L_x_2602) ;  /* 0x0000002400647947 */ /* 0x000fea0003800000 */
.L_x_2606:
        /* <DEDUP_REMOVED lines=19> */
.L_x_2611:
[----:B------:R-:W-:Y:S01]  /*04a0*/  IMAD.SHL.U32 R5, R0, 0x200000, RZ ;  /* 0x0020000000057824 */ /* 0x000fe200078e00ff */
[----:B------:R-:W-:-:S04]  /*04b0*/  LEA R4, R4, 0x37800000, 0x17 ;  /* 0x3780000004047811 */ /* 0x000fc800078eb8ff */
[----:B------:R-:W-:-:S07]  /*04c0*/  LOP3.LUT R4, R4, R5, R6, 0xfe, !PT ;  /* 0x0000000504047212 */ /* 0x000fce00078efe06 */
.L_x_2610:
[----:B------:R-:W0:Y:S02]  /*04d0*/  F2I.S64.TRUNC R4, R4 ;  /* 0x0000000400047311 */ /* 0x000e24000020d900 */
[----:B0-----:R-:W-:-:S05]  /*04e0*/  IMAD.MOV.U32 R7, RZ, RZ, R4 ;  /* 0x000000ffff077224 */ /* 0x001fca00078e0004 */
[----:B------:R3:W-:Y:S01]  /*04f0*/  STG.E.U8 desc[UR36][R2.64], R7 ;  /* 0x0000000702007986 */ /* 0x0007e2000c101124 */
[----:B------:R-:W-:Y:S05]  /*0500*/  BRA `(.L_x_2602) ;  /* 0x0000002000fc7947 */ /* 0x000fea0003800000 */
.L_x_2605:
        /* <DEDUP_REMOVED lines=25> */
.L_x_2615:
[----:B------:R-:W-:Y:S01]  /*06a0*/  IMAD.SHL.U32 R5, R0, 0x200000, RZ ;  /* 0x0020000000057824 */ /* 0x000fe200078e00ff */
[----:B------:R-:W-:-:S04]  /*06b0*/  LEA R4, R4, 0x37800000, 0x17 ;  /* 0x3780000004047811 */ /* 0x000fc800078eb8ff */
[----:B------:R-:W-:-:S07]  /*06c0*/  LOP3.LUT R4, R4, R5, R6, 0xfe, !PT ;  /* 0x0000000504047212 */ /* 0x000fce00078efe06 */
.L_x_2614:
[----:B------:R-:W0:Y:S02]  /*06d0*/  F2I.S64.TRUNC R4, R4 ;  /* 0x0000000400047311 */ /* 0x000e24000020d900 */
[----:B0-----:R1:W-:Y:S01]  /*06e0*/  STG.E.64 desc[UR36][R2.64], R4 ;  /* 0x0000000402007986 */ /* 0x0013e2000c101b24 */
[----:B------:R-:W-:Y:S05]  /*06f0*/  BRA `(.L_x_2602) ;  /* 0x0000002000807947 */ /* 0x000fea0003800000 */
.L_x_2613:
        /* <DEDUP_REMOVED lines=19> */
.L_x_2617:
[----:B------:R-:W-:Y:S01]  /*0830*/  IMAD.SHL.U32 R5, R0, 0x200000, RZ ;  /* 0x0020000000057824 */ /* 0x000fe200078e00ff */
[----:B------:R-:W-:-:S04]  /*0840*/  LEA R4, R4, 0x37800000, 0x17 ;  /* 0x3780000004047811 */ /* 0x000fc800078eb8ff */
[----:B------:R-:W-:-:S07]  /*0850*/  LOP3.LUT R0, R4, R5, R6, 0xfe, !PT ;  /* 0x0000000504007212 */ /* 0x000fce00078efe06 */
.L_x_2616:
[----:B------:R-:W0:Y:S02]  /*0860*/  F2I.FTZ.TRUNC.NTZ R5, R0 ;  /* 0x0000000000057305 */ /* 0x000e24000021f100 */
[----:B0-----:R0:W-:Y:S01]  /*0870*/  STG.E desc[UR36][R2.64], R5 ;  /* 0x0000000502007986 */ /* 0x0011e2000c101924 */
[----:B------:R-:W-:Y:S05]  /*0880*/  BRA `(.L_x_2602) ;  /* 0x00000020001c7947 */ /* 0x000fea0003800000 */
.L_x_2612:
        /* <DEDUP_REMOVED lines=19> */
.L_x_2619:
[----:B------:R-:W-:Y:S01]  /*09c0*/  IMAD.SHL.U32 R5, R0, 0x200000, RZ ;  /* 0x0020000000057824 */ /* 0x000fe200078e00ff */
[----:B------:R-:W-:-:S04]  /*09d0*/  LEA R4, R4, 0x37800000, 0x17 ;  /* 0x3780000004047811 */ /* 0x000fc800078eb8ff */
[----:B------:R-:W-:-:S07]  /*09e0*/  LOP3.LUT R0, R4, R5, R6, 0xfe, !PT ;  /* 0x0000000504007212 */ /* 0x000fce00078efe06 */
.L_x_2618:
[----:B------:R-:W0:Y:S02]  /*09f0*/  F2I.FTZ.TRUNC.NTZ R5, R0 ;  /* 0x0000000000057305 */ /* 0x000e24000021f100 */
[----:B0-----:R2:W-:Y:S01]  /*0a00*/  STG.E.U16 desc[UR36][R2.64], R5 ;  /* 0x0000000502007986 */ /* 0x0015e2000c101524 */
[----:B------:R-:W-:Y:S05]  /*0a10*/  BRA `(.L_x_2602) ;  /* 0x0000001c00b87947 */ /* 0x000fea0003800000 */
.L_x_2604:
        /* <DEDUP_REMOVED lines=25> */
.L_x_2623:
[----:B------:R-:W-:Y:S01]  /*0bb0*/  IMAD.SHL.U32 R5, R0, 0x200000, RZ ;  /* 0x0020000000057824 */ /* 0x000fe200078e00ff */
[----:B------:R-:W-:-:S04]  /*0bc0*/  LEA R4, R4, 0x37800000, 0x17 ;  /* 0x3780000004047811 */ /* 0x000fc800078eb8ff */
[----:B------:R-:W-:-:S07]  /*0bd0*/  LOP3.LUT R5, R4, R5, R6, 0xfe, !PT ;  /* 0x0000000504057212 */ /* 0x000fce00078efe06 */
.L_x_2622:
[----:B------:R0:W-:Y:S01]  /*0be0*/  STG.E desc[UR36][R2.64], R5 ;  /* 0x0000000502007986 */ /* 0x0001e2000c101924 */
[----:B------:R-:W-:Y:S05]  /*0bf0*/  BRA `(.L_x_2602) ;  /* 0x0000001c00407947 */ /* 0x000fea0003800000 */
.L_x_2621:
        /* <DEDUP_REMOVED lines=19> */
.L_x_2625:
[----:B------:R-:W-:Y:S01]  /*0d30*/  IMAD.SHL.U32 R5, R0, 0x200000, RZ ;  /* 0x0020000000057824 */ /* 0x000fe200078e00ff */
[----:B------:R-:W-:-:S04]  /*0d40*/  LEA R4, R4, 0x37800000, 0x17 ;  /* 0x3780000004047811 */ /* 0x000fc800078eb8ff */
[----:B------:R-:W-:-:S07]  /*0d50*/  LOP3.LUT R0, R4, R5, R6, 0xfe, !PT ;  /* 0x0000000504007212 */ /* 0x000fce00078efe06 */
.L_x_2624:
[----:B------:R-:W-:-:S05]  /*0d60*/  F2FP.F16.F32.PACK_AB R0, RZ, R0 ;  /* 0x00000000ff00723e */ /* 0x000fca00000000ff */
[----:B------:R5:W-:Y:S01]  /*0d70*/  STG.E.U16 desc[UR36][R2.64], R0 ;  /* 0x0000000002007986 */ /* 0x000be2000c101524 */
[----:B------:R-:W-:Y:S05]  /*0d80*/  BRA `(.L_x_2602) ;  /* 0x0000001800dc7947 */ /* 0x000fea0003800000 */
.L_x_2620:
        /* <DEDUP_REMOVED lines=25> */
.L_x_2629:
[----:B------:R-:W-:Y:S01]  /*0f20*/  IMAD.SHL.U32 R5, R0, 0x200000, RZ ;  /* 0x0020000000057824 */ /* 0x000fe200078e00ff */
[----:B------:R-:W-:-:S04]  /*0f30*/  LEA R4, R4, 0x37800000, 0x17 ;  /* 0x3780000004047811 */ /* 0x000fc800078eb8ff */
[----:B------:R-:W-:-:S07]  /*0f40*/  LOP3.LUT R4, R4, R5, R6, 0xfe, !PT ;  /* 0x0000000504047212 */ /* 0x000fce00078efe06 */
.L_x_2628:
[----:B------:R-:W-:-:S05]  /*0f50*/  IMAD.MOV.U32 R5, RZ, RZ, RZ ;  /* 0x000000ffff057224 */ /* 0x000fca00078e00ff */
[----:B------:R0:W-:Y:S01]  /*0f60*/  STG.E.64 desc[UR36][R2.64], R4 ;  /* 0x0000000402007986 */ /* 0x0001e2000c101b24 */
[----:B------:R-:W-:Y:S05]  /*0f70*/  BRA `(.L_x_2602) ;  /* 0x0000001800607947 */ /* 0x000fea0003800000 */
.L_x_2627:
        /* <DEDUP_REMOVED lines=19> */
.L_x_2631:
[----:B------:R-:W-:Y:S01]  /*10b0*/  IMAD.SHL.U32 R5, R0, 0x200000, RZ ;  /* 0x0020000000057824 */ /* 0x000fe200078e00ff */
[----:B------:R-:W-:-:S04]  /*10c0*/  LEA R4, R4, 0x37800000, 0x17 ;  /* 0x3780000004047811 */ /* 0x000fc800078eb8ff */
[----:B------:R-:W-:-:S07]  /*10d0*/  LOP3.LUT R0, R4, R5, R6, 0xfe, !PT ;  /* 0x0000000504007212 */ /* 0x000fce00078efe06 */
.L_x_2630:
[----:B------:R-:W-:-:S04]  /*10e0*/  F2FP.F16.F32.PACK_AB R0, RZ, R0 ;  /* 0x00000000ff00723e */ /* 0x000fc800000000ff */
[----:B------:R-:W-:-:S05]  /*10f0*/  PRMT R0, R0, 0x5410, RZ ;  /* 0x0000541000007816 */ /* 0x000fca00000000ff */
[----:B------:R0:W-:Y:S01]  /*1100*/  STG.E desc[UR36][R2.64], R0 ;  /* 0x0000000002007986 */ /* 0x0001e2000c101924 */
[----:B------:R-:W-:Y:S05]  /*1110*/  BRA `(.L_x_2602) ;  /* 0x0000001400f87947 */ /* 0x000fea0003800000 */
.L_x_2626:
        /* <DEDUP_REMOVED lines=19> */
.L_x_2633:
[----:B------:R-:W-:Y:S01]  /*1250*/  IMAD.SHL.U32 R5, R0, 0x200000, RZ ;  /* 0x0020000000057824 */ /* 0x000fe200078e00ff */
[----:B------:R-:W-:-:S04]  /*1260*/  LEA R4, R4, 0x37800000, 0x17 ;  /* 0x3780000004047811 */ /* 0x000fc800078eb8ff */
[----:B------:R-:W-:-:S07]  /*1270*/  LOP3.LUT R0, R4, R5, R6, 0xfe, !PT ;  /* 0x0000000504007212 */ /* 0x000fce00078efe06 */
.L_x_2632:
[----:B------:R-:W-:-:S04]  /*1280*/  FMUL.FTZ R0, R0, 1 ;  /* 0x3f80000000007820 */ /* 0x000fc80000410000 */
[----:B------:R-:W0:Y:S02]  /*1290*/  F2F.F64.F32 R4, R0 ;  /* 0x0000000000047310 */ /* 0x000e240000201800 */
[----:B0-----:R0:W-:Y:S01]  /*12a0*/  STG.E.64 desc[UR36][R2.64], R4 ;  /* 0x0000000402007986 */ /* 0x0011e2000c101b24 */
[----:B------:R-:W-:Y:S05]  /*12b0*/  BRA `(.L_x_2602) ;  /* 0x0000001400907947 */ /* 0x000fea0003800000 */
.L_x_2603:
        /* <DEDUP_REMOVED lines=27> */
.L_x_2638:
[----:B------:R-:W-:Y:S01]  /*1470*/  IMAD.SHL.U32 R5, R0, 0x200000, RZ ;  /* 0x0020000000057824 */ /* 0x000fe200078e00ff */
[----:B------:R-:W-:-:S04]  /*1480*/  LEA R4, R4, 0x37800000, 0x17 ;  /* 0x3780000004047811 */ /* 0x000fc800078eb8ff */
[----:B------:R-:W-:-:S07]  /*1490*/  LOP3.LUT R0, R4, R5, R6, 0xfe, !PT ;  /* 0x0000000504007212 */ /* 0x000fce00078efe06 */
.L_x_2637:
[----:B------:R-:W-:-:S04]  /*14a0*/  FSETP.NEU.FTZ.AND P0, PT, R0, RZ, PT ;  /* 0x000000ff0000720b */ /* 0x000fc80003f1d000 */
[----:B------:R-:W-:-:S05]  /*14b0*/  SEL R5, RZ, 0x1, !P0 ;  /* 0x00000001ff057807 */ /* 0x000fca0004000000 */
[----:B------:R0:W-:Y:S01]  /*14c0*/  STG.E.U8 desc[UR36][R2.64], R5 ;  /* 0x0000000502007986 */ /* 0x0001e2000c101124 */
[----:B------:R-:W-:Y:S05]  /*14d0*/  BRA `(.L_x_2602) ;  /* 0x0000001400087947 */ /* 0x000fea0003800000 */
.L_x_2636:
        /* <DEDUP_REMOVED lines=19> */
.L_x_2640:
[----:B------:R-:W-:Y:S01]  /*1610*/  IMAD.SHL.U32 R5, R0, 0x200000, RZ ;  /* 0x0020000000057824 */ /* 0x000fe200078e00ff */
[----:B------:R-:W-:-:S04]  /*1620*/  LEA R4, R4, 0x37800000, 0x17 ;  /* 0x3780000004047811 */ /* 0x000fc800078eb8ff */
[----:B------:R-:W-:-:S07]  /*1630*/  LOP3.LUT R0, R4, R5, R6, 0xfe, !PT ;  /* 0x0000000504007212 */ /* 0x000fce00078efe06 */
.L_x_2639:
[----:B------:R-:W-:Y:S01]  /*1640*/  FMUL.FTZ R0, R0, 1 ;  /* 0x3f80000000007820 */ /* 0x000fe20000410000 */
[----:B------:R-:W-:-:S03]  /*1650*/  CS2R R6, SRZ ;  /* 0x0000000000067805 */ /* 0x000fc6000001ff00 */
[----:B------:R-:W0:Y:S02]  /*1660*/  F2F.F64.F32 R4, R0 ;  /* 0x0000000000047310 */ /* 0x000e240000201800 */
[----:B0-----:R0:W-:Y:S01]  /*1670*/  STG.E.128 desc[UR36][R2.64], R4 ;  /* 0x0000000402007986 */ /* 0x0011e2000c101d24 */
[----:B------:R-:W-:Y:S05]  /*1680*/  BRA `(.L_x_2602) ;  /* 0x00000010009c7947 */ /* 0x000fea0003800000 */
.L_x_2635:
        /* <DEDUP_REMOVED lines=25> */
.L_x_2644:
[----:B------:R-:W-:Y:S01]  /*1820*/  IMAD.SHL.U32 R5, R0, 0x200000, RZ ;  /* 0x0020000000057824 */ /* 0x000fe200078e00ff */
[----:B------:R-:W-:-:S04]  /*1830*/  LEA R4, R4, 0x37800000, 0x17 ;  /* 0x3780000004047811 */ /* 0x000fc800078eb8ff */
[----:B------:R-:W-:-:S07]  /*1840*/  LOP3.LUT R0, R4, R5, R6, 0xfe, !PT ;  /* 0x0000000504007212 */ /* 0x000fce00078efe06 */
.L_x_2643:
        /* <DEDUP_REMOVED lines=13> */
.L_x_2645:
[----:B------:R-:W-:-:S05]  /*1920*/  LOP3.LUT R7, R4, R7, RZ, 0xfc, !PT ;  /* 0x0000000704077212 */ /* 0x000fca00078efcff */
[----:B------:R0:W-:Y:S01]  /*1930*/  STG.E.U8 desc[UR36][R2.64], R7 ;  /* 0x0000000702007986 */ /* 0x0001e2000c101124 */
[----:B------:R-:W-:Y:S05]  /*1940*/  BRA `(.L_x_2602) ;  /* 0x0000000c00ec7947 */ /* 0x000fea0003800000 */
.L_x_2642:
        /* <DEDUP_REMOVED lines=19> */
.L_x_2647:
[----:B------:R-:W-:Y:S01]  /*1a80*/  IMAD.SHL.U32 R5, R0, 0x200000, RZ ;  /* 0x0020000000057824 */ /* 0x000fe200078e00ff */
[----:B------:R-:W-:-:S04]  /*1a90*/  LEA R4, R4, 0x37800000, 0x17 ;  /* 0x3780000004047811 */ /* 0x000fc800078eb8ff */
[----:B------:R-:W-:-:S07]  /*1aa0*/  LOP3.LUT R0, R4, R5, R6, 0xfe, !PT ;  /* 0x0000000504007212 */ /* 0x000fce00078efe06 */
.L_x_2646:
        /* <DEDUP_REMOVED lines=11> */
.L_x_2648:
[----:B------:R-:W-:Y:S01]  /*1b60*/  IMAD.MOV.U32 R4, RZ, RZ, 0x7f ;  /* 0x0000007fff047424 */ /* 0x000fe200078e00ff */
[----:B------:R-:W-:-:S04]  /*1b70*/  ISETP.GT.U32.AND P0, PT, R6, 0x7f800000, PT ;  /* 0x7f8000000600780c */ /* 0x000fc80003f04070 */
[----:B------:R-:W-:-:S09]  /*1b80*/  SEL R4, R4, 0x7c, P0 ;  /* 0x0000007c04047807 */ /* 0x000fd20000000000 */
.L_x_2649:
[----:B------:R-:W-:-:S04]  /*1b90*/  LOP3.LUT R0, R0, 0x80000000, RZ, 0xc0, !PT ;  /* 0x8000000000007812 */ /* 0x000fc800078ec0ff */
[----:B------:R-:W-:-:S04]  /*1ba0*/  SHF.R.U32.HI R5, RZ, 0x18, R0 ;  /* 0x00000018ff057819 */ /* 0x000fc80000011600 */
[----:B------:R-:W-:-:S05]  /*1bb0*/  LOP3.LUT R5, R4, R5, RZ, 0xfc, !PT ;  /* 0x0000000504057212 */ /* 0x000fca00078efcff */
[----:B------:R0:W-:Y:S01]  /*1bc0*/  STG.E.U8 desc[UR36][R2.64], R5 ;  /* 0x0000000502007986 */ /* 0x0001e2000c101124 */
[----:B------:R-:W-:Y:S05]  /*1bd0*/  BRA `(.L_x_2602) ;  /* 0x0000000c00487947 */ /* 0x000fea0003800000 */
.L_x_2641:
        /* <DEDUP_REMOVED lines=19> */
.L_x_2651:
[----:B------:R-:W-:Y:S01]  /*1d10*/  IMAD.SHL.U32 R5, R0, 0x200000, RZ ;  /* 0x0020000000057824 */ /* 0x000fe200078e00ff */
[----:B------:R-:W-:-:S04]  /*1d20*/  LEA R4, R4, 0x37800000, 0x17 ;  /* 0x3780000004047811 */ /* 0x000fc800078eb8ff */
[----:B------:R-:W-:-:S07]  /*1d30*/  LOP3.LUT R0, R4, R5, R6, 0xfe, !PT ;  /* 0x0000000504007212 */ /* 0x000fce00078efe06 */
.L_x_2650:
[----:B------:R-:W-:-:S05]  /*1d40*/  F2FP.BF16.F32.PACK_AB R0, RZ, R0 ;  /* 0x00000000ff00723e */ /* 0x000fca00000010ff */
[----:B------:R0:W-:Y:S01]  /*1d50*/  STG.E.U16 desc[UR36][R2.64], R0 ;  /* 0x0000000002007986 */ /* 0x0001e2000c101524 */
[----:B------:R-:W-:Y:S05]  /*1d60*/  BRA `(.L_x_2602) ;  /* 0x0000000800e47947 */ /* 0x000fea0003800000 */
.L_x_2634:
        /* <DEDUP_REMOVED lines=27> */
.L_x_2656:
[----:B------:R-:W-:Y:S01]  /*1f20*/  IMAD.SHL.U32 R5, R0, 0x200000, RZ ;  /* 0x0020000000057824 */ /* 0x000fe200078e00ff */
[----:B------:R-:W-:-:S04]  /*1f30*/  LEA R4, R4, 0x37800000, 0x17 ;  /* 0x3780000004047811 */ /* 0x000fc800078eb8ff */
[----:B------:R-:W-:-:S07]  /*1f40*/  LOP3.LUT R0, R4, R5, R6, 0xfe, !PT ;  /* 0x0000000504007212 */ /* 0x000fce00078efe06 */
.L_x_2655:
[----:B------:R-:W0:Y:S02]  /*1f50*/  F2I.FTZ.U32.TRUNC.NTZ R5, R0 ;  /* 0x0000000000057305 */ /* 0x000e24000021f000 */
[----:B0-----:R0:W-:Y:S01]  /*1f60*/  STG.E.U16 desc[UR36][R2.64], R5 ;  /* 0x0000000502007986 */ /* 0x0011e2000c101524 */
[----:B------:R-:W-:Y:S05]  /*1f70*/  BRA `(.L_x_2602) ;  /* 0x0000000800607947 */ /* 0x000fea0003800000 */
.L_x_2654:
        /* <DEDUP_REMOVED lines=19> */
.L_x_2658:
[----:B------:R-:W-:Y:S01]  /*20b0*/  IMAD.SHL.U32 R5, R0, 0x200000, RZ ;  /* 0x0020000000057824 */ /* 0x000fe200078e00ff */
[----:B------:R-:W-:-:S04]  /*20c0*/  LEA R4, R4, 0x37800000, 0x17 ;  /* 0x3780000004047811 */ /* 0x000fc800078eb8ff */
[----:B------:R-:W-:-:S07]  /*20d0*/  LOP3.LUT R0, R4, R5, R6, 0xfe, !PT ;  /* 0x0000000504007212 */ /* 0x000fce00078efe06 */
.L_x_2657:
        /* <DEDUP_REMOVED lines=15> */
.L_x_2660:
[----:B------:R-:W-:-:S04]  /*21d0*/  LOP3.LUT R0, R0, 0x80000000, RZ, 0xc0, !PT ;  /* 0x8000000000007812 */ /* 0x000fc800078ec0ff */
[----:B------:R-:W-:-:S04]  /*21e0*/  SHF.R.U32.HI R0, RZ, 0x18, R0 ;  /* 0x00000018ff007819 */ /* 0x000fc80000011600 */
[----:B------:R-:W-:-:S04]  /*21f0*/  LOP3.LUT R0, R5, R0, RZ, 0xfc, !PT ;  /* 0x0000000005007212 */ /* 0x000fc800078efcff */
[----:B------:R-:W-:-:S07]  /*2200*/  PRMT R4, R0, 0x7610, R4 ;  /* 0x0000761000047816 */ /* 0x000fce0000000004 */
.L_x_2659:
[----:B------:R0:W-:Y:S01]  /*2210*/  STG.E.U8 desc[UR36][R2.64], R4 ;  /* 0x0000000402007986 */ /* 0x0001e2000c101124 */
[----:B------:R-:W-:Y:S05]  /*2220*/  BRA `(.L_x_2602) ;  /* 0x0000000400b47947 */ /* 0x000fea0003800000 */
.L_x_2653:
[----:B------:R0:W-:Y:S01]  /*2230*/  STG.E.U8 desc[UR36][R2.64], R18 ;  /* 0x0000001202007986 */ /* 0x0001e2000c101124 */
[----:B------:R-:W-:Y:S05]  /*2240*/  BRA `(.L_x_2602) ;  /* 0x0000000400ac7947 */ /* 0x000fea0003800000 */
.L_x_2652:
        /* <DEDUP_REMOVED lines=25> */
.L_x_2664:
[----:B------:R-:W-:Y:S01]  /*23e0*/  IMAD.SHL.U32 R5, R0, 0x200000, RZ ;  /* 0x0020000000057824 */ /* 0x000fe200078e00ff */
[----:B------:R-:W-:-:S04]  /*23f0*/  LEA R4, R4, 0x37800000, 0x17 ;  /* 0x3780000004047811 */ /* 0x000fc800078eb8ff */
[----:B------:R-:W-:-:S07]  /*2400*/  LOP3.LUT R0, R4, R5, R6, 0xfe, !PT ;  /* 0x0000000504007212 */ /* 0x000fce00078efe06 */
.L_x_2663:
        /* <DEDUP_REMOVED lines=11> */
.L_x_2665:
[----:B------:R0:W-:Y:S01]  /*24c0*/  STG.E.U8 desc[UR36][R2.64], R4 ;  /* 0x0000000402007986 */ /* 0x0001e2000c101124 */
[----:B------:R-:W-:Y:S05]  /*24d0*/  BRA `(.L_x_2602) ;  /* 0x0000000400087947 */ /* 0x000fea0003800000 */
.L_x_2607:
        /* <DEDUP_REMOVED lines=16> */
.L_x_2666:
[----:B------:R-:W-:Y:S05]  /*25e0*/  BRA `(.L_x_2602) ;  /* 0x0000000000c47947 */ /* 0x000fea0003800000 */
.L_x_2662:
        /* <DEDUP_REMOVED lines=19> */
.L_x_2668:
[----:B------:R-:W-:Y:S01]  /*2720*/  IMAD.SHL.U32 R5, R0, 0x200000, RZ ;  /* 0x0020000000057824 */ /* 0x000fe200078e00ff */
[----:B------:R-:W-:-:S04]  /*2730*/  LEA R4, R4, 0x37800000, 0x17 ;  /* 0x3780000004047811 */ /* 0x000fc800078eb8ff */
[----:B------:R-:W-:-:S07]  /*2740*/  LOP3.LUT R4, R4, R5, R6, 0xfe, !PT ;  /* 0x0000000504047212 */ /* 0x000fce00078efe06 */
.L_x_2667:
[----:B------:R-:W0:Y:S02]  /*2750*/  F2I.U64.TRUNC R4, R4 ;  /* 0x0000000400047311 */ /* 0x000e24000020d800 */
[----:B0-----:R0:W-:Y:S01]  /*2760*/  STG.E.64 desc[UR36][R2.64], R4 ;  /* 0x0000000402007986 */ /* 0x0011e2000c101b24 */
[----:B------:R-:W-:Y:S05]  /*2770*/  BRA `(.L_x_2602) ;  /* 0x0000000000607947 */ /* 0x000fea0003800000 */
.L_x_2661:
        /* <DEDUP_REMOVED lines=19> */
.L_x_2670:
[----:B------:R-:W-:Y:S01]  /*28b0*/  IMAD.SHL.U32 R5, R0, 0x200000, RZ ;  /* 0x0020000000057824 */ /* 0x000fe200078e00ff */
[----:B------:R-:W-:-:S04]  /*28c0*/  LEA R4, R4, 0x37800000, 0x17 ;  /* 0x3780000004047811 */ /* 0x000fc800078eb8ff */
[----:B------:R-:W-:-:S07]  /*28d0*/  LOP3.LUT R0, R4, R5, R6, 0xfe, !PT ;  /* 0x0000000504007212 */ /* 0x000fce00078efe06 */
.L_x_2669:
[----:B------:R-:W0:Y:S02]  /*28e0*/  F2I.FTZ.U32.TRUNC.NTZ R5, R0 ;  /* 0x0000000000057305 */ /* 0x000e24000021f000 */
[----:B0-----:R0:W-:Y:S02]  /*28f0*/  STG.E desc[UR36][R2.64], R5 ;  /* 0x0000000502007986 */ /* 0x0011e4000c101924 */
.L_x_2602:
[----:B------:R-:W-:Y:S05]  /*2900*/  BSYNC B6 ;  /* 0x0000000000067941 */ /* 0x000fea0003800000 */
.L_x_2601:
        /* <DEDUP_REMOVED lines=40> */
.L_x_2679:
[----:B------:R-:W-:Y:S01]  /*2b90*/  IMAD.SHL.U32 R5, R0, 0x200000, RZ ;  /* 0x0020000000057824 */ /* 0x000fe200078e00ff */
[----:B------:R-:W-:-:S04]  /*2ba0*/  LEA R4, R4, 0x37800000, 0x17 ;  /* 0x3780000004047811 */ /* 0x000fc800078eb8ff */
[----:B------:R-:W-:-:S07]  /*2bb0*/  LOP3.LUT R0, R4, R5, R6, 0xfe, !PT ;  /* 0x0000000504007212 */ /* 0x000fce00078efe06 */
.L_x_2678:
[----:B------:R-:W0:Y:S02]  /*2bc0*/  F2I.FTZ.TRUNC.NTZ R5, R0 ;  /* 0x0000000000057305 */ /* 0x000e24000021f100 */
[----:B0-----:R1:W-:Y:S01]  /*2bd0*/  STG.E.U8 desc[UR36][R2.64], R5 ;  /* 0x0000000502007986 */ /* 0x0013e2000c101124 */
[----:B------:R-:W-:Y:S05]  /*2be0*/  BRA `(.L_x_2680) ;  /* 0x0000002400647947 */ /* 0x000fea0003800000 */
.L_x_2676:
        /* <DEDUP_REMOVED lines=19> */
.L_x_2682:
[----:B------:R-:W-:Y:S01]  /*2d20*/  IMAD.SHL.U32 R5, R0, 0x200000, RZ ;  /* 0x0020000000057824 */ /* 0x000fe200078e00ff */
[----:B------:R-:W-:-:S04]  /*2d30*/  LEA R4, R4, 0x37800000, 0x17 ;  /* 0x3780000004047811 */ /* 0x000fc800078eb8ff */
[----:B------:R-:W-:-:S07]  /*2d40*/  LOP3.LUT R4, R4, R5, R6, 0xfe, !PT ;  /* 0x0000000504047212 */ /* 0x000fce00078efe06 */
.L_x_2681:
[----:B------:R-:W0:Y:S02]  /*2d50*/  F2I.S64.TRUNC R4, R4 ;  /* 0x0000000400047311 */ /* 0x000e24000020d900 */
[----:B0-----:R-:W-:-:S05]  /*2d60*/  IMAD.MOV.U32 R7, RZ, RZ, R4 ;  /* 0x000000ffff077224 */ /* 0x001fca00078e0004 */
[----:B------:R0:W-:Y:S01]  /*2d70*/  STG.E.U8 desc[UR36][R2.64], R7 ;  /* 0x0000000702007986 */ /* 0x0001e2000c101124 */
[----:B------:R-:W-:Y:S05]  /*2d80*/  BRA `(.L_x_2680) ;  /* 0x0000002000fc7947 */ /* 0x000fea0003800000 */
.L_x_2675:
        /* <DEDUP_REMOVED lines=25> */
.L_x_2686:
[----:B------:R-:W-:Y:S01]  /*2f20*/  IMAD.SHL.U32 R5, R0, 0x200000, RZ ;  /* 0x0020000000057824 */ /* 0x000fe200078e00ff */
[----:B------:R-:W-:-:S04]  /*2f30*/  LEA R4, R4, 0x37800000, 0x17 ;  /* 0x3780000004047811 */ /* 0x000fc800078eb8ff */
[----:B------:R-:W-:-:S07]  /*2f40*/  LOP3.LUT R4, R4, R5, R6, 0xfe, !PT ;  /* 0x0000000504047212 */ /* 0x000fce00078efe06 */
.L_x_2685:
[----:B------:R-:W0:Y:S02]  /*2f50*/  F2I.S64.TRUNC R4, R4 ;  /* 0x0000000400047311 */ /* 0x000e24000020d900 */
[----:B0-----:R2:W-:Y:S01]  /*2f60*/  STG.E.64 desc[UR36][R2.64], R4 ;  /* 0x0000000402007986 */ /* 0x0015e2000c101b24 */
[----:B------:R-:W-:Y:S05]  /*2f70*/  BRA `(.L_x_2680) ;  /* 0x0000002000807947 */ /* 0x000fea0003800000 */
.L_x_2684:
        /* <DEDUP_REMOVED lines=19> */
.L_x_2688:
[----:B------:R-:W-:Y:S01]  /*30b0*/  IMAD.SHL.U32 R5, R0, 0x200000, RZ ;  /* 0x0020000000057824 */ /* 0x000fe200078e00ff */
[----:B------:R-:W-:-:S04]  /*30c0*/  LEA R4, R4, 0x37800000, 0x17 ;  /* 0x3780000004047811 */ /* 0x000fc800078eb8ff */
[----:B------:R-:W-:-:S07]  /*30d0*/  LOP3.LUT R0, R4, R5, R6, 0xfe, !PT ;  /* 0x0000000504007212 */ /* 0x000fce00078efe06 */
.L_x_2687:
[----:B------:R-:W0:Y:S02]  /*30e0*/  F2I.FTZ.TRUNC.NTZ R5, R0 ;  /* 0x0000000000057305 */ /* 0x000e24000021f100 */
[----:B0-----:R3:W-:Y:S01]  /*30f0*/  STG.E desc[UR36][R2.64], R5 ;  /* 0x0000000502007986 */ /* 0x0017e2000c101924 */
[----:B------:R-:W-:Y:S05]  /*3100*/  BRA `(.L_x_2680) ;  /* 0x00000020001c7947 */ /* 0x000fea0003800000 */
.L_x_2683:
        /* <DEDUP_REMOVED lines=19> */
.L_x_2690:
[----:B------:R-:W-:Y:S01]  /*3240*/  IMAD.SHL.U32 R5, R0, 0x200000, RZ ;  /* 0x0020000000057824 */ /* 0x000fe200078e00ff */
[----:B------:R-:W-:-:S04]  /*3250*/  LEA R4, R4, 0x37800000, 0x17 ;  /* 0x3780000004047811 */ /* 0x000fc800078eb8ff */
[----:B------:R-:W-:-:S07]  /*3260*/  LOP3.LUT R0, R4, R5, R6, 0xfe, !PT ;  /* 0x0000000504007212 */ /* 0x000fce00078efe06 */
.L_x_2689:
[----:B------:R-:W0:Y:S02]  /*3270*/  F2I.FTZ.TRUNC.NTZ R5, R0 ;  /* 0x0000000000057305 */ /* 0x000e24000021f100 */
[----:B0-----:R4:W-:Y:S01]  /*3280*/  STG.E.U16 desc[UR36][R2.64], R5 ;  /* 0x0000000502007986 */ /* 0x0019e2000c101524 */
[----:B------:R-:W-:Y:S05]  /*3290*/  BRA `(.L_x_2680) ;  /* 0x0000001c00b87947 */ /* 0x000fea0003800000 */
.L_x_2674:
        /* <DEDUP_REMOVED lines=25> */
.L_x_2694:
[----:B------:R-:W-:Y:S01]  /*3430*/  IMAD.SHL.U32 R5, R0, 0x200000, RZ ;  /* 0x0020000000057824 */ /* 0x000fe200078e00ff */
[----:B------:R-:W-:-:S04]  /*3440*/  LEA R4, R4, 0x37800000, 0x17 ;  /* 0x3780000004047811 */ /* 0x000fc800078eb8ff */
[----:B------:R-:W-:-:S07]  /*3450*/  LOP3.LUT R5, R4, R5, R6, 0xfe, !PT ;  /* 0x0000000504057212 */ /* 0x000fce00078efe06 */
.L_x_2693:
[----:B------:R0:W-:Y:S01]  /*3460*/  STG.E desc[UR36][R2.64], R5 ;  /* 0x0000000502007986 */ /* 0x0001e2000c101924 */
[----:B------:R-:W-:Y:S05]  /*3470*/  BRA `(.L_x_2680) ;  /* 0x0000001c00407947 */ /* 0x000fea0003800000 */
.L_x_2692:
        /* <DEDUP_REMOVED lines=19> */
.L_x_2696:
[----:B------:R-:W-:Y:S01]  /*35b0*/  IMAD.SHL.U32 R5, R0, 0x200000, RZ ;  /* 0x0020000000057824 */ /* 0x000fe200078e00ff */
[----:B------:R-:W-:-:S04]  /*35c0*/  LEA R4, R4, 0x37800000, 0x17 ;  /* 0x3780000004047811 */ /* 0x000fc800078eb8ff */
[----:B------:R-:W-:-:S07]  /*35d0*/  LOP3.LUT R0, R4, R5, R6, 0xfe, !PT ;  /* 0x0000000504007212 */ /* 0x000fce00078efe06 */
.L_x_2695:
[----:B------:R-:W-:-:S05]  /*35e0*/  F2FP.F16.F32.PACK_AB R0, RZ, R0 ;  /* 0x00000000ff00723e */ /* 0x000fca00000000ff */
[----:B------:R5:W-:Y:S01]  /*35f0*/  STG.E.U16 desc[UR36][R2.64], R0 ;  /* 0x0000000002007986 */ /* 0x000be2000c101524 */
[----:B------:R-:W-:Y:S05]  /*3600*/  BRA `(.L_x_2680) ;  /* 0x0000001800dc7947 */ /* 0x000fea0003800000 */
.L_x_2691:
        /* <DEDUP_REMOVED lines=25> */
.L_x_2700:
[----:B------:R-:W-:Y:S01]  /*37a0*/  IMAD.SHL.U32 R5, R0, 0x200000, RZ ;  /* 0x0020000000057824 */ /* 0x000fe200078e00ff */
[----:B------:R-:W-:-:S04]  /*37b0*/  LEA R4, R4, 0x37800000, 0x17 ;  /* 0x3780000004047811 */ /* 0x000fc800078eb8ff */
[----:B------:R-:W-:-:S07]  /*37c0*/  LOP3.LUT R4, R4, R5, R6, 0xfe, !PT ;  /* 0x0000000504047212 */ /* 0x000fce00078efe06 */
.L_x_2699:
[----:B------:R-:W-:-:S05]  /*37d0*/  IMAD.MOV.U32 R5, RZ, RZ, RZ ;  /* 0x000000ffff057224 */ /* 0x000fca00078e00ff */
[----:B------:R0:W-:Y:S01]  /*37e0*/  STG.E.64 desc[UR36][R2.64], R4 ;  /* 0x0000000402007986 */ /* 0x0001e2000c101b24 */
[----:B------:R-:W-:Y:S05]  /*37f0*/  BRA `(.L_x_2680) ;  /* 0x0000001800607947 */ /* 0x000fea0003800000 */
.L_x_2698:
        /* <DEDUP_REMOVED lines=19> */
.L_x_2702:
[----:B------:R-:W-:Y:S01]  /*3930*/  IMAD.SHL.U32 R5, R0, 0x200000, RZ ;  /* 0x0020000000057824 */ /* 0x000fe200078e00ff */
[----:B------:R-:W-:-:S04]  /*3940*/  LEA R4, R4, 0x37800000, 0x17 ;  /* 0x3780000004047811 */ /* 0x000fc800078eb8ff */
[----:B------:R-:W-:-:S07]  /*3950*/  LOP3.LUT R0, R4, R5, R6, 0xfe, !PT ;  /* 0x0000000504007212 */ /* 0x000fce00078efe06 */
.L_x_2701:
[----:B------:R-:W-:-:S04]  /*3960*/  F2FP.F16.F32.PACK_AB R0, RZ, R0 ;  /* 0x00000000ff00723e */ /* 0x000fc800000000ff */
[----:B------:R-:W-:-:S05]  /*3970*/  PRMT R0, R0, 0x5410, RZ ;  /* 0x0000541000007816 */ /* 0x000fca00000000ff */
[----:B------:R0:W-:Y:S01]  /*3980*/  STG.E desc[UR36][R2.64], R0 ;  /* 0x0000000002007986 */ /* 0x0001e2000c101924 */
[----:B------:R-:W-:Y:S05]  /*3990*/  BRA `(.L_x_2680) ;  /* 0x0000001400f87947 */ /* 0x000fea0003800000 */
.L_x_2697:
        /* <DEDUP_REMOVED lines=19> */
.L_x_2704:
[----:B------:R-:W-:Y:S01]  /*3ad0*/  IMAD.SHL.U32 R5, R0, 0x200000, RZ ;  /* 0x0020000000057824 */ /* 0x000fe200078e00ff */
[----:B------:R-:W-:-:S04]  /*3ae0*/  LEA R4, R4, 0x37800000, 0x17 ;  /* 0x3780000004047811 */ /* 0x000fc800078eb8ff */
[----:B------:R-:W-:-:S07]  /*3af0*/  LOP3.LUT R0, R4, R5, R6, 0xfe, !PT ;  /* 0x0000000504007212 */ /* 0x000fce00078efe06 */
.L_x_2703:
[----:B------:R-:W-:-:S04]  /*3b00*/  FMUL.FTZ R0, R0, 1 ;  /* 0x3f80000000007820 */ /* 0x000fc80000410000 */
[----:B------:R-:W0:Y:S02]  /*3b10*/  F2F.F64.F32 R4, R0 ;  /* 0x0000000000047310 */ /* 0x000e240000201800 */
[----:B0-----:R0:W-:Y:S01]  /*3b20*/  STG.E.64 desc[UR36][R2.64], R4 ;  /* 0x0000000402007986 */ /* 0x0011e2000c101b24 */
[----:B------:R-:W-:Y:S05]  /*3b30*/  BRA `(.L_x_2680) ;  /* 0x0000001400907947 */ /* 0x000fea0003800000 */
.L_x_2673:
        /* <DEDUP_REMOVED lines=27> */
.L_x_2709:
[----:B------:R-:W-:Y:S01]  /*3cf0*/  IMAD.SHL.U32 R5, R0, 0x200000, RZ ;  /* 0x0020000000057824 */ /* 0x000fe200078e00ff */
[----:B------:R-:W-:-:S04]  /*3d00*/  LEA R4, R4, 0x37800000, 0x17 ;  /* 0x3780000004047811 */ /* 0x000fc800078eb8ff */
[----:B------:R-:W-:-:S07]  /*3d10*/  LOP3.LUT R0, R4, R5, R6, 0xfe, !PT ;  /* 0x0000000504007212 */ /* 0x000fce00078efe06 */
.L_x_2708:
[----:B------:R-:W-:-:S04]  /*3d20*/  FSETP.NEU.FTZ.AND P0, PT, R0, RZ, PT ;  /* 0x000000ff0000720b */ /* 0x000fc80003f1d000 */
[----:B------:R-:W-:-:S05]  /*3d30*/  SEL R5, RZ, 0x1, !P0 ;  /* 0x00000001ff057807 */ /* 0x000fca0004000000 */
[----:B------:R0:W-:Y:S01]  /*3d40*/  STG.E.U8 desc[UR36][R2.64], R5 ;  /* 0x0000000502007986 */ /* 0x0001e2000c101124 */
[----:B------:R-:W-:Y:S05]  /*3d50*/  BRA `(.L_x_2680) ;  /* 0x0000001400087947 */ /* 0x000fea0003800000 */
.L_x_2707:
        /* <DEDUP_REMOVED lines=19> */
.L_x_2711:
[----:B------:R-:W-:Y:S01]  /*3e90*/  IMAD.SHL.U32 R5, R0, 0x200000, RZ ;  /* 0x0020000000057824 */ /* 0x000fe200078e00ff */
[----:B------:R-:W-:-:S04]  /*3ea0*/  LEA R4, R4, 0x37800000, 0x17 ;  /* 0x3780000004047811 */ /* 0x000fc800078eb8ff */
[----:B------:R-:W-:-:S07]  /*3eb0*/  LOP3.LUT R0, R4, R5, R6, 0xfe, !PT ;  /* 0x0000000504007212 */ /* 0x000fce00078efe06 */
.L_x_2710:
[----:B------:R-:W-:Y:S01]  /*3ec0*/  FMUL.FTZ R0, R0, 1 ;  /* 0x3f80000000007820 */ /* 0x000fe20000410000 */
[----:B------:R-:W-:-:S03]  /*3ed0*/  CS2R R6, SRZ ;  /* 0x0000000000067805 */ /* 0x000fc6000001ff00 */
[----:B------:R-:W0:Y:S02]  /*3ee0*/  F2F.F64.F32 R4, R0 ;  /* 0x0000000000047310 */ /* 0x000e240000201800 */
[----:B0-----:R0:W-:Y:S01]  /*3ef0*/  STG.E.128 desc[UR36][R2.64], R4 ;  /* 0x0000000402007986 */ /* 0x0011e2000c101d24 */
[----:B------:R-:W-:Y:S05]  /*3f00*/  BRA `(.L_x_2680) ;  /* 0x00000010009c7947 */ /* 0x000fea0003800000 */
.L_x_2706:
        /* <DEDUP_REMOVED lines=25> */
.L_x_2715:
[----:B------:R-:W-:Y:S01]  /*40a0*/  IMAD.SHL.U32 R5, R0, 0x200000, RZ ;  /* 0x0020000000057824 */ /* 0x000fe200078e00ff */
[----:B------:R-:W-:-:S04]  /*40b0*/  LEA R4, R4, 0x37800000, 0x17 ;  /* 0x3780000004047811 */ /* 0x000fc800078eb8ff */
[----:B------:R-:W-:-:S07]  /*40c0*/  LOP3.LUT R0, R4, R5, R6, 0xfe, !PT ;  /* 0x0000000504007212 */ /* 0x000fce00078efe06 */
.L_x_2714:
        /* <DEDUP_REMOVED lines=13> */
.L_x_2716:
[----:B------:R-:W-:-:S05]  /*41a0*/  LOP3.LUT R7, R4, R7, RZ, 0xfc, !PT ;  /* 0x0000000704077212 */ /* 0x000fca00078efcff */
[----:B------:R0:W-:Y:S01]  /*41b0*/  STG.E.U8 desc[UR36][R2.64], R7 ;  /* 0x0000000702007986 */ /* 0x0001e2000c101124 */
[----:B------:R-:W-:Y:S05]  /*41c0*/  BRA `(.L_x_2680) ;  /* 0x0000000c00ec7947 */ /* 0x000fea0003800000 */
.L_x_2713:
        /* <DEDUP_REMOVED lines=19> */
.L_x_2718:
[----:B------:R-:W-:Y:S01]  /*4300*/  IMAD.SHL.U32 R5, R0, 0x200000, RZ ;  /* 0x0020000000057824 */ /* 0x000fe200078e00ff */
[----:B------:R-:W-:-:S04]  /*4310*/  LEA R4, R4, 0x37800000, 0x17 ;  /* 0x3780000004047811 */ /* 0x000fc800078eb8ff */
[----:B------:R-:W-:-:S07]  /*4320*/  LOP3.LUT R0, R4, R5, R6, 0xfe, !PT ;  /* 0x0000000504007212 */ /* 0x000fce00078efe06 */
.L_x_2717:
        /* <DEDUP_REMOVED lines=11> */
.L_x_2719:
[----:B------:R-:W-:Y:S01]  /*43e0*/  IMAD.MOV.U32 R4, RZ, RZ, 0x7f ;  /* 0x0000007fff047424 */ /* 0x000fe200078e00ff */
[----:B------:R-:W-:-:S04]  /*43f0*/  ISETP.GT.U32.AND P0, PT, R6, 0x7f800000, PT ;  /* 0x7f8000000600780c */ /* 0x000fc80003f04070 */
[----:B------:R-:W-:-:S09]  /*4400*/  SEL R4, R4, 0x7c, P0 ;  /* 0x0000007c04047807 */ /* 0x000fd20000000000 */
.L_x_2720:
[----:B------:R-:W-:-:S04]  /*4410*/  LOP3.LUT R0, R0, 0x80000000, RZ, 0xc0, !PT ;  /* 0x8000000000007812 */ /* 0x000fc800078ec0ff */
[----:B------:R-:W-:-:S04]  /*4420*/  SHF.R.U32.HI R5, RZ, 0x18, R0 ;  /* 0x00000018ff057819 */ /* 0x000fc80000011600 */
[----:B------:R-:W-:-:S05]  /*4430*/  LOP3.LUT R5, R4, R5, RZ, 0xfc, !PT ;  /* 0x0000000504057212 */ /* 0x000fca00078efcff */
[----:B------:R0:W-:Y:S01]  /*4440*/  STG.E.U8 desc[UR36][R2.64], R5 ;  /* 0x0000000502007986 */ /* 0x0001e2000c101124 */
[----:B------:R-:W-:Y:S05]  /*4450*/  BRA `(.L_x_2680) ;  /* 0x0000000c00487947 */ /* 0x000fea0003800000 */
.L_x_2712:
        /* <DEDUP_REMOVED lines=19> */
.L_x_2722:
[----:B------:R-:W-:Y:S01]  /*4590*/  IMAD.SHL.U32 R5, R0, 0x200000, RZ ;  /* 0x0020000000057824 */ /* 0x000fe200078e00ff */
[----:B------:R-:W-:-:S04]  /*45a0*/  LEA R4, R4, 0x37800000, 0x17 ;  /* 0x3780000004047811 */ /* 0x000fc800078eb8ff */
[----:B------:R-:W-:-:S07]  /*45b0*/  LOP3.LUT R0, R4, R5, R6, 0xfe, !PT ;  /* 0x0000000504007212 */ /* 0x000fce00078efe06 */
.L_x_2721:
[----:B------:R-:W-:-:S05]  /*45c0*/  F2FP.BF16.F32.PACK_AB R0, RZ, R0 ;  /* 0x00000000ff00723e */ /* 0x000fca00000010ff */
[----:B------:R0:W-:Y:S01]  /*45d0*/  STG.E.U16 desc[UR36][R2.64], R0 ;  /* 0x0000000002007986 */ /* 0x0001e2000c101524 */
[----:B------:R-:W-:Y:S05]  /*45e0*/  BRA `(.L_x_2680) ;  /* 0x0000000800e47947 */ /* 0x000fea0003800000 */
.L_x_2705:
        /* <DEDUP_REMOVED lines=27> */
.L_x_2727:
[----:B------:R-:W-:Y:S01]  /*47a0*/  IMAD.SHL.U32 R5, R0, 0x200000, RZ ;  /* 0x0020000000057824 */ /* 0x000fe200078e00ff */
[----:B------:R-:W-:-:S04]  /*47b0*/  LEA R4, R4, 0x37800000, 0x17 ;  /* 0x3780000004047811 */ /* 0x000fc800078eb8ff */
[----:B------:R-:W-:-:S07]  /*47c0*/  LOP3.LUT R0, R4, R5, R6, 0xfe, !PT ;  /* 0x0000000504007212 */ /* 0x000fce00078efe06 */
.L_x_2726:
[----:B------:R-:W0:Y:S02]  /*47d0*/  F2I.FTZ.U32.TRUNC.NTZ R5, R0 ;  /* 0x0000000000057305 */ /* 0x000e24000021f000 */
[----:B0-----:R0:W-:Y:S01]  /*47e0*/  STG.E.U16 desc[UR36][R2.64], R5 ;  /* 0x0000000502007986 */ /* 0x0011e2000c101524 */
[----:B------:R-:W-:Y:S05]  /*47f0*/  BRA `(.L_x_2680) ;  /* 0x0000000800607947 */ /* 0x000fea0003800000 */
.L_x_2725:
        /* <DEDUP_REMOVED lines=19> */
.L_x_2729:
[----:B------:R-:W-:Y:S01]  /*4930*/  IMAD.SHL.U32 R5, R0, 0x200000, RZ ;  /* 0x0020000000057824 */ /* 0x000fe200078e00ff */
[----:B------:R-:W-:-:S04]  /*4940*/  LEA R4, R4, 0x37800000, 0x17 ;  /* 0x3780000004047811 */ /* 0x000fc800078eb8ff */
[----:B------:R-:W-:-:S07]  /*4950*/  LOP3.LUT R0, R4, R5, R6, 0xfe, !PT ;  /* 0x0000000504007212 */ /* 0x000fce00078efe06 */
.L_x_2728:
        /* <DEDUP_REMOVED lines=15> */
.L_x_2731:
[----:B------:R-:W-:-:S04]  /*4a50*/  LOP3.LUT R0, R0, 0x80000000, RZ, 0xc0, !PT ;  /* 0x8000000000007812 */ /* 0x000fc800078ec0ff */
[----:B------:R-:W-:-:S04]  /*4a60*/  SHF.R.U32.HI R0, RZ, 0x18, R0 ;  /* 0x00000018ff007819 */ /* 0x000fc80000011600 */
[----:B------:R-:W-:-:S04]  /*4a70*/  LOP3.LUT R0, R5, R0, RZ, 0xfc, !PT ;  /* 0x0000000005007212 */ /* 0x000fc800078efcff */
[----:B------:R-:W-:-:S07]  /*4a80*/  PRMT R4, R0, 0x7610, R4 ;  /* 0x0000761000047816 */ /* 0x000fce0000000004 */
.L_x_2730:
[----:B------:R0:W-:Y:S01]  /*4a90*/  STG.E.U8 desc[UR36][R2.64], R4 ;  /* 0x0000000402007986 */ /* 0x0001e2000c101124 */
[----:B------:R-:W-:Y:S05]  /*4aa0*/  BRA `(.L_x_2680) ;  /* 0x0000000400b47947 */ /* 0x000fea0003800000 */
.L_x_2724:
[----:B------:R0:W-:Y:S01]  /*4ab0*/  STG.E.U8 desc[UR36][R2.64], R18 ;  /* 0x0000001202007986 */ /* 0x0001e2000c101124 */
[----:B------:R-:W-:Y:S05]  /*4ac0*/  BRA `(.L_x_2680) ;  /* 0x0000000400ac7947 */ /* 0x000fea0003800000 */
.L_x_2723:
        /* <DEDUP_REMOVED lines=25> */
.L_x_2735:
[----:B------:R-:W-:Y:S01]  /*4c60*/  IMAD.SHL.U32 R5, R0, 0x200000, RZ ;  /* 0x0020000000057824 */ /* 0x000fe200078e00ff */
[----:B------:R-:W-:-:S04]  /*4c70*/  LEA R4, R4, 0x37800000, 0x17 ;  /* 0x3780000004047811 */ /* 0x000fc800078eb8ff */
[----:B------:R-:W-:-:S07]  /*4c80*/  LOP3.LUT R0, R4, R5, R6, 0xfe, !PT ;  /* 0x0000000504007212 */ /* 0x000fce00078efe06 */
.L_x_2734:
        /* <DEDUP_REMOVED lines=11> */
.L_x_2736:
[----:B------:R0:W-:Y:S01]  /*4d40*/  STG.E.U8 desc[UR36][R2.64], R4 ;  /* 0x0000000402007986 */ /* 0x0001e2000c101124 */
[----:B------:R-:W-:Y:S05]  /*4d50*/  BRA `(.L_x_2680) ;  /* 0x0000000400087947 */ /* 0x000fea0003800000 */
.L_x_2677:
        /* <DEDUP_REMOVED lines=16> */
.L_x_2737:
[----:B------:R-:W-:Y:S05]  /*4e60*/  BRA `(.L_x_2680) ;  /* 0x0000000000c47947 */ /* 0x000fea0003800000 */
.L_x_2733:
        /* <DEDUP_REMOVED lines=19> */
.L_x_2739:
[----:B------:R-:W-:Y:S01]  /*4fa0*/  IMAD.SHL.U32 R5, R0, 0x200000, RZ ;  /* 0x0020000000057824 */ /* 0x000fe200078e00ff */
[----:B------:R-:W-:-:S04]  /*4fb0*/  LEA R4, R4, 0x37800000, 0x17 ;  /* 0x3780000004047811 */ /* 0x000fc800078eb8ff */
[----:B------:R-:W-:-:S07]  /*4fc0*/  LOP3.LUT R4, R4, R5, R6, 0xfe, !PT ;  /* 0x0000000504047212 */ /* 0x000fce00078efe06 */
.L_x_2738:
[----:B------:R-:W0:Y:S02]  /*4fd0*/  F2I.U64.TRUNC R4, R4 ;  /* 0x0000000400047311 */ /* 0x000e24000020d800 */
[----:B0-----:R0:W-:Y:S01]  /*4fe0*/  STG.E.64 desc[UR36][R2.64], R4 ;  /* 0x0000000402007986 */ /* 0x0011e2000c101b24 */
[----:B------:R-:W-:Y:S05]  /*4ff0*/  BRA `(.L_x_2680) ;  /* 0x0000000000607947 */ /* 0x000fea0003800000 */
.L_x_2732:
        /* <DEDUP_REMOVED lines=19> */
.L_x_2741:
[----:B------:R-:W-:Y:S01]  /*5130*/  IMAD.SHL.U32 R5, R0, 0x200000, RZ ;  /* 0x0020000000057824 */ /* 0x000fe200078e00ff */
[----:B------:R-:W-:-:S04]  /*5140*/  LEA R4, R4, 0x37800000, 0x17 ;  /* 0x3780000004047811 */ /* 0x000fc800078eb8ff */
[----:B------:R-:W-:-:S07]  /*5150*/  LOP3.LUT R0, R4, R5, R6, 0xfe, !PT ;  /* 0x0000000504007212 */ /* 0x000fce00078efe06 */
.L_x_2740:
[----:B------:R-:W0:Y:S02]  /*5160*/  F2I.FTZ.U32.TRUNC.NTZ R5, R0 ;  /* 0x0000000000057305 */ /* 0x000e24000021f000 */
[----:B0-----:R0:W-:Y:S02]  /*5170*/  STG.E desc[UR36][R2.64], R5 ;  /* 0x0000000502007986 */ /* 0x0011e4000c101924 */
.L_x_2680:
        /* <DEDUP_REMOVED lines=40> */
.L_x_2748:
[----:B------:R-:W-:Y:S01]  /*5400*/  IMAD.SHL.U32 R5, R0, 0x200000, RZ ;  /* 0x0020000000057824 */ /* 0x000fe200078e00ff */
[----:B------:R-:W-:-:S04]  /*5410*/  LEA R4, R4, 0x37800000, 0x17 ;  /* 0x3780000004047811 */ /* 0x000fc800078eb8ff */
[----:B------:R-:W-:-:S07]  /*5420*/  LOP3.LUT R0, R4, R5, R6, 0xfe, !PT ;  /* 0x0000000504007212 */ /* 0x000fce00078efe06 */
.L_x_2747:
[----:B------:R-:W0:Y:S02]  /*5430*/  F2I.FTZ.TRUNC.NTZ R5, R0 ;  /* 0x0000000000057305 */ /* 0x000e24000021f100 */
[----:B0-----:R0:W-:Y:S01]  /*5440*/  STG.E.U8 desc[UR36][R2.64], R5 ;  /* 0x0000000502007986 */ /* 0x0011e2000c101124 */
[----:B------:R-:W-:Y:S05]  /*5450*/  BRA `(.L_x_2749) ;  /* 0x0000002400647947 */ /* 0x000fea0003800000 */
.L_x_2745:
        /* <DEDUP_REMOVED lines=19> */
.L_x_2751:
[----:B------:R-:W-:Y:S01]  /*5590*/  IMAD.SHL.U32 R5, R0, 0x200000, RZ ;  /* 0x0020000000057824 */ /* 0x000fe200078e00ff */
[----:B------:R-:W-:-:S04]  /*55a0*/  LEA R4, R4, 0x37800000, 0x17 ;  /* 0x3780000004047811 */ /* 0x000fc800078eb8ff */
[----:B------:R-:W-:-:S07]  /*55b0*/  LOP3.LUT R4, R4, R5, R6, 0xfe, !PT ;  /* 0x0000000504047212 */ /* 0x000fce00078efe06 */
.L_x_2750:
[----:B------:R-:W0:Y:S02]  /*55c0*/  F2I.S64.TRUNC R4, R4 ;  /* 0x0000000400047311 */ /* 0x000e24000020d900 */
[----:B0-----:R-:W-:-:S05]  /*55d0*/  IMAD.MOV.U32 R7, RZ, RZ, R4 ;  /* 0x000000ffff077224 */ /* 0x001fca00078e0004 */
[----:B------:R5:W-:Y:S01]  /*55e0*/  STG.E.U8 desc[UR36][R2.64], R7 ;  /* 0x0000000702007986 */ /* 0x000be2000c101124 */
[----:B------:R-:W-:Y:S05]  /*55f0*/  BRA `(.L_x_2749) ;  /* 0x0000002000fc7947 */ /* 0x000fea0003800000 */
.L_x_2744:
        /* <DEDUP_REMOVED lines=25> */
.L_x_2755:
[----:B------:R-:W-:Y:S01]  /*5790*/  IMAD.SHL.U32 R5, R0, 0x200000, RZ ;  /* 0x0020000000057824 */ /* 0x000fe200078e00ff */
[----:B------:R-:W-:-:S04]  /*57a0*/  LEA R4, R4, 0x37800000, 0x17 ;  /* 0x3780000004047811 */ /* 0x000fc800078eb8ff */
[----:B------:R-:W-:-:S07]  /*57b0*/  LOP3.LUT R4, R4, R5, R6, 0xfe, !PT ;  /* 0x0000000504047212 */ /* 0x000fce00078efe06 */
.L_x_2754:
[----:B------:R-:W0:Y:S02]  /*57c0*/  F2I.S64.TRUNC R4, R4 ;  /* 0x0000000400047311 */ /* 0x000e24000020d900 */
[----:B0-----:R0:W-:Y:S01]  /*57d0*/  STG.E.64 desc[UR36][R2.64], R4 ;  /* 0x0000000402007986 */ /* 0x0011e2000c101b24 */
[----:B------:R-:W-:Y:S05]  /*57e0*/  BRA `(.L_x_2749) ;  /* 0x0000002000807947 */ /* 0x000fea0003800000 */
.L_x_2753:
        /* <DEDUP_REMOVED lines=19> */
.L_x_2757:
[----:B------:R-:W-:Y:S01]  /*5920*/  IMAD.SHL.U32 R5, R0, 0x200000, RZ ;  /* 0x0020000000057824 */ /* 0x000fe200078e00ff */
[----:B------:R-:W-:-:S04]  /*5930*/  LEA R4, R4, 0x37800000, 0x17 ;  /* 0x3780000004047811 */ /* 0x000fc800078eb8ff */
[----:B------:R-:W-:-:S07]  /*5940*/  LOP3.LUT R0, R4, R5, R6, 0xfe, !PT ;  /* 0x0000000504007212 */ /* 0x000fce00078efe06 */
.L_x_2756:
[----:B------:R-:W0:Y:S02]  /*5950*/  F2I.FTZ.TRUNC.NTZ R5, R0 ;  /* 0x0000000000057305 */ /* 0x000e24000021f100 */
[----:B0-----:R0:W-:Y:S01]  /*5960*/  STG.E desc[UR36][R2.64], R5 ;  /* 0x0000000502007986 */ /* 0x0011e2000c101924 */
[----:B------:R-:W-:Y:S05]  /*5970*/  BRA `(.L_x_2749) ;  /* 0x00000020001c7947 */ /* 0x000fea0003800000 */
.L_x_2752:
        /* <DEDUP_REMOVED lines=19> */
.L_x_2759:
[----:B------:R-:W-:Y:S01]  /*5ab0*/  IMAD.SHL.U32 R5, R0, 0x200000, RZ ;  /* 0x0020000000057824 */ /* 0x000fe200078e00ff */
[----:B------:R-:W-:-:S04]  /*5ac0*/  LEA R4, R4, 0x37800000, 0x17 ;  /* 0x3780000004047811 */ /* 0x000fc800078eb8ff */
[----:B------:R-:W-:-:S07]  /*5ad0*/  LOP3.LUT R0, R4, R5, R6, 0xfe, !PT ;  /* 0x0000000504007212 */ /* 0x000fce00078efe06 */
.L_x_2758:
[----:B------:R-:W0:Y:S02]  /*5ae0*/  F2I.FTZ.TRUNC.NTZ R5, R0 ;  /* 0x0000000000057305 */ /* 0x000e24000021f100 */
[----:B0-----:R0:W-:Y:S01]  /*5af0*/  STG.E.U16 desc[UR36][R2.64], R5 ;  /* 0x0000000502007986 */ /* 0x0011e2000c101524 */
[----:B------:R-:W-:Y:S05]  /*5b00*/  BRA `(.L_x_2749) ;  /* 0x0000001c00b87947 */ /* 0x000fea0003800000 */
.L_x_2743:
        /* <DEDUP_REMOVED lines=25> */
.L_x_2763:
[----:B------:R-:W-:Y:S01]  /*5ca0*/  IMAD.SHL.U32 R5, R0, 0x200000, RZ ;  /* 0x0020000000057824 */ /* 0x000fe200078e00ff */
[----:B------:R-:W-:-:S04]  /*5cb0*/  LEA R4, R4, 0x37800000, 0x17 ;  /* 0x3780000004047811 */ /* 0x000fc800078eb8ff */
[----:B------:R-:W-:-:S07]  /*5cc0*/  LOP3.LUT R5, R4, R5, R6, 0xfe, !PT ;  /* 0x0000000504057212 */ /* 0x000fce00078efe06 */
.L_x_2762:
[----:B------:R3:W-:Y:S01]  /*5cd0*/  STG.E desc[UR36][R2.64], R5 ;  /* 0x0000000502007986 */ /* 0x0007e2000c101924 */
[----:B------:R-:W-:Y:S05]  /*5ce0*/  BRA `(.L_x_2749) ;  /* 0x0000001c00407947 */ /* 0x000fea0003800000 */
.L_x_2761:
        /* <DEDUP_REMOVED lines=19> */
.L_x_2765:
[----:B------:R-:W-:Y:S01]  /*5e20*/  IMAD.SHL.U32 R5, R0, 0x200000, RZ ;  /* 0x0020000000057824 */ /* 0x000fe200078e00ff */
[----:B------:R-:W-:-:S04]  /*5e30*/  LEA R4, R4, 0x37800000, 0x17 ;  /* 0x3780000004047811 */ /* 0x000fc800078eb8ff */
[----:B------:R-:W-:-:S07]  /*5e40*/  LOP3.LUT R0, R4, R5, R6, 0xfe, !PT ;  /* 0x0000000504007212 */ /* 0x000fce00078efe06 */
.L_x_2764:
[----:B------:R-:W-:-:S05]  /*5e50*/  F2FP.F16.F32.PACK_AB R0, RZ, R0 ;  /* 0x00000000ff00723e */ /* 0x000fca00000000ff */
[----:B------:R4:W-:Y:S01]  /*5e60*/  STG.E.U16 desc[UR36][R2.64], R0 ;  /* 0x0000000002007986 */ /* 0x0009e2000c101524 */
[----:B------:R-:W-:Y:S05]  /*5e70*/  BRA `(.L_x_2749) ;  /* 0x0000001800dc7947 */ /* 0x000fea0003800000 */
.L_x_2760:
        /* <DEDUP_REMOVED lines=25> */
.L_x_2769:
[----:B------:R-:W-:Y:S01]  /*6010*/  IMAD.SHL.U32 R5, R0, 0x200000, RZ ;  /* 0x0020000000057824 */ /* 0x000fe200078e00ff */
[----:B------:R-:W-:-:S04]  /*6020*/  LEA R4, R4, 0x37800000, 0x17 ;  /* 0x3780000004047811 */ /* 0x000fc800078eb8ff */
[----:B------:R-:W-:-:S07]  /*6030*/  LOP3.LUT R4, R4, R5, R6, 0xfe, !PT ;  /* 0x0000000504047212 */ /* 0x000fce00078efe06 */
.L_x_2768:
[----:B------:R-:W-:-:S05]  /*6040*/  IMAD.MOV.U32 R5, RZ, RZ, RZ ;  /* 0x000000ffff057224 */ /* 0x000fca00078e00ff */
[----:B------:R1:W-:Y:S01]  /*6050*/  STG.E.64 desc[UR36][R2.64], R4 ;  /* 0x0000000402007986 */ /* 0x0003e2000c101b24 */
[----:B------:R-:W-:Y:S05]  /*6060*/  BRA `(.L_x_2749) ;  /* 0x0000001800607947 */ /* 0x000fea0003800000 */
.L_x_2767:
        /* <DEDUP_REMOVED lines=19> */
.L_x_2771:
[----:B------:R-:W-:Y:S01]  /*61a0*/  IMAD.SHL.U32 R5, R0, 0x200000, RZ ;  /* 0x0020000000057824 */ /* 0x000fe200078e00ff */
[----:B------:R-:W-:-:S04]  /*61b0*/  LEA R4, R4, 0x37800000, 0x17 ;  /* 0x3780000004047811 */ /* 0x000fc800078eb8ff */
[----:B------:R-:W-:-:S07]  /*61c0*/  LOP3.LUT R0, R4, R5, R6, 0xfe, !PT ;  /* 0x0000000504007212 */ /* 0x000fce00078efe06 */
.L_x_2770:
[----:B------:R-:W-:-:S04]  /*61d0*/  F2FP.F16.F32.PACK_AB R0, RZ, R0 ;  /* 0x00000000ff00723e */ /* 0x000fc800000000ff */
[----:B------:R-:W-:-:S05]  /*61e0*/  PRMT R0, R0, 0x5410, RZ ;  /* 0x0000541000007816 */ /* 0x000fca00000000ff */
[----:B------:R0:W-:Y:S01]  /*61f0*/  STG.E desc[UR36][R2.64], R0 ;  /* 0x0000000002007986 */ /* 0x0001e2000c101924 */
[----:B------:R-:W-:Y:S05]  /*6200*/  BRA `(.L_x_2749) ;  /* 0x0000001400f87947 */ /* 0x000fea0003800000 */
.L_x_2766:
        /* <DEDUP_REMOVED lines=19> */
.L_x_2773:
[----:B------:R-:W-:Y:S01]  /*6340*/  IMAD.SHL.U32 R5, R0, 0x200000, RZ ;  /* 0x0020000000057824 */ /* 0x000fe200078e00ff */
[----:B------:R-:W-:-:S04]  /*6350*/  LEA R4, R4, 0x37800000, 0x17 ;  /* 0x3780000004047811 */ /* 0x000fc800078eb8ff */
[----:B------:R-:W-:-:S07]  /*6360*/  LOP3.LUT R0, R4, R5, R6, 0xfe, !PT ;  /* 0x0000000504007212 */ /* 0x000fce00078efe06 */
.L_x_2772:
[----:B------:R-:W-:-:S04]  /*6370*/  FMUL.FTZ R0, R0, 1 ;  /* 0x3f80000000007820 */ /* 0x000fc80000410000 */
[----:B------:R-:W0:Y:S02]  /*6380*/  F2F.F64.F32 R4, R0 ;  /* 0x0000000000047310 */ /* 0x000e240000201800 */
[----:B0-----:R2:W-:Y:S01]  /*6390*/  STG.E.64 desc[UR36][R2.64], R4 ;  /* 0x0000000402007986 */ /* 0x0015e2000c101b24 */
[----:B------:R-:W-:Y:S05]  /*63a0*/  BRA `(.L_x_2749) ;  /* 0x0000001400907947 */ /* 0x000fea0003800000 */
.L_x_2742:
        /* <DEDUP_REMOVED lines=27> */
.L_x_2778:
[----:B------:R-:W-:Y:S01]  /*6560*/  IMAD.SHL.U32 R5, R0, 0x200000, RZ ;  /* 0x0020000000057824 */ /* 0x000fe200078e00ff */
[----:B------:R-:W-:-:S04]  /*6570*/  LEA R4, R4, 0x37800000, 0x17 ;  /* 0x3780000004047811 */ /* 0x000fc800078eb8ff */
[----:B------:R-:W-:-:S07]  /*6580*/  LOP3.LUT R0, R4, R5, R6, 0xfe, !PT ;  /* 0x0000000504007212 */ /* 0x000fce00078efe06 */
.L_x_2777:
[----:B------:R-:W-:-:S04]  /*6590*/  FSETP.NEU.FTZ.AND P0, PT, R0, RZ, PT ;  /* 0x000000ff0000720b */ /* 0x000fc80003f1d000 */
[----:B------:R-:W-:-:S05]  /*65a0*/  SEL R5, RZ, 0x1, !P0 ;  /* 0x00000001ff057807 */ /* 0x000fca0004000000 */
[----:B------:R0:W-:Y:S01]  /*65b0*/  STG.E.U8 desc[UR36][R2.64], R5 ;  /* 0x0000000502007986 */ /* 0x0001e2000c101124 */
[----:B------:R-:W-:Y:S05]  /*65c0*/  BRA `(.L_x_2749) ;  /* 0x0000001400087947 */ /* 0x000fea0003800000 */
.L_x_2776:
        /* <DEDUP_REMOVED lines=19> */
.L_x_2780:
[----:B------:R-:W-:Y:S01]  /*6700*/  IMAD.SHL.U32 R5, R0, 0x200000, RZ ;  /* 0x0020000000057824 */ /* 0x000fe200078e00ff */
[----:B------:R-:W-:-:S04]  /*6710*/  LEA R4, R4, 0x37800000, 0x17 ;  /* 0x3780000004047811 */ /* 0x000fc800078eb8ff */
[----:B------:R-:W-:-:S07]  /*6720*/  LOP3.LUT R0, R4, R5, R6, 0xfe, !PT ;  /* 0x0000000504007212 */ /* 0x000fce00078efe06 */
.L_x_2779:
[----:B------:R-:W-:Y:S01]  /*6730*/  FMUL.FTZ R0, R0, 1 ;  /* 0x3f80000000007820 */ /* 0x000fe20000410000 */
[----:B------:R-:W-:-:S03]  /*6740*/  CS2R R6, SRZ ;  /* 0x0000000000067805 */ /* 0x000fc6000001ff00 */
[----:B------:R-:W0:Y:S02]  /*6750*/  F2F.F64.F32 R4, R0 ;  /* 0x0000000000047310 */ /* 0x000e240000201800 */
[----:B0-----:R0:W-:Y:S01]  /*6760*/  STG.E.128 desc[UR36][R2.64], R4 ;  /* 0x0000000402007986 */ /* 0x0011e2000c101d24 */
[----:B------:R-:W-:Y:S05]  /*6770*/  BRA `(.L_x_2749) ;  /* 0x00000010009c7947 */ /* 0x000fea0003800000 */
.L_x_2775:
        /* <DEDUP_REMOVED lines=25> */
.L_x_2784:
[----:B------:R-:W-:Y:S01]  /*6910*/  IMAD.SHL.U32 R5, R0, 0x200000, RZ ;  /* 0x0020000000057824 */ /* 0x000fe200078e00ff */
[----:B------:R-:W-:-:S04]  /*6920*/  LEA R4, R4, 0x37800000, 0x17 ;  /* 0x3780000004047811 */ /* 0x000fc800078eb8ff */
[----:B------:R-:W-:-:S07]  /*6930*/  LOP3.LUT R0, R4, R5, R6, 0xfe, !PT ;  /* 0x0000000504007212 */ /* 0x000fce00078efe06 */
.L_x_2783:
        /* <DEDUP_REMOVED lines=13> */
.L_x_2785:
[----:B------:R-:W-:-:S05]  /*6a10*/  LOP3.LUT R7, R4, R7, RZ, 0xfc, !PT ;  /* 0x0000000704077212 */ /* 0x000fca00078efcff */
[----:B------:R0:W-:Y:S01]  /*6a20*/  STG.E.U8 desc[UR36][R2.64], R7 ;  /* 0x0000000702007986 */ /* 0x0001e2000c101124 */
[----:B------:R-:W-:Y:S05]  /*6a30*/  BRA `(.L_x_2749) ;  /* 0x0000000c00ec7947 */ /* 0x000fea0003800000 */
.L_x_2782:
        /* <DEDUP_REMOVED lines=19> */
.L_x_2787:
[----:B------:R-:W-:Y:S01]  /*6b70*/  IMAD.SHL.U32 R5, R0, 0x200000, RZ ;  /* 0x0020000000057824 */ /* 0x000fe200078e00ff */
[----:B------:R-:W-:-:S04]  /*6b80*/  LEA R4, R4, 0x37800000, 0x17 ;  /* 0x3780000004047811 */ /* 0x000fc800078eb8ff */
[----:B------:R-:W-:-:S07]  /*6b90*/  LOP3.LUT R0, R4, R5, R6, 0xfe, !PT ;  /* 0x0000000504007212 */ /* 0x000fce00078efe06 */
.L_x_2786:
        /* <DEDUP_REMOVED lines=11> */
.L_x_2788:
[----:B------:R-:W-:Y:S01]  /*6c50*/  IMAD.MOV.U32 R4, RZ, RZ, 0x7f ;  /* 0x0000007fff047424 */ /* 0x000fe200078e00ff */
[----:B------:R-:W-:-:S04]  /*6c60*/  ISETP.GT.U32.AND P0, PT, R6, 0x7f800000, PT ;  /* 0x7f8000000600780c */ /* 0x000fc80003f04070 */
[----:B------:R-:W-:-:S09]  /*6c70*/  SEL R4, R4, 0x7c, P0 ;  /* 0x0000007c04047807 */ /* 0x000fd20000000000 */
.L_x_2789:
[----:B------:R-:W-:-:S04]  /*6c80*/  LOP3.LUT R0, R0, 0x80000000, RZ, 0xc0, !PT ;  /* 0x8000000000007812 */ /* 0x000fc800078ec0ff */
[----:B------:R-:W-:-:S04]  /*6c90*/  SHF.R.U32.HI R5, RZ, 0x18, R0 ;  /* 0x00000018ff057819 */ /* 0x000fc80000011600 */
[----:B------:R-:W-:-:S05]  /*6ca0*/  LOP3.LUT R5, R4, R5, RZ, 0xfc, !PT ;  /* 0x0000000504057212 */ /* 0x000fca00078efcff */
[----:B------:R0:W-:Y:S01]  /*6cb0*/  STG.E.U8 desc[UR36][R2.64], R5 ;  /* 0x0000000502007986 */ /* 0x0001e2000c101124 */
[----:B------:R-:W-:Y:S05]  /*6cc0*/  BRA `(.L_x_2749) ;  /* 0x0000000c00487947 */ /* 0x000fea0003800000 */
.L_x_2781:
        /* <DEDUP_REMOVED lines=19> */
.L_x_2791:
[----:B------:R-:W-:Y:S01]  /*6e00*/  IMAD.SHL.U32 R5, R0, 0x200000, RZ ;  /* 0x0020000000057824 */ /* 0x000fe200078e00ff */
[----:B------:R-:W-:-:S04]  /*6e10*/  LEA R4, R4, 0x37800000, 0x17 ;  /* 0x3780000004047811 */ /* 0x000fc800078eb8ff */
[----:B------:R-:W-:-:S07]  /*6e20*/  LOP3.LUT R0, R4, R5, R6, 0xfe, !PT ;  /* 0x0000000504007212 */ /* 0x000fce00078efe06 */
.L_x_2790:
[----:B------:R-:W-:-:S05]  /*6e30*/  F2FP.BF16.F32.PACK_AB R0, RZ, R0 ;  /* 0x00000000ff00723e */ /* 0x000fca00000010ff */
[----:B------:R0:W-:Y:S01]  /*6e40*/  STG.E.U16 desc[UR36][R2.64], R0 ;  /* 0x0000000002007986 */ /* 0x0001e2000c101524 */
[----:B------:R-:W-:Y:S05]  /*6e50*/  BRA `(.L_x_2749) ;  /* 0x0000000800e47947 */ /* 0x000fea0003800000 */
.L_x_2774:
        /* <DEDUP_REMOVED lines=27> */
.L_x_2796:
[----:B------:R-:W-:Y:S01]  /*7010*/  IMAD.SHL.U32 R5, R0, 0x200000, RZ ;  /* 0x0020000000057824 */ /* 0x000fe200078e00ff */
[----:B------:R-:W-:-:S04]  /*7020*/  LEA R4, R4, 0x37800000, 0x17 ;  /* 0x3780000004047811 */ /* 0x000fc800078eb8ff */
[----:B------:R-:W-:-:S07]  /*7030*/  LOP3.LUT R0, R4, R5, R6, 0xfe, !PT ;  /* 0x0000000504007212 */ /* 0x000fce00078efe06 */
.L_x_2795:
[----:B------:R-:W0:Y:S02]  /*7040*/  F2I.FTZ.U32.TRUNC.NTZ R5, R0 ;  /* 0x0000000000057305 */ /* 0x000e24000021f000 */
[----:B0-----:R0:W-:Y:S01]  /*7050*/  STG.E.U16 desc[UR36][R2.64], R5 ;  /* 0x0000000502007986 */ /* 0x0011e2000c101524 */
[----:B------:R-:W-:Y:S05]  /*7060*/  BRA `(.L_x_2749) ;  /* 0x0000000800607947 */ /* 0x000fea0003800000 */
.L_x_2794:
        /* <DEDUP_REMOVED lines=19> */
.L_x_2798:
[----:B------:R-:W-:Y:S01]  /*71a0*/  IMAD.SHL.U32 R5, R0, 0x200000, RZ ;  /* 0x0020000000057824 */ /* 0x000fe200078e00ff */
[----:B------:R-:W-:-:S04]  /*71b0*/  LEA R4, R4, 0x37800000, 0x17 ;  /* 0x3780000004047811 */ /* 0x000fc800078eb8ff */
[----:B------:R-:W-:-:S07]  /*71c0*/  LOP3.LUT R0, R4, R5, R6, 0xfe, !PT ;  /* 0x0000000504007212 */ /* 0x000fce00078efe06 */
.L_x_2797:
        /* <DEDUP_REMOVED lines=15> */
.L_x_2800:
[----:B------:R-:W-:-:S04]  /*72c0*/  LOP3.LUT R0, R0, 0x80000000, RZ, 0xc0, !PT ;  /* 0x8000000000007812 */ /* 0x000fc800078ec0ff */
[----:B------:R-:W-:-:S04]  /*72d0*/  SHF.R.U32.HI R0, RZ, 0x18, R0 ;  /* 0x00000018ff007819 */ /* 0x000fc80000011600 */
[----:B------:R-:W-:-:S04]  /*72e0*/  LOP3.LUT R0, R5, R0, RZ, 0xfc, !PT ;  /* 0x0000000005007212 */ /* 0x000fc800078efcff */
[----:B------:R-:W-:-:S07]  /*72f0*/  PRMT R4, R0, 0x7610, R4 ;  /* 0x0000761000047816 */ /* 0x000fce0000000004 */
.L_x_2799:
[----:B------:R0:W-:Y:S01]  /*7300*/  STG.E.U8 desc[UR36][R2.64], R4 ;  /* 0x0000000402007986 */ /* 0x0001e2000c101124 */
[----:B------:R-:W-:Y:S05]  /*7310*/  BRA `(.L_x_2749) ;  /* 0x0000000400b47947 */ /* 0x000fea0003800000 */
.L_x_2793:
[----:B------:R0:W-:Y:S01]  /*7320*/  STG.E.U8 desc[UR36][R2.64], R18 ;  /* 0x0000001202007986 */ /* 0x0001e2000c101124 */
[----:B------:R-:W-:Y:S05]  /*7330*/  BRA `(.L_x_2749) ;  /* 0x0000000400ac7947 */ /* 0x000fea0003800000 */
.L_x_2792:
        /* <DEDUP_REMOVED lines=25> */
.L_x_2804:
[----:B------:R-:W-:Y:S01]  /*74d0*/  IMAD.SHL.U32 R5, R0, 0x200000, RZ ;  /* 0x0020000000057824 */ /* 0x000fe200078e00ff */
[----:B------:R-:W-:-:S04]  /*74e0*/  LEA R4, R4, 0x37800000, 0x17 ;  /* 0x3780000004047811 */ /* 0x000fc800078eb8ff */
[----:B------:R-:W-:-:S07]  /*74f0*/  LOP3.LUT R0, R4, R5, R6, 0xfe, !PT ;  /* 0x0000000504007212 */ /* 0x000fce00078efe06 */
.L_x_2803:
        /* <DEDUP_REMOVED lines=11> */
.L_x_2805:
[----:B------:R0:W-:Y:S01]  /*75b0*/  STG.E.U8 desc[UR36][R2.64], R4 ;  /* 0x0000000402007986 */ /* 0x0001e2000c101124 */
[----:B------:R-:W-:Y:S05]  /*75c0*/  BRA `(.L_x_2749) ;  /* 0x0000000400087947 */ /* 0x000fea0003800000 */
.L_x_2746:
        /* <DEDUP_REMOVED lines=16> */
.L_x_2806:
[----:B------:R-:W-:Y:S05]  /*76d0*/  BRA `(.L_x_2749) ;  /* 0x0000000000c47947 */ /* 0x000fea0003800000 */
.L_x_2802:
        /* <DEDUP_REMOVED lines=19> */
.L_x_2808:
[----:B------:R-:W-:Y:S01]  /*7810*/  IMAD.SHL.U32 R5, R0, 0x200000, RZ ;  /* 0x0020000000057824 */ /* 0x000fe200078e00ff */
[----:B------:R-:W-:-:S04]  /*7820*/  LEA R4, R4, 0x37800000, 0x17 ;  /* 0x3780000004047811 */ /* 0x000fc800078eb8ff */
[----:B------:R-:W-:-:S07]  /*7830*/  LOP3.LUT R4, R4, R5, R6, 0xfe, !PT ;  /* 0x0000000504047212 */ /* 0x000fce00078efe06 */
.L_x_2807:
[----:B------:R-:W0:Y:S02]  /*7840*/  F2I.U64.TRUNC R4, R4 ;  /* 0x0000000400047311 */ /* 0x000e24000020d800 */
[----:B0-----:R0:W-:Y:S01]  /*7850*/  STG.E.64 desc[UR36][R2.64], R4 ;  /* 0x0000000402007986 */ /* 0x0011e2000c101b24 */
[----:B------:R-:W-:Y:S05]  /*7860*/  BRA `(.L_x_2749) ;  /* 0x0000000000607947 */ /* 0x000fea0003800000 */
.L_x_2801:
        /* <DEDUP_REMOVED lines=19> */
.L_x_2810:
[----:B------:R-:W-:Y:S01]  /*79a0*/  IMAD.SHL.U32 R5, R0, 0x200000, RZ ;  /* 0x0020000000057824 */ /* 0x000fe200078e00ff */
[----:B------:R-:W-:-:S04]  /*79b0*/  LEA R4, R4, 0x37800000, 0x17 ;  /* 0x3780000004047811 */ /* 0x000fc800078eb8ff */
[----:B------:R-:W-:-:S07]  /*79c0*/  LOP3.LUT R0, R4, R5, R6, 0xfe, !PT ;  /* 0x0000000504007212 */ /* 0x000fce00078efe06 */
.L_x_2809:
[----:B------:R-:W0:Y:S02]  /*79d0*/  F2I.FTZ.U32.TRUNC.NTZ R5, R0 ;  /* 0x0000000000057305 */ /* 0x000e24000021f000 */
[----:B0-----:R0:W-:Y:S02]  /*79e0*/  STG.E desc[UR36][R2.64], R5 ;  /* 0x0000000502007986 */ /* 0x0011e4000c101924 */
.L_x_2749:
[----:B------:R-:W-:-:S07]  /*79f0*/  VIADD R22, R22, 0x80 ;  /* 0x0000008016167836 */ /* 0x000fce0000000000 */
.L_x_2672:
[----:B------:R-:W-:Y:S05]  /*7a00*/  BSYNC B6 ;  /* 0x0000000000067941 */ /* 0x000fea0003800000 */
.L_x_2671:
        /* <DEDUP_REMOVED lines=38> */
.L_x_2817:
[----:B------:R-:W-:Y:S01]  /*7c70*/  IMAD.SHL.U32 R5, R18, 0x200000, RZ ;  /* 0x0020000012057824 */ /* 0x000fe200078e00ff */
[----:B------:R-:W-:-:S04]  /*7c80*/  LEA R0, R0, 0x37800000, 0x17 ;  /* 0x3780000000007811 */ /* 0x000fc800078eb8ff */
[----:B------:R-:W-:-:S07]  /*7c90*/  LOP3.LUT R0, R0, R5, R6, 0xfe, !PT ;  /* 0x0000000500007212 */ /* 0x000fce00078efe06 */
.L_x_2816:
[----:B------:R-:W0:Y:S02]  /*7ca0*/  F2I.FTZ.TRUNC.NTZ R5, R0 ;  /* 0x0000000000057305 */ /* 0x000e24000021f100 */
[----:B0-----:R-:W-:Y:S01]  /*7cb0*/  STG.E.U8 desc[UR36][R2.64], R5 ;  /* 0x0000000502007986 */ /* 0x001fe2000c101124 */
[----:B------:R-:W-:Y:S05]  /*7cc0*/  EXIT ;  /* 0x000000000000794d */ /* 0x000fea0003800000 */
.L_x_2814:
        /* <DEDUP_REMOVED lines=19> */
.L_x_2819:
[----:B------:R-:W-:Y:S01]  /*7e00*/  IMAD.SHL.U32 R5, R18, 0x200000, RZ ;  /* 0x0020000012057824 */ /* 0x000fe200078e00ff */
[----:B------:R-:W-:-:S04]  /*7e10*/  LEA R0, R0, 0x37800000, 0x17 ;  /* 0x3780000000007811 */ /* 0x000fc800078eb8ff */
[----:B------:R-:W-:-:S07]  /*7e20*/  LOP3.LUT R4, R0, R5, R6, 0xfe, !PT ;  /* 0x0000000500047212 */ /* 0x000fce00078efe06 */
.L_x_2818:
[----:B------:R-:W0:Y:S02]  /*7e30*/  F2I.S64.TRUNC R4, R4 ;  /* 0x0000000400047311 */ /* 0x000e24000020d900 */
[----:B0-----:R-:W-:-:S05]  /*7e40*/  IMAD.MOV.U32 R7, RZ, RZ, R4 ;  /* 0x000000ffff077224 */ /* 0x001fca00078e0004 */
[----:B------:R-:W-:Y:S01]  /*7e50*/  STG.E.U8 desc[UR36][R2.64], R7 ;  /* 0x0000000702007986 */ /* 0x000fe2000c101124 */
[----:B------:R-:W-:Y:S05]  /*7e60*/  EXIT ;  /* 0x000000000000794d */ /* 0x000fea0003800000 */
.L_x_2813:
        /* <DEDUP_REMOVED lines=25> */
.L_x_2823:
[----:B------:R-:W-:Y:S01]  /*8000*/  IMAD.SHL.U32 R5, R18, 0x200000, RZ ;  /* 0x0020000012057824 */ /* 0x000fe200078e00ff */
[----:B------:R-:W-:-:S04]  /*8010*/  LEA R0, R0, 0x37800000, 0x17 ;  /* 0x3780000000007811 */ /* 0x000fc800078eb8ff */
[----:B------:R-:W-:-:S07]  /*8020*/  LOP3.LUT R4, R0, R5, R6, 0xfe, !PT ;  /* 0x0000000500047212 */ /* 0x000fce00078efe06 */
.L_x_2822:
[----:B------:R-:W0:Y:S02]  /*8030*/  F2I.S64.TRUNC R4, R4 ;  /* 0x0000000400047311 */ /* 0x000e24000020d900 */
[----:B0-----:R-:W-:Y:S01]  /*8040*/  STG.E.64 desc[UR36][R2.64], R4 ;  /* 0x0000000402007986 */ /* 0x001fe2000c101b24 */
[----:B------:R-:W-:Y:S05]  /*8050*/  EXIT ;  /* 0x000000000000794d */ /* 0x000fea0003800000 */
.L_x_2821:
        /* <DEDUP_REMOVED lines=19> */
.L_x_2825:
[----:B------:R-:W-:Y:S01]  /*8190*/  IMAD.SHL.U32 R5, R18, 0x200000, RZ ;  /* 0x0020000012057824 */ /* 0x000fe200078e00ff */
[----:B------:R-:W-:-:S04]  /*81a0*/  LEA R0, R0, 0x37800000, 0x17 ;  /* 0x3780000000007811 */ /* 0x000fc800078eb8ff */
[----:B------:R-:W-:-:S07]  /*81b0*/  LOP3.LUT R0, R0, R5, R6, 0xfe, !PT ;  /* 0x0000000500007212 */ /* 0x000fce00078efe06 */
.L_x_2824:
[----:B------:R-:W0:Y:S02]  /*81c0*/  F2I.FTZ.TRUNC.NTZ R5, R0 ;  /* 0x0000000000057305 */ /* 0x000e24000021f100 */
[----:B0-----:R-:W-:Y:S01]  /*81d0*/  STG.E desc[UR36][R2.64], R5 ;  /* 0x0000000502007986 */ /* 0x001fe2000c101924 */
[----:B------:R-:W-:Y:S05]  /*81e0*/  EXIT ;  /* 0x000000000000794d */ /* 0x000fea0003800000 */
.L_x_2820:
        /* <DEDUP_REMOVED lines=19> */
.L_x_2827:
[----:B------:R-:W-:Y:S01]  /*8320*/  IMAD.SHL.U32 R5, R18, 0x200000, RZ ;  /* 0x0020000012057824 */ /* 0x000fe200078e00ff */
[----:B------:R-:W-:-:S04]  /*8330*/  LEA R0, R0, 0x37800000, 0x17 ;  /* 0x3780000000007811 */ /* 0x000fc800078eb8ff */
[----:B------:R-:W-:-:S07]  /*8340*/  LOP3.LUT R0, R0, R5, R6, 0xfe, !PT ;  /* 0x0000000500007212 */ /* 0x000fce00078efe06 */
.L_x_2826:
[----:B------:R-:W0:Y:S02]  /*8350*/  F2I.FTZ.TRUNC.NTZ R5, R0 ;  /* 0x0000000000057305 */ /* 0x000e24000021f100 */
[----:B0-----:R-:W-:Y:S01]  /*8360*/  STG.E.U16 desc[UR36][R2.64], R5 ;  /* 0x0000000502007986 */ /* 0x001fe2000c101524 */
[----:B------:R-:W-:Y:S05]  /*8370*/  EXIT ;  /* 0x000000000000794d */ /* 0x000fea0003800000 */
.L_x_2812:
        /* <DEDUP_REMOVED lines=25> */
.L_x_2831:
[----:B------:R-:W-:Y:S01]  /*8510*/  IMAD.SHL.U32 R5, R18, 0x200000, RZ ;  /* 0x0020000012057824 */ /* 0x000fe200078e00ff */
[----:B------:R-:W-:-:S04]  /*8520*/  LEA R0, R0, 0x37800000, 0x17 ;  /* 0x3780000000007811 */ /* 0x000fc800078eb8ff */
[----:B------:R-:W-:-:S07]  /*8530*/  LOP3.LUT R5, R0, R5, R6, 0xfe, !PT ;  /* 0x0000000500057212 */ /* 0x000fce00078efe06 */
.L_x_2830:
[----:B------:R-:W-:Y:S01]  /*8540*/  STG.E desc[UR36][R2.64], R5 ;  /* 0x0000000502007986 */ /* 0x000fe2000c101924 */
[----:B------:R-:W-:Y:S05]  /*8550*/  EXIT ;  /* 0x000000000000794d */ /* 0x000fea0003800000 */
.L_x_2829:
        /* <DEDUP_REMOVED lines=19> */
.L_x_2833:
[----:B------:R-:W-:Y:S01]  /*8690*/  IMAD.SHL.U32 R5, R18, 0x200000, RZ ;  /* 0x0020000012057824 */ /* 0x000fe200078e00ff */
[----:B------:R-:W-:-:S04]  /*86a0*/  LEA R0, R0, 0x37800000, 0x17 ;  /* 0x3780000000007811 */ /* 0x000fc800078eb8ff */
[----:B------:R-:W-:-:S07]  /*86b0*/  LOP3.LUT R0, R0, R5, R6, 0xfe, !PT ;  /* 0x0000000500007212 */ /* 0x000fce00078efe06 */
.L_x_2832:
[----:B------:R-:W-:-:S05]  /*86c0*/  F2FP.F16.F32.PACK_AB R0, RZ, R0 ;  /* 0x00000000ff00723e */ /* 0x000fca00000000ff */
[----:B------:R-:W-:Y:S01]  /*86d0*/  STG.E.U16 desc[UR36][R2.64], R0 ;  /* 0x0000000002007986 */ /* 0x000fe2000c101524 */
[----:B------:R-:W-:Y:S05]  /*86e0*/  EXIT ;  /* 0x000000000000794d */ /* 0x000fea0003800000 */
.L_x_2828:
        /* <DEDUP_REMOVED lines=25> */
.L_x_2837:
[----:B------:R-:W-:Y:S01]  /*8880*/  IMAD.SHL.U32 R5, R18, 0x200000, RZ ;  /* 0x0020000012057824 */ /* 0x000fe200078e00ff */
[----:B------:R-:W-:-:S04]  /*8890*/  LEA R0, R0, 0x37800000, 0x17 ;  /* 0x3780000000007811 */ /* 0x000fc800078eb8ff */
[----:B------:R-:W-:-:S07]  /*88a0*/  LOP3.LUT R4, R0, R5, R6, 0xfe, !PT ;  /* 0x0000000500047212 */ /* 0x000fce00078efe06 */
.L_x_2836:
[----:B------:R-:W-:-:S05]  /*88b0*/  IMAD.MOV.U32 R5, RZ, RZ, RZ ;  /* 0x000000ffff057224 */ /* 0x000fca00078e00ff */
[----:B------:R-:W-:Y:S01]  /*88c0*/  STG.E.64 desc[UR36][R2.64], R4 ;  /* 0x0000000402007986 */ /* 0x000fe2000c101b24 */
[----:B------:R-:W-:Y:S05]  /*88d0*/  EXIT ;  /* 0x000000000000794d */ /* 0x000fea0003800000 */
.L_x_2835:
        /* <DEDUP_REMOVED lines=19> */
.L_x_2839:
[----:B------:R-:W-:Y:S01]  /*8a10*/  IMAD.SHL.U32 R5, R18, 0x200000, RZ ;  /* 0x0020000012057824 */ /* 0x000fe200078e00ff */
[----:B------:R-:W-:-:S04]  /*8a20*/  LEA R0, R0, 0x37800000, 0x17 ;  /* 0x3780000000007811 */ /* 0x000fc800078eb8ff */
[----:B------:R-:W-:-:S07]  /*8a30*/  LOP3.LUT R0, R0, R5, R6, 0xfe, !PT ;  /* 0x0000000500007212 */ /* 0x000fce00078efe06 */
.L_x_2838:
[----:B------:R-:W-:-:S04]  /*8a40*/  F2FP.F16.F32.PACK_AB R0, RZ, R0 ;  /* 0x00000000ff00723e */ /* 0x000fc800000000ff */
[----:B------:R-:W-:-:S05]  /*8a50*/  PRMT R0, R0, 0x5410, RZ ;  /* 0x0000541000007816 */ /* 0x000fca00000000ff */
[----:B------:R-:W-:Y:S01]  /*8a60*/  STG.E desc[UR36][R2.64], R0 ;  /* 0x0000000002007986 */ /* 0x000fe2000c101924 */
[----:B------:R-:W-:Y:S05]  /*8a70*/  EXIT ;  /* 0x000000000000794d */ /* 0x000fea0003800000 */
.L_x_2834:
        /* <DEDUP_REMOVED lines=20> */
.L_x_2841:
[----:B------:R-:W-:Y:S01]  /*8bc0*/  IMAD.SHL.U32 R5, R18, 0x200000, RZ ;  /* 0x0020000012057824 */ /* 0x000fe200078e00ff */
[----:B------:R-:W-:-:S04]  /*8bd0*/  LEA R0, R0, 0x37800000, 0x17 ;  /* 0x3780000000007811 */ /* 0x000fc800078eb8ff */
[----:B------:R-:W-:-:S05]  /*8be0*/  LOP3.LUT R0, R0, R5, R6, 0xfe, !PT ;  /* 0x0000000500007212 */ /* 0x000fca00078efe06 */
[----:B------:R-:W-:-:S04]  /*8bf0*/  FMUL.FTZ R0, R0, 1 ;  /* 0x3f80000000007820 */ /* 0x000fc80000410000 */
[----:B------:R0:W1:Y:S03]  /*8c00*/  F2F.F64.F32 R4, R0 ;  /* 0x0000000000047310 */ /* 0x0000660000201800 */
.L_x_2840:
[----:B-1----:R-:W-:Y:S01]  /*8c10*/  STG.E.64 desc[UR36][R2.64], R4 ;  /* 0x0000000402007986 */ /* 0x002fe2000c101b24 */
[----:B------:R-:W-:Y:S05]  /*8c20*/  EXIT ;  /* 0x000000000000794d */ /* 0x000fea0003800000 */
.L_x_2811:
        /* <DEDUP_REMOVED lines=27> */
.L_x_2846:
[----:B------:R-:W-:Y:S01]  /*8de0*/  IMAD.SHL.U32 R5, R18, 0x200000, RZ ;  /* 0x0020000012057824 */ /* 0x000fe200078e00ff */
[----:B------:R-:W-:-:S04]  /*8df0*/  LEA R0, R0, 0x37800000, 0x17 ;  /* 0x3780000000007811 */ /* 0x000fc800078eb8ff */
[----:B------:R-:W-:-:S04]  /*8e00*/  LOP3.LUT R0, R0, R5, R6, 0xfe, !PT ;  /* 0x0000000500007212 */ /* 0x000fc800078efe06 */
[----:B------:R-:W-:-:S04]  /*8e10*/  FSETP.NEU.FTZ.AND P0, PT, R0, RZ, PT ;  /* 0x000000ff0000720b */ /* 0x000fc80003f1d000 */
[----:B------:R-:W-:-:S09]  /*8e20*/  SEL R0, RZ, 0x1, !P0 ;  /* 0x00000001ff007807 */ /* 0x000fd20004000000 */
.L_x_2845:
[----:B------:R-:W-:Y:S01]  /*8e30*/  STG.E.U8 desc[UR36][R2.64], R0 ;  /* 0x0000000002007986 */ /* 0x000fe2000c101124 */
[----:B------:R-:W-:Y:S05]  /*8e40*/  EXIT ;  /* 0x000000000000794d */ /* 0x000fea0003800000 */
.L_x_2844:
        /* <DEDUP_REMOVED lines=20> */
.L_x_2848:
[----:B------:R-:W-:Y:S01]  /*8f90*/  IMAD.SHL.U32 R5, R18, 0x200000, RZ ;  /* 0x0020000012057824 */ /* 0x000fe200078e00ff */
[----:B------:R-:W-:-:S04]  /*8fa0*/  LEA R0, R0, 0x37800000, 0x17 ;  /* 0x3780000000007811 */ /* 0x000fc800078eb8ff */
[----:B------:R-:W-:-:S05]  /*8fb0*/  LOP3.LUT R0, R0, R5, R6, 0xfe, !PT ;  /* 0x0000000500007212 */ /* 0x000fca00078efe06 */
[----:B------:R-:W-:-:S04]  /*8fc0*/  FMUL.FTZ R0, R0, 1 ;  /* 0x3f80000000007820 */ /* 0x000fc80000410000 */
[----:B------:R0:W1:Y:S03]  /*8fd0*/  F2F.F64.F32 R4, R0 ;  /* 0x0000000000047310 */ /* 0x0000660000201800 */
.L_x_2847:
[----:B------:R-:W-:-:S05]  /*8fe0*/  CS2R R6, SRZ ;  /* 0x0000000000067805 */ /* 0x000fca000001ff00 */
[----:B-1----:R-:W-:Y:S01]  /*8ff0*/  STG.E.128 desc[UR36][R2.64], R4 ;  /* 0x0000000402007986 */ /* 0x002fe2000c101d24 */
[----:B------:R-:W-:Y:S05]  /*9000*/  EXIT ;  /* 0x000000000000794d */ /* 0x000fea0003800000 */
.L_x_2843:
        /* <DEDUP_REMOVED lines=25> */
.L_x_2852:
[----:B------:R-:W-:Y:S01]  /*91a0*/  IMAD.SHL.U32 R5, R18, 0x200000, RZ ;  /* 0x0020000012057824 */ /* 0x000fe200078e00ff */
[----:B------:R-:W-:-:S04]  /*91b0*/  LEA R0, R0, 0x37800000, 0x17 ;  /* 0x3780000000007811 */ /* 0x000fc800078eb8ff */
[----:B------:R-:W-:-:S07]  /*91c0*/  LOP3.LUT R0, R0, R5, R6, 0xfe, !PT ;  /* 0x0000000500007212 */ /* 0x000fce00078efe06 */
.L_x_2851:
        /* <DEDUP_REMOVED lines=13> */
.L_x_2853:
[----:B------:R-:W-:-:S05]  /*92a0*/  LOP3.LUT R7, R4, R7, RZ, 0xfc, !PT ;  /* 0x0000000704077212 */ /* 0x000fca00078efcff */
[----:B------:R-:W-:Y:S01]  /*92b0*/  STG.E.U8 desc[UR36][R2.64], R7 ;  /* 0x0000000702007986 */ /* 0x000fe2000c101124 */
[----:B------:R-:W-:Y:S05]  /*92c0*/  EXIT ;  /* 0x000000000000794d */ /* 0x000fea0003800000 */
.L_x_2850:
        /* <DEDUP_REMOVED lines=19> */
.L_x_2855:
[----:B------:R-:W-:Y:S01]  /*9400*/  IMAD.SHL.U32 R5, R18, 0x200000, RZ ;  /* 0x0020000012057824 */ /* 0x000fe200078e00ff */
[----:B------:R-:W-:-:S04]  /*9410*/  LEA R0, R0, 0x37800000, 0x17 ;  /* 0x3780000000007811 */ /* 0x000fc800078eb8ff */
[----:B------:R-:W-:-:S07]  /*9420*/  LOP3.LUT R0, R0, R5, R6, 0xfe, !PT ;  /* 0x0000000500007212 */ /* 0x000fce00078efe06 */
.L_x_2854:
        /* <DEDUP_REMOVED lines=11> */
.L_x_2856:
[----:B------:R-:W-:Y:S01]  /*94e0*/  IMAD.MOV.U32 R4, RZ, RZ, 0x7f ;  /* 0x0000007fff047424 */ /* 0x000fe200078e00ff */
[----:B------:R-:W-:-:S04]  /*94f0*/  ISETP.GT.U32.AND P0, PT, R6, 0x7f800000, PT ;  /* 0x7f8000000600780c */ /* 0x000fc80003f04070 */
[----:B------:R-:W-:-:S09]  /*9500*/  SEL R4, R4, 0x7c, P0 ;  /* 0x0000007c04047807 */ /* 0x000fd20000000000 */
.L_x_2857:
[----:B------:R-:W-:-:S04]  /*9510*/  LOP3.LUT R0, R0, 0x80000000, RZ, 0xc0, !PT ;  /* 0x8000000000007812 */ /* 0x000fc800078ec0ff */
[----:B------:R-:W-:-:S04]  /*9520*/  SHF.R.U32.HI R5, RZ, 0x18, R0 ;  /* 0x00000018ff057819 */ /* 0x000fc80000011600 */
[----:B------:R-:W-:-:S05]  /*9530*/  LOP3.LUT R5, R4, R5, RZ, 0xfc, !PT ;  /* 0x0000000504057212 */ /* 0x000fca00078efcff */
[----:B------:R-:W-:Y:S01]  /*9540*/  STG.E.U8 desc[UR36][R2.64], R5 ;  /* 0x0000000502007986 */ /* 0x000fe2000c101124 */
[----:B------:R-:W-:Y:S05]  /*9550*/  EXIT ;  /* 0x000000000000794d */ /* 0x000fea0003800000 */
.L_x_2849:
        /* <DEDUP_REMOVED lines=19> */
.L_x_2859:
[----:B------:R-:W-:Y:S01]  /*9690*/  IMAD.SHL.U32 R5, R18, 0x200000, RZ ;  /* 0x0020000012057824 */ /* 0x000fe200078e00ff */
[----:B------:R-:W-:-:S04]  /*96a0*/  LEA R0, R0, 0x37800000, 0x17 ;  /* 0x3780000000007811 */ /* 0x000fc800078eb8ff */
[----:B------:R-:W-:-:S07]  /*96b0*/  LOP3.LUT R0, R0, R5, R6, 0xfe, !PT ;  /* 0x0000000500007212 */ /* 0x000fce00078efe06 */
.L_x_2858:
[----:B------:R-:W-:-:S05]  /*96c0*/  F2FP.BF16.F32.PACK_AB R0, RZ, R0 ;  /* 0x00000000ff00723e */ /* 0x000fca00000010ff */
[----:B------:R-:W-:Y:S01]  /*96d0*/  STG.E.U16 desc[UR36][R2.64], R0 ;  /* 0x0000000002007986 */ /* 0x000fe2000c101524 */
[----:B------:R-:W-:Y:S05]  /*96e0*/  EXIT ;  /* 0x000000000000794d */ /* 0x000fea0003800000 */
.L_x_2842:
        /* <DEDUP_REMOVED lines=27> */
.L_x_2864:
[----:B------:R-:W-:Y:S01]  /*98a0*/  IMAD.SHL.U32 R5, R18, 0x200000, RZ ;  /* 0x0020000012057824 */ /* 0x000fe200078e00ff */
[----:B------:R-:W-:-:S04]  /*98b0*/  LEA R0, R0, 0x37800000, 0x17 ;  /* 0x3780000000007811 */ /* 0x000fc800078eb8ff */
[----:B------:R-:W-:-:S07]  /*98c0*/  LOP3.LUT R0, R0, R5, R6, 0xfe, !PT ;  /* 0x0000000500007212 */ /* 0x000fce00078efe06 */
.L_x_2863:
[----:B------:R-:W0:Y:S02]  /*98d0*/  F2I.FTZ.U32.TRUNC.NTZ R5, R0 ;  /* 0x0000000000057305 */ /* 0x000e24000021f000 */
[----:B0-----:R-:W-:Y:S01]  /*98e0*/  STG.E.U16 desc[UR36][R2.64], R5 ;  /* 0x0000000502007986 */ /* 0x001fe2000c101524 */
[----:B------:R-:W-:Y:S05]  /*98f0*/  EXIT ;  /* 0x000000000000794d */ /* 0x000fea0003800000 */
.L_x_2862:
        /* <DEDUP_REMOVED lines=19> */
.L_x_2866:
[----:B------:R-:W-:Y:S01]  /*9a30*/  IMAD.SHL.U32 R5, R18, 0x200000, RZ ;  /* 0x0020000012057824 */ /* 0x000fe200078e00ff */
[----:B------:R-:W-:-:S04]  /*9a40*/  LEA R0, R0, 0x37800000, 0x17 ;  /* 0x3780000000007811 */ /* 0x000fc800078eb8ff */
[----:B------:R-:W-:-:S07]  /*9a50*/  LOP3.LUT R0, R0, R5, R6, 0xfe, !PT ;  /* 0x0000000500007212 */ /* 0x000fce00078efe06 */
.L_x_2865:
        /* <DEDUP_REMOVED lines=15> */
.L_x_2868:
[----:B------:R-:W-:-:S04]  /*9b50*/  LOP3.LUT R0, R0, 0x80000000, RZ, 0xc0, !PT ;  /* 0x8000000000007812 */ /* 0x000fc800078ec0ff */
[----:B------:R-:W-:-:S04]  /*9b60*/  SHF.R.U32.HI R0, RZ, 0x18, R0 ;  /* 0x00000018ff007819 */ /* 0x000fc80000011600 */
[----:B------:R-:W-:-:S04]  /*9b70*/  LOP3.LUT R0, R5, R0, RZ, 0xfc, !PT ;  /* 0x0000000005007212 */ /* 0x000fc800078efcff */
[----:B------:R-:W-:-:S07]  /*9b80*/  PRMT R4, R0, 0x7610, R4 ;  /* 0x0000761000047816 */ /* 0x000fce0000000004 */
.L_x_2867:
[----:B------:R-:W-:Y:S01]  /*9b90*/  STG.E.U8 desc[UR36][R2.64], R4 ;  /* 0x0000000402007986 */ /* 0x000fe2000c101124 */
[----:B------:R-:W-:Y:S05]  /*9ba0*/  EXIT ;  /* 0x000000000000794d */ /* 0x000fea0003800000 */
.L_x_2861:
[----:B------:R-:W-:Y:S01]  /*9bb0*/  STG.E.U8 desc[UR36][R2.64], R18 ;  /* 0x0000001202007986 */ /* 0x000fe2000c101124 */
[----:B------:R-:W-:Y:S05]  /*9bc0*/  EXIT ;  /* 0x000000000000794d */ /* 0x000fea0003800000 */
.L_x_2860:
        /* <DEDUP_REMOVED lines=25> */
.L_x_2872:
[----:B------:R-:W-:Y:S01]  /*9d60*/  IMAD.SHL.U32 R5, R18, 0x200000, RZ ;  /* 0x0020000012057824 */ /* 0x000fe200078e00ff */
[----:B------:R-:W-:-:S04]  /*9d70*/  LEA R0, R0, 0x37800000, 0x17 ;  /* 0x3780000000007811 */ /* 0x000fc800078eb8ff */
[----:B------:R-:W-:-:S07]  /*9d80*/  LOP3.LUT R0, R0, R5, R6, 0xfe, !PT ;  /* 0x0000000500007212 */ /* 0x000fce00078efe06 */
.L_x_2871:
        /* <DEDUP_REMOVED lines=11> */
.L_x_2873:
[----:B------:R-:W-:Y:S01]  /*9e40*/  STG.E.U8 desc[UR36][R2.64], R4 ;  /* 0x0000000402007986 */ /* 0x000fe2000c101124 */
[----:B------:R-:W-:Y:S05]  /*9e50*/  EXIT ;  /* 0x000000000000794d */ /* 0x000fea0003800000 */
.L_x_2815:
        /* <DEDUP_REMOVED lines=16> */
.L_x_2874:
[----:B------:R-:W-:Y:S05]  /*9f60*/  EXIT ;  /* 0x000000000000794d */ /* 0x000fea0003800000 */
.L_x_2870:
        /* <DEDUP_REMOVED lines=19> */
.L_x_2876:
[----:B------:R-:W-:Y:S01]  /*a0a0*/  IMAD.SHL.U32 R5, R18, 0x200000, RZ ;  /* 0x0020000012057824 */ /* 0x000fe200078e00ff */
[----:B------:R-:W-:-:S04]  /*a0b0*/  LEA R0, R0, 0x37800000, 0x17 ;  /* 0x3780000000007811 */ /* 0x000fc800078eb8ff */
[----:B------:R-:W-:-:S07]  /*a0c0*/  LOP3.LUT R4, R0, R5, R6, 0xfe, !PT ;  /* 0x0000000500047212 */ /* 0x000fce00078efe06 */
.L_x_2875:
[----:B------:R-:W0:Y:S02]  /*a0d0*/  F2I.U64.TRUNC R4, R4 ;  /* 0x0000000400047311 */ /* 0x000e24000020d800 */
[----:B0-----:R-:W-:Y:S01]  /*a0e0*/  STG.E.64 desc[UR36][R2.64], R4 ;  /* 0x0000000402007986 */ /* 0x001fe2000c101b24 */
[----:B------:R-:W-:Y:S05]  /*a0f0*/  EXIT ;  /* 0x000000000000794d */ /* 0x000fea0003800000 */
.L_x_2869:
        /* <DEDUP_REMOVED lines=19> */
.L_x_2878:
[----:B------:R-:W-:Y:S01]  /*a230*/  IMAD.SHL.U32 R5, R18, 0x200000, RZ ;  /* 0x0020000012057824 */ /* 0x000fe200078e00ff */
[----:B------:R-:W-:-:S04]  /*a240*/  LEA R0, R0, 0x37800000, 0x17 ;  /* 0x3780000000007811 */ /* 0x000fc800078eb8ff */
[----:B------:R-:W-:-:S07]  /*a250*/  LOP3.LUT R0, R0, R5, R6, 0xfe, !PT ;  /* 0x0000000500007212 */ /* 0x000fce00078efe06 */
.L_x_2877:
[----:B------:R-:W0:Y:S02]  /*a260*/  F2I.FTZ.U32.TRUNC.NTZ R5, R0 ;  /* 0x0000000000057305 */ /* 0x000e24000021f000 */
[----:B0-----:R-:W-:Y:S01]  /*a270*/  STG.E desc[UR36][R2.64], R5 ;  /* 0x0000000502007986 */ /* 0x001fe2000c101924 */
[----:B------:R-:W-:Y:S05]  /*a280*/  EXIT ;  /* 0x000000000000794d */ /* 0x000fea0003800000 */
.L_x_2879:
        /* <DEDUP_REMOVED lines=15> */
.L_x_7305:


//--------------------- .text._ZN2at6native18elementwise_kernelILi128ELi4EZNS0_22gpu_kernel_impl_nocastINS0_11FillFunctorIN3c1015Float8_e5m2fnuzEEEEEvRNS_18TensorIteratorBaseERKT_EUliE_EEviT1_ --------------------------
	.section	.text._ZN2at6native18elementwise_kernelILi128ELi4EZNS0_22gpu_kernel_impl_nocastINS0_11FillFunctorIN3c1015Float8_e5m2fnuzEEEEEvRNS_18TensorIteratorBaseERKT_EUliE_EEviT1_,"ax",@progbits
	.align	128
        .global         _ZN2at6native18elementwise_kernelILi128ELi4EZNS0_22gpu_kernel_impl_nocastINS0_11FillFunctorIN3c1015Float8_e5m2fnuzEEEEEvRNS_18TensorIteratorBaseERKT_EUliE_EEviT1_
        .type           _ZN2at6native18elementwise_kernelILi128ELi4EZNS0_22gpu_kernel_impl_nocastINS0_11FillFunctorIN3c1015Float8_e5m2fnuzEEEEEvRNS_18TensorIteratorBaseERKT_EUliE_EEviT1_,@function
        .size           _ZN2at6native18elementwise_kernelILi128ELi4EZNS0_22gpu_kernel_impl_nocastINS0_11FillFunctorIN3c1015Float8_e5m2fnuzEEEEEvRNS_18TensorIteratorBaseERKT_EUliE_EEviT1_,(.L_x_7306 - _ZN2at6native18elementwise_kernelILi128ELi4EZNS0_22gpu_kernel_impl_nocastINS0_11FillFunctorIN3c1015Float8_e5m2fnuzEEEEEvRNS_18TensorIteratorBaseERKT_EUliE_EEviT1_)
        .other          _ZN2at6native18elementwise_kernelILi128ELi4EZNS0_22gpu_kernel_impl_nocastINS0_11FillFunctorIN3c1015Float8_e5m2fnuzEEEEEvRNS_18TensorIteratorBaseERKT_EUliE_EEviT1_,@"STO_CUDA_ENTRY STV_DEFAULT"
_ZN2at6native18elementwise_kernelILi128ELi4EZNS0_22gpu_kernel_impl_nocastINS0_11FillFunctorIN3c1015Float8_e5m2fnuzEEEEEvRNS_18TensorIteratorBaseERKT_EUliE_EEviT1_:
.text._ZN2at6native18elementwise_kernelILi128ELi4EZNS0_22gpu_kernel_impl_nocastINS0_11FillFunctorIN3c1015Float8_e5m2fnuzEEEEEvRNS_18TensorIteratorBaseERKT_EUliE_EEviT1_:
        /* <DEDUP_REMOVED lines=288> */
.L_x_2884:
        /* <DEDUP_REMOVED lines=282> */
.L_x_2886:
[----:B------:R-:W-:Y:S01]  /*23a0*/  ULDC.64 UR8, c[0x0][0x3b0] ;  /* 0x0000ec0000087ab9 */ /* 0x000fe20000000a00 */
[----:B------:R-:W-:Y:S02]  /*23b0*/  IADD3 R2, R2, 0x80, RZ ;  /* 0x0000008002027810 */ /* 0x000fe40007ffe0ff */
[----:B------:R-:W-:-:S04]  /*23c0*/  IADD3 R4, P0, R3, UR8, RZ ;  /* 0x0000000803047c10 */ /* 0x000fc8000ff1e0ff */
[----:B------:R-:W-:-:S05]  /*23d0*/  IADD3.X R5, RZ, UR9, RZ, P0, !PT ;  /* 0x00000009ff057c10 */ /* 0x000fca00087fe4ff */
[----:B------:R0:W-:Y:S04]  /*23e0*/  STG.E.U8 desc[UR4][R4.64], R0 ;  /* 0x0000000004007986 */ /* 0x0001e8000c101104 */
.L_x_2883:
[----:B------:R-:W-:-:S13]  /*23f0*/  ISETP.GE.AND P0, PT, R2, UR6, PT ;  /* 0x0000000602007c0c */ /* 0x000fda000bf06270 */
[----:B------:R-:W-:Y:S05]  /*2400*/  @P0 BREAK B1 ;  /* 0x0000000000010942 */ /* 0x000fea0003800000 */
[----:B------:R-:W-:Y:S05]  /*2410*/  @P0 BRA `(.L_x_2885) ;  /* 0x0000001000600947 */ /* 0x000fea0003800000 */
[----:B------:R-:W-:Y:S05]  /*2420*/  BSYNC B1 ;  /* 0x0000000000017941 */ /* 0x000fea0003800000 */
.L_x_2882:
        /* <DEDUP_REMOVED lines=274> */
.L_x_2887:
[----:B------:R-:W-:Y:S01]  /*3550*/  ULDC.64 UR8, c[0x0][0x3b0] ;  /* 0x0000ec0000087ab9 */ /* 0x000fe20000000a00 */
[----:B------:R-:W-:Y:S01]  /*3560*/  VIADD R2, R2, 0x80 ;  /* 0x0000008002027836 */ /* 0x000fe20000000000 */
[----:B------:R-:W-:-:S04]  /*3570*/  IADD3 R4, P0, R3, UR8, RZ ;  /* 0x0000000803047c10 */ /* 0x000fc8000ff1e0ff */
[----:B------:R-:W-:-:S05]  /*3580*/  IADD3.X R5, RZ, UR9, RZ, P0, !PT ;  /* 0x00000009ff057c10 */ /* 0x000fca00087fe4ff */
[----:B------:R1:W-:Y:S04]  /*3590*/  STG.E.U8 desc[UR4][R4.64], R0 ;  /* 0x0000000004007986 */ /* 0x0003e8000c101104 */
.L_x_2885:
[----:B------:R-:W-:Y:S05]  /*35a0*/  BSYNC B0 ;  /* 0x0000000000007941 */ /* 0x000fea0003800000 */
.L_x_2881:
        /* <DEDUP_REMOVED lines=277> */
.L_x_2888:
[----:B------:R-:W-:Y:S02]  /*4700*/  ULDC.64 UR6, c[0x0][0x3b0] ;  /* 0x0000ec0000067ab9 */ /* 0x000fe40000000a00 */
[----:B------:R-:W-:-:S05]  /*4710*/  IADD3 R2, P0, R2, UR6, RZ ;  /* 0x0000000602027c10 */ /* 0x000fca000ff1e0ff */
[----:B------:R-:W-:-:S05]  /*4720*/  IMAD.X R3, RZ, RZ, UR7, P0 ;  /* 0x00000007ff037e24 */ /* 0x000fca00080e06ff */
[----:B------:R-:W-:Y:S01]  /*4730*/  STG.E.U8 desc[UR4][R2.64], R0 ;  /* 0x0000000002007986 */ /* 0x000fe2000c101104 */
[----:B------:R-:W-:Y:S05]  /*4740*/  EXIT ;  /* 0x000000000000794d */ /* 0x000fea0003800000 */
.L_x_2880:
        /* <DEDUP_REMOVED lines=16> */
.L_x_2889:
        /* <DEDUP_REMOVED lines=11> */
.L_x_7306:


//--------------------- .text._ZN2at6native27unrolled_elementwise_kernelINS0_11FillFunctorIN3c1015Float8_e5m2fnuzEEESt5arrayIPcLm1EELi4E23TrivialOffsetCalculatorILi0EjES9_ILi1EjENS0_6memory15LoadWithoutCastENSC_16StoreWithoutCastEEEviT_T0_T2_T3_T4_T5_ --------------------------
	.section	.text._ZN2at6native27unrolled_elementwise_kernelINS0_11FillFunctorIN3c1015Float8_e5m2fnuzEEESt5arrayIPcLm1EELi4E23TrivialOffsetCalculatorILi0EjES9_ILi1EjENS0_6memory15LoadWithoutCastENSC_16StoreWithoutCastEEEviT_T0_T2_T3_T4_T5_,"ax",@progbits
	.align	128
        .global         _ZN2at6native27unrolled_elementwise_kernelINS0_11FillFunctorIN3c1015Float8_e5m2fnuzEEESt5arrayIPcLm1EELi4E23TrivialOffsetCalculatorILi0EjES9_ILi1EjENS0_6memory15LoadWithoutCastENSC_16StoreWithoutCastEEEviT_T0_T2_T3_T4_T5_
        .type           _ZN2at6native27unrolled_elementwise_kernelINS0_11FillFunctorIN3c1015Float8_e5m2fnuzEEESt5arrayIPcLm1EELi4E23TrivialOffsetCalculatorILi0EjES9_ILi1EjENS0_6memory15LoadWithoutCastENSC_16StoreWithoutCastEEEviT_T0_T2_T3_T4_T5_,@function
        .size           _ZN2at6native27unrolled_elementwise_kernelINS0_11FillFunctorIN3c1015Float8_e5m2fnuzEEESt5arrayIPcLm1EELi4E23TrivialOffsetCalculatorILi0EjES9_ILi1EjENS0_6memory15LoadWithoutCastENSC_16StoreWithoutCastEEEviT_T0_T2_T3_T4_T5_,(.L_x_7307 - _ZN2at6native27unrolled_elementwise_kernelINS0_11FillFunctorIN3c1015Float8_e5m2fnuzEEESt5arrayIPcLm1EELi4E23TrivialOffsetCalculatorILi0EjES9_ILi1EjENS0_6memory15LoadWithoutCastENSC_16StoreWithoutCastEEEviT_T0_T2_T3_T4_T5_)
        .other          _ZN2at6native27unrolled_elementwise_kernelINS0_11FillFunctorIN3c1015Float8_e5m2fnuzEEESt5arrayIPcLm1EELi4E23TrivialOffsetCalculatorILi0EjES9_ILi1EjENS0_6memory15LoadWithoutCastENSC_16StoreWithoutCastEEEviT_T0_T2_T3_T4_T5_,@"STO_CUDA_ENTRY STV_DEFAULT"
_ZN2at6native27unrolled_elementwise_kernelINS0_11FillFunctorIN3c1015Float8_e5m2fnuzEEESt5arrayIPcLm1EELi4E23TrivialOffsetCalculatorILi0EjES9_ILi1EjENS0_6memory15LoadWithoutCastENSC_16StoreWithoutCastEEEviT_T0_T2_T3_T4_T5_:
.text._ZN2at6native27unrolled_elementwise_kernelINS0_11FillFunctorIN3c1015Float8_e5m2fnuzEEESt5arrayIPcLm1EELi4E23TrivialOffsetCalculatorILi0EjES9_ILi1EjENS0_6memory15LoadWithoutCastENSC_16StoreWithoutCastEEEviT_T0_T2_T3_T4_T5_:
        /* <DEDUP_REMOVED lines=29> */
.L_x_2891:
[----:B------:R-:W-:Y:S05]  /*01d0*/  BSYNC B0 ;  /* 0x0000000000007941 */ /* 0x000fea0003800000 */
.L_x_2890:
        /* <DEDUP_REMOVED lines=8> */
.L_x_2892:
        /* <DEDUP_REMOVED lines=10> */
.L_x_7307:


//--------------------- .text._ZN2at6native29vectorized_elementwise_kernelILi2ENS0_11FillFunctorIN3c1015Float8_e5m2fnuzEEESt5arrayIPcLm1EEEEviT0_T1_ --------------------------
	.section	.text._ZN2at6native29vectorized_elementwise_kernelILi2ENS0_11FillFunctorIN3c1015Float8_e5m2fnuzEEESt5arrayIPcLm1EEEEviT0_T1_,"ax",@progbits
	.align	128
        .global         _ZN2at6native29vectorized_elementwise_kernelILi2ENS0_11FillFunctorIN3c1015Float8_e5m2fnuzEEESt5arrayIPcLm1EEEEviT0_T1_
        .type           _ZN2at6native29vectorized_elementwise_kernelILi2ENS0_11FillFunctorIN3c1015Float8_e5m2fnuzEEESt5arrayIPcLm1EEEEviT0_T1_,@function
        .size           _ZN2at6native29vectorized_elementwise_kernelILi2ENS0_11FillFunctorIN3c1015Float8_e5m2fnuzEEESt5arrayIPcLm1EEEEviT0_T1_,(.L_x_7308 - _ZN2at6native29vectorized_elementwise_kernelILi2ENS0_11FillFunctorIN3c1015Float8_e5m2fnuzEEESt5arrayIPcLm1EEEEviT0_T1_)
        .other          _ZN2at6native29vectorized_elementwise_kernelILi2ENS0_11FillFunctorIN3c1015Float8_e5m2fnuzEEESt5arrayIPcLm1EEEEviT0_T1_,@"STO_CUDA_ENTRY STV_DEFAULT"
_ZN2at6native29vectorized_elementwise_kernelILi2ENS0_11FillFunctorIN3c1015Float8_e5m2fnuzEEESt5arrayIPcLm1EEEEviT0_T1_:
.text._ZN2at6native29vectorized_elementwise_kernelILi2ENS0_11FillFunctorIN3c1015Float8_e5m2fnuzEEESt5arrayIPcLm1EEEEviT0_T1_:
        /* <DEDUP_REMOVED lines=26> */
.L_x_2893:
        /* <DEDUP_REMOVED lines=26> */
.L_x_2896:
        /* <DEDUP_REMOVED lines=8> */
.L_x_2897:
        /* <DEDUP_REMOVED lines=8> */
.L_x_2898:
        /* <DEDUP_REMOVED lines=8> */
.L_x_2899:
        /* <DEDUP_REMOVED lines=8> */
.L_x_2900:
        /* <DEDUP_REMOVED lines=8> */
.L_x_2901:
        /* <DEDUP_REMOVED lines=8> */
.L_x_2902:
        /* <DEDUP_REMOVED lines=8> */
.L_x_2903:
        /* <DEDUP_REMOVED lines=8> */
.L_x_2904:
        /* <DEDUP_REMOVED lines=8> */
.L_x_2905:
        /* <DEDUP_REMOVED lines=8> */
.L_x_2906:
        /* <DEDUP_REMOVED lines=9> */
.L_x_2907:
[----:B------:R-:W-:Y:S05]  /*08d0*/  BSYNC B1 ;  /* 0x0000000000017941 */ /* 0x000fea0003800000 */
.L_x_2895:
[----:B------:R-:W-:-:S13]  /*08e0*/  ISETP.GE.AND P0, PT, R3, R2, PT ;  /* 0x000000020300720c */ /* 0x000fda0003f06270 */
[----:B------:R-:W0:Y:S02]  /*08f0*/  @!P0 LDC.64 R6, c[0x0][0x218] ;  /* 0x00008600ff068b82 */ /* 0x000e240000000a00 */
[C---:B012345:R-:W-:Y:S01]  /*0900*/  @!P0 VIADD R5, R3.reuse, UR4 ;  /* 0x0000000403058c36 */ /* 0x07ffe20008000000 */
[----:B------:R-:W-:-:S04]  /*0910*/  @!P0 IADD3 R3, R3, 0x80, RZ ;  /* 0x0000008003038810 */ /* 0x000fc80007ffe0ff */
[----:B------:R-:W-:-:S05]  /*0920*/  @!P0 IADD3 R4, P1, R5, R6, RZ ;  /* 0x0000000605048210 */ /* 0x000fca0007f3e0ff */
[----:B------:R-:W-:-:S05]  /*0930*/  @!P0 IMAD.X R5, RZ, RZ, R7, P1 ;  /* 0x000000ffff058224 */ /* 0x000fca00008e0607 */
[----:B------:R0:W-:Y:S03]  /*0940*/  @!P0 STG.E.U8 desc[UR8][R4.64], R0 ;  /* 0x0000000004008986 */ /* 0x0001e6000c101108 */
.L_x_2908:
[----:B------:R-:W-:Y:S05]  /*0950*/  BSYNC B0 ;  /* 0x0000000000007941 */ /* 0x000fea0003800000 */
.L_x_2894:
        /* <DEDUP_REMOVED lines=9> */
.L_x_2909:
        /* <DEDUP_REMOVED lines=9> */
.L_x_7308:


//--------------------- .text._ZN2at6native29vectorized_elementwise_kernelILi4ENS0_11FillFunctorIN3c1015Float8_e5m2fnuzEEESt5arrayIPcLm1EEEEviT0_T1_ --------------------------
	.section	.text._ZN2at6native29vectorized_elementwise_kernelILi4ENS0_11FillFunctorIN3c1015Float8_e5m2fnuzEEESt5arrayIPcLm1EEEEviT0_T1_,"ax",@progbits
	.align	128
        .global         _ZN2at6native29vectorized_elementwise_kernelILi4ENS0_11FillFunctorIN3c1015Float8_e5m2fnuzEEESt5arrayIPcLm1EEEEviT0_T1_
        .type           _ZN2at6native29vectorized_elementwise_kernelILi4ENS0_11FillFunctorIN3c1015Float8_e5m2fnuzEEESt5arrayIPcLm1EEEEviT0_T1_,@function
        .size           _ZN2at6native29vectorized_elementwise_kernelILi4ENS0_11FillFunctorIN3c1015Float8_e5m2fnuzEEESt5arrayIPcLm1EEEEviT0_T1_,(.L_x_7309 - _ZN2at6native29vectorized_elementwise_kernelILi4ENS0_11FillFunctorIN3c1015Float8_e5m2fnuzEEESt5arrayIPcLm1EEEEviT0_T1_)
        .other          _ZN2at6native29vectorized_elementwise_kernelILi4ENS0_11FillFunctorIN3c1015Float8_e5m2fnuzEEESt5arrayIPcLm1EEEEviT0_T1_,@"STO_CUDA_ENTRY STV_DEFAULT"
_ZN2at6native29vectorized_elementwise_kernelILi4ENS0_11FillFunctorIN3c1015Float8_e5m2fnuzEEESt5arrayIPcLm1EEEEviT0_T1_:
.text._ZN2at6native29vectorized_elementwise_kernelILi4ENS0_11FillFunctorIN3c1015Float8_e5m2fnuzEEESt5arrayIPcLm1EEEEviT0_T1_:
        /* <DEDUP_REMOVED lines=24> */
.L_x_2910:
        /* <DEDUP_REMOVED lines=26> */
.L_x_2913:
        /* <DEDUP_REMOVED lines=8> */
.L_x_2914:
        /* <DEDUP_REMOVED lines=8> */
.L_x_2915:
        /* <DEDUP_REMOVED lines=8> */
.L_x_2916:
        /* <DEDUP_REMOVED lines=8> */
.L_x_2917:
        /* <DEDUP_REMOVED lines=8> */
.L_x_2918:
        /* <DEDUP_REMOVED lines=8> */
.L_x_2919:
        /* <DEDUP_REMOVED lines=8> */
.L_x_2920:
        /* <DEDUP_REMOVED lines=8> */
.L_x_2921:
        /* <DEDUP_REMOVED lines=8> */
.L_x_2922:
        /* <DEDUP_REMOVED lines=8> */
.L_x_2923:
        /* <DEDUP_REMOVED lines=9> */
.L_x_2924:
[----:B------:R-:W-:Y:S05]  /*08b0*/  BSYNC B1 ;  /* 0x0000000000017941 */ /* 0x000fea0003800000 */
.L_x_2912:
[----:B------:R-:W-:-:S13]  /*08c0*/  ISETP.GE.AND P0, PT, R3, R2, PT ;  /* 0x000000020300720c */ /* 0x000fda0003f06270 */
[----:B------:R-:W0:Y:S02]  /*08d0*/  @!P0 LDC.64 R6, c[0x0][0x218] ;  /* 0x00008600ff068b82 */ /* 0x000e240000000a00 */
[C---:B012345:R-:W-:Y:S02]  /*08e0*/  @!P0 VIADD R5, R3.reuse, UR4 ;  /* 0x0000000403058c36 */ /* 0x07ffe40008000000 */
[----:B------:R-:W-:-:S03]  /*08f0*/  @!P0 VIADD R3, R3, 0x80 ;  /* 0x0000008003038836 */ /* 0x000fc60000000000 */
[----:B------:R-:W-:-:S04]  /*0900*/  @!P0 IADD3 R4, P1, R5, R6, RZ ;  /* 0x0000000605048210 */ /* 0x000fc80007f3e0ff */
[----:B------:R-:W-:-:S05]  /*0910*/  @!P0 IADD3.X R5, RZ, R7, RZ, P1, !PT ;  /* 0x00000007ff058210 */ /* 0x000fca0000ffe4ff */
[----:B------:R0:W-:Y:S04]  /*0920*/  @!P0 STG.E.U8 desc[UR8][R4.64], R0 ;  /* 0x0000000004008986 */ /* 0x0001e8000c101108 */
.L_x_2925:
[----:B------:R-:W-:Y:S05]  /*0930*/  BSYNC B0 ;  /* 0x0000000000007941 */ /* 0x000fea0003800000 */
.L_x_2911:
        /* <DEDUP_REMOVED lines=9> */
.L_x_2926:
        /* <DEDUP_REMOVED lines=11> */
.L_x_7309:


//--------------------- .text._ZN2at6native29vectorized_elementwise_kernelILi8ENS0_11FillFunctorIN3c1015Float8_e5m2fnuzEEESt5arrayIPcLm1EEEEviT0_T1_ --------------------------
	.section	.text._ZN2at6native29vectorized_elementwise_kernelILi8ENS0_11FillFunctorIN3c1015Float8_e5m2fnuzEEESt5arrayIPcLm1EEEEviT0_T1_,"ax",@progbits
	.align	128
        .global         _ZN2at6native29vectorized_elementwise_kernelILi8ENS0_11FillFunctorIN3c1015Float8_e5m2fnuzEEESt5arrayIPcLm1EEEEviT0_T1_
        .type           _ZN2at6native29vectorized_elementwise_kernelILi8ENS0_11FillFunctorIN3c1015Float8_e5m2fnuzEEESt5arrayIPcLm1EEEEviT0_T1_,@function
        .size           _ZN2at6native29vectorized_elementwise_kernelILi8ENS0_11FillFunctorIN3c1015Float8_e5m2fnuzEEESt5arrayIPcLm1EEEEviT0_T1_,(.L_x_7310 - _ZN2at6native29vectorized_elementwise_kernelILi8ENS0_11FillFunctorIN3c1015Float8_e5m2fnuzEEESt5arrayIPcLm1EEEEviT0_T1_)
        .other          _ZN2at6native29vectorized_elementwise_kernelILi8ENS0_11FillFunctorIN3c1015Float8_e5m2fnuzEEESt5arrayIPcLm1EEEEviT0_T1_,@"STO_CUDA_ENTRY STV_DEFAULT"
_ZN2at6native29vectorized_elementwise_kernelILi8ENS0_11FillFunctorIN3c1015Float8_e5m2fnuzEEESt5arrayIPcLm1EEEEviT0_T1_:
.text._ZN2at6native29vectorized_elementwise_kernelILi8ENS0_11FillFunctorIN3c1015Float8_e5m2fnuzEEESt5arrayIPcLm1EEEEviT0_T1_:
        /* <DEDUP_REMOVED lines=24> */
.L_x_2927:
        /* <DEDUP_REMOVED lines=26> */
.L_x_2930:
        /* <DEDUP_REMOVED lines=8> */
.L_x_2931:
        /* <DEDUP_REMOVED lines=8> */
.L_x_2932:
        /* <DEDUP_REMOVED lines=8> */
.L_x_2933:
        /* <DEDUP_REMOVED lines=8> */
.L_x_2934:
        /* <DEDUP_REMOVED lines=8> */
.L_x_2935:
        /* <DEDUP_REMOVED lines=8> */
.L_x_2936:
        /* <DEDUP_REMOVED lines=8> */
.L_x_2937:
        /* <DEDUP_REMOVED lines=8> */
.L_x_2938:
        /* <DEDUP_REMOVED lines=8> */
.L_x_2939:
        /* <DEDUP_REMOVED lines=8> */
.L_x_2940:
        /* <DEDUP_REMOVED lines=9> */
.L_x_2941:
[----:B------:R-:W-:Y:S05]  /*08b0*/  BSYNC B1 ;  /* 0x0000000000017941 */ /* 0x000fea0003800000 */
.L_x_2929:
[----:B------:R-:W-:-:S13]  /*08c0*/  ISETP.GE.AND P0, PT, R3, R2, PT ;  /* 0x000000020300720c */ /* 0x000fda0003f06270 */
[----:B------:R-:W0:Y:S02]  /*08d0*/  @!P0 LDC.64 R6, c[0x0][0x218] ;  /* 0x00008600ff068b82 */ /* 0x000e240000000a00 */
[C---:B012345:R-:W-:Y:S01]  /*08e0*/  @!P0 VIADD R5, R3.reuse, UR4 ;  /* 0x0000000403058c36 */ /* 0x07ffe20008000000 */
[----:B------:R-:W-:-:S04]  /*08f0*/  @!P0 IADD3 R3, R3, 0x80, RZ ;  /* 0x0000008003038810 */ /* 0x000fc80007ffe0ff */
[----:B------:R-:W-:-:S05]  /*0900*/  @!P0 IADD3 R4, P1, R5, R6, RZ ;  /* 0x0000000605048210 */ /* 0x000fca0007f3e0ff */
[----:B------:R-:W-:-:S05]  /*0910*/  @!P0 IMAD.X R5, RZ, RZ, R7, P1 ;  /* 0x000000ffff058224 */ /* 0x000fca00008e0607 */
[----:B------:R0:W-:Y:S03]  /*0920*/  @!P0 STG.E.U8 desc[UR8][R4.64], R0 ;  /* 0x0000000004008986 */ /* 0x0001e6000c101108 */
.L_x_2942:
[----:B------:R-:W-:Y:S05]  /*0930*/  BSYNC B0 ;  /* 0x0000000000007941 */ /* 0x000fea0003800000 */
.L_x_2928:
        /* <DEDUP_REMOVED lines=9> */
.L_x_2943:
        /* <DEDUP_REMOVED lines=11> */
.L_x_7310:


//--------------------- .text._ZN2at6native18elementwise_kernelILi128ELi4EZNS0_15gpu_kernel_implINS0_11FillFunctorIN3c1011Float8_e5m2EEEEEvRNS_18TensorIteratorBaseERKT_EUliE_EEviT1_ --------------------------
	.section	.text._ZN2at6native18elementwise_kernelILi128ELi4EZNS0_15gpu_kernel_implINS0_11FillFunctorIN3c1011Float8_e5m2EEEEEvRNS_18TensorIteratorBaseERKT_EUliE_EEviT1_,"ax",@progbits
	.align	128
        .global         _ZN2at6native18elementwise_kernelILi128ELi4EZNS0_15gpu_kernel_implINS0_11FillFunctorIN3c1011Float8_e5m2EEEEEvRNS_18TensorIteratorBaseERKT_EUliE_EEviT1_
        .type           _ZN2at6native18elementwise_kernelILi128ELi4EZNS0_15gpu_kernel_implINS0_11FillFunctorIN3c1011Float8_e5m2EEEEEvRNS_18TensorIteratorBaseERKT_EUliE_EEviT1_,@function
        .size           _ZN2at6native18elementwise_kernelILi128ELi4EZNS0_15gpu_kernel_implINS0_11FillFunctorIN3c1011Float8_e5m2EEEEEvRNS_18TensorIteratorBaseERKT_EUliE_EEviT1_,(.L_x_7311 - _ZN2at6native18elementwise_kernelILi128ELi4EZNS0_15gpu_kernel_implINS0_11FillFunctorIN3c1011Float8_e5m2EEEEEvRNS_18TensorIteratorBaseERKT_EUliE_EEviT1_)
        .other          _ZN2at6native18elementwise_kernelILi128ELi4EZNS0_15gpu_kernel_implINS0_11FillFunctorIN3c1011Float8_e5m2EEEEEvRNS_18TensorIteratorBaseERKT_EUliE_EEviT1_,@"STO_CUDA_ENTRY STV_DEFAULT"
_ZN2at6native18elementwise_kernelILi128ELi4EZNS0_15gpu_kernel_implINS0_11FillFunctorIN3c1011Float8_e5m2EEEEEvRNS_18TensorIteratorBaseERKT_EUliE_EEviT1_:
.text._ZN2at6native18elementwise_kernelILi128ELi4EZNS0_15gpu_kernel_implINS0_11FillFunctorIN3c1011Float8_e5m2EEEEEvRNS_18TensorIteratorBaseERKT_EUliE_EEviT1_:
        /* <DEDUP_REMOVED lines=287> */
.L_x_2946:
        /* <DEDUP_REMOVED lines=16> */
[----:B------:R-:W-:-:S05]  /*12f0*/  IMAD.SHL.U32 R0, R5, 0x2000000, RZ ;  /* 0x0200000005007824 */ /* 0x000fca00078e00ff */
[----:B------:R-:W-:-:S13]  /*1300*/  ISETP.GE.U32.AND P0, PT, R0, 0x8000000, PT ;  /* 0x080000000000780c */ /* 0x000fda0003f06070 */
[C---:B------:R-:W-:Y:S01]  /*1310*/  @!P0 IMAD.SHL.U32 R0, R5.reuse, 0x100, RZ ;  /* 0x0000010005008824 */ /* 0x040fe200078e00ff */
[C---:B------:R-:W-:Y:S01]  /*1320*/  @P0 SHF.L.U32 R4, R5.reuse, 0x15, RZ ;  /* 0x0000001505040819 */ /* 0x040fe200000006ff */
[----:B------:R-:W-:-:S03]  /*1330*/  IMAD.SHL.U32 R5, R5, 0x1000000, RZ ;  /* 0x0100000005057824 */ /* 0x000fc600078e00ff */
[----:B------:R-:W-:Y:S02]  /*1340*/  @!P0 LOP3.LUT R0, R0, 0x7f00, RZ, 0xc0, !PT ;  /* 0x00007f0000008812 */ /* 0x000fe400078ec0ff */
[----:B------:R-:W-:Y:S02]  /*1350*/  @P0 LOP3.LUT R4, R4, 0x70000000, RZ, 0xfc, !PT ;  /* 0x7000000004040812 */ /* 0x000fe400078efcff */
[----:B------:R-:W-:-:S03]  /*1360*/  @!P0 LOP3.LUT R0, R0, 0x3f000000, RZ, 0xfc, !PT ;  /* 0x3f00000000008812 */ /* 0x000fc600078efcff */
[----:B------:R-:W-:Y:S02]  /*1370*/  @P0 FMUL.FTZ R4, R4, 1.9259299443872358531e-34 ;  /* 0x0780000004040820 */ /* 0x000fe40000410000 */
[----:B------:R-:W-:-:S05]  /*1380*/  @!P0 FADD.FTZ R4, R0, -0.5 ;  /* 0xbf00000000048421 */ /* 0x000fca0000010000 */
[----:B------:R-:W-:-:S04]  /*1390*/  LOP3.LUT R4, R4, 0x80000000, R5, 0xf8, !PT ;  /* 0x8000000004047812 */ /* 0x000fc800078ef805 */
[----:B------:R-:W0:Y:S02]  /*13a0*/  F2I.FTZ.TRUNC.NTZ R5, R4 ;  /* 0x0000000400057305 */ /* 0x000e24000021f100 */
[----:B0-----:R0:W-:Y:S01]  /*13b0*/  STG.E.U8 desc[UR36][R2.64], R5 ;  /* 0x0000000502007986 */ /* 0x0011e2000c101124 */
[----:B------:R-:W-:Y:S05]  /*13c0*/  BRA `(.L_x_2952) ;  /* 0x00000018001c7947 */ /* 0x000fea0003800000 */
.L_x_2950:
[----:B------:R-:W-:-:S05]  /*13d0*/  IMAD.SHL.U32 R0, R5, 0x2000000, RZ ;  /* 0x0200000005007824 */ /* 0x000fca00078e00ff */
[----:B------:R-:W-:-:S13]  /*13e0*/  ISETP.GE.U32.AND P0, PT, R0, 0x8000000, PT ;  /* 0x080000000000780c */ /* 0x000fda0003f06070 */
[C---:B------:R-:W-:Y:S02]  /*13f0*/  @!P0 IMAD.SHL.U32 R4, R5.reuse, 0x100, RZ ;  /* 0x0000010005048824 */ /* 0x040fe400078e00ff */
[C---:B------:R-:W-:Y:S02]  /*1400*/  @P0 IMAD.SHL.U32 R0, R5.reuse, 0x200000, RZ ;  /* 0x0020000005000824 */ /* 0x040fe400078e00ff */
[----:B------:R-:W-:Y:S01]  /*1410*/  IMAD.SHL.U32 R5, R5, 0x1000000, RZ ;  /* 0x0100000005057824 */ /* 0x000fe200078e00ff */
[----:B------:R-:W-:Y:S02]  /*1420*/  @!P0 LOP3.LUT R4, R4, 0x7f00, RZ, 0xc0, !PT ;  /* 0x00007f0004048812 */ /* 0x000fe400078ec0ff */
[----:B------:R-:W-:Y:S02]  /*1430*/  @P0 LOP3.LUT R0, R0, 0x70000000, RZ, 0xfc, !PT ;  /* 0x7000000000000812 */ /* 0x000fe400078efcff */
[----:B------:R-:W-:-:S03]  /*1440*/  @!P0 LOP3.LUT R4, R4, 0x3f000000, RZ, 0xfc, !PT ;  /* 0x3f00000004048812 */ /* 0x000fc600078efcff */
[----:B------:R-:W-:Y:S02]  /*1450*/  @P0 FMUL.FTZ R0, R0, 1.9259299443872358531e-34 ;  /* 0x0780000000000820 */ /* 0x000fe40000410000 */
[----:B------:R-:W-:-:S05]  /*1460*/  @!P0 FADD.FTZ R0, R4, -0.5 ;  /* 0xbf00000004008421 */ /* 0x000fca0000010000 */
[----:B------:R-:W-:-:S04]  /*1470*/  LOP3.LUT R0, R0, 0x80000000, R5, 0xf8, !PT ;  /* 0x8000000000007812 */ /* 0x000fc800078ef805 */
[----:B------:R-:W0:Y:S02]  /*1480*/  F2I.S64.TRUNC R4, R0 ;  /* 0x0000000000047311 */ /* 0x000e24000020d900 */
[----:B0-----:R0:W-:Y:S01]  /*1490*/  STG.E.U8 desc[UR36][R2.64], R4 ;  /* 0x0000000402007986 */ /* 0x0011e2000c101124 */
[----:B------:R-:W-:Y:S05]  /*14a0*/  BRA `(.L_x_2952) ;  /* 0x0000001400e47947 */ /* 0x000fea0003800000 */
.L_x_2949:
[----:B------:R-:W-:-:S13]  /*14b0*/  ISETP.NE.AND P0, PT, R4, 0x2, PT ;  /* 0x000000020400780c */ /* 0x000fda0003f05270 */
[----:B------:R-:W-:Y:S05]  /*14c0*/  @!P0 BRA `(.L_x_2953) ;  /* 0x0000000000808947 */ /* 0x000fea0003800000 */
[----:B------:R-:W-:-:S13]  /*14d0*/  ISETP.NE.AND P0, PT, R4, 0x3, PT ;  /* 0x000000030400780c */ /* 0x000fda0003f05270 */
        /* <DEDUP_REMOVED lines=14> */
[----:B------:R-:W0:Y:S02]  /*15c0*/  F2I.S64.TRUNC R4, R0 ;  /* 0x0000000000047311 */ /* 0x000e24000020d900 */
[----:B0-----:R0:W-:Y:S01]  /*15d0*/  STG.E.64 desc[UR36][R2.64], R4 ;  /* 0x0000000402007986 */ /* 0x0011e2000c101b24 */
[----:B------:R-:W-:Y:S05]  /*15e0*/  BRA `(.L_x_2952) ;  /* 0x0000001400947947 */ /* 0x000fea0003800000 */
.L_x_2954:
        /* <DEDUP_REMOVED lines=11> */
[----:B------:R-:W0:Y:S02]  /*16a0*/  F2I.FTZ.TRUNC.NTZ R5, R0 ;  /* 0x0000000000057305 */ /* 0x000e24000021f100 */
[----:B0-----:R0:W-:Y:S01]  /*16b0*/  STG.E desc[UR36][R2.64], R5 ;  /* 0x0000000502007986 */ /* 0x0011e2000c101924 */
[----:B------:R-:W-:Y:S05]  /*16c0*/  BRA `(.L_x_2952) ;  /* 0x00000014005c7947 */ /* 0x000fea0003800000 */
.L_x_2953:
        /* <DEDUP_REMOVED lines=12> */
[----:B0-----:R0:W-:Y:S01]  /*1790*/  STG.E.U16 desc[UR36][R2.64], R5 ;  /* 0x0000000502007986 */ /* 0x0011e2000c101524 */
[----:B------:R-:W-:Y:S05]  /*17a0*/  BRA `(.L_x_2952) ;  /* 0x0000001400247947 */ /* 0x000fea0003800000 */
.L_x_2948:
[----:B------:R-:W-:-:S13]  /*17b0*/  ISETP.GT.AND P0, PT, R4, 0x6, PT ;  /* 0x000000060400780c */ /* 0x000fda0003f04270 */
[----:B------:R-:W-:Y:S05]  /*17c0*/  @P0 BRA `(.L_x_2955) ;  /* 0x00000000007c0947 */ /* 0x000fea0003800000 */
[----:B------:R-:W-:-:S13]  /*17d0*/  ISETP.NE.AND P0, PT, R4, 0x5, PT ;  /* 0x000000050400780c */ /* 0x000fda0003f05270 */
[----:B------:R-:W-:Y:S05]  /*17e0*/  @!P0 BRA `(.L_x_2956) ;  /* 0x00000000003c8947 */ /* 0x000fea0003800000 */
[----:B------:R-:W-:-:S13]  /*17f0*/  ISETP.NE.AND P0, PT, R4, 0x6, PT ;  /* 0x000000060400780c */ /* 0x000fda0003f05270 */
[----:B------:R-:W-:Y:S05]  /*1800*/  @P0 BRA `(.L_x_2951) ;  /* 0x00000010005c0947 */ /* 0x000fea0003800000 */
        /* <DEDUP_REMOVED lines=10> */
[----:B------:R-:W-:-:S05]  /*18b0*/  LOP3.LUT R5, R0, 0x80000000, R5, 0xf8, !PT ;  /* 0x8000000000057812 */ /* 0x000fca00078ef805 */
[----:B------:R0:W-:Y:S01]  /*18c0*/  STG.E desc[UR36][R2.64], R5 ;  /* 0x0000000502007986 */ /* 0x0001e2000c101924 */
[----:B------:R-:W-:Y:S05]  /*18d0*/  BRA `(.L_x_2952) ;  /* 0x0000001000d87947 */ /* 0x000fea0003800000 */
.L_x_2956:
        /* <DEDUP_REMOVED lines=11> */
[----:B------:R-:W-:-:S05]  /*1990*/  F2FP.F16.F32.PACK_AB R0, RZ, R0 ;  /* 0x00000000ff00723e */ /* 0x000fca00000000ff */
[----:B------:R0:W-:Y:S01]  /*19a0*/  STG.E.U16 desc[UR36][R2.64], R0 ;  /* 0x0000000002007986 */ /* 0x0001e2000c101524 */
[----:B------:R-:W-:Y:S05]  /*19b0*/  BRA `(.L_x_2952) ;  /* 0x0000001000a07947 */ /* 0x000fea0003800000 */
.L_x_2955:
[----:B------:R-:W-:-:S13]  /*19c0*/  ISETP.NE.AND P0, PT, R4, 0x7, PT ;  /* 0x000000070400780c */ /* 0x000fda0003f05270 */
[----:B------:R-:W-:Y:S05]  /*19d0*/  @!P0 BRA `(.L_x_2957) ;  /* 0x0000000000848947 */ /* 0x000fea0003800000 */
[----:B------:R-:W-:-:S13]  /*19e0*/  ISETP.NE.AND P0, PT, R4, 0x8, PT ;  /* 0x000000080400780c */ /* 0x000fda0003f05270 */
[----:B------:R-:W-:Y:S05]  /*19f0*/  @!P0 BRA `(.L_x_2958) ;  /* 0x0000000000408947 */ /* 0x000fea0003800000 */
[----:B------:R-:W-:-:S13]  /*1a00*/  ISETP.NE.AND P0, PT, R4, 0x9, PT ;  /* 0x000000090400780c */ /* 0x000fda0003f05270 */
[----:B------:R-:W-:Y:S05]  /*1a10*/  @P0 BRA `(.L_x_2951) ;  /* 0x0000000c00d80947 */ /* 0x000fea0003800000 */
[C---:B------:R-:W-:Y:S02]  /*1a20*/  IMAD.SHL.U32 R0, R5.reuse, 0x2000000, RZ ;  /* 0x0200000005007824 */ /* 0x040fe400078e00ff */
[----:B------:R-:W-:-:S03]  /*1a30*/  IMAD.SHL.U32 R7, R5, 0x1000000, RZ ;  /* 0x0100000005077824 */ /* 0x000fc600078e00ff */
[----:B------:R-:W-:-:S13]  /*1a40*/  ISETP.GE.U32.AND P0, PT, R0, 0x8000000, PT ;  /* 0x080000000000780c */ /* 0x000fda0003f06070 */
[C---:B------:R-:W-:Y:S02]  /*1a50*/  @!P0 IMAD.SHL.U32 R4, R5.reuse, 0x100, RZ ;  /* 0x0000010005048824 */ /* 0x040fe400078e00ff */
[----:B------:R-:W-:Y:S02]  /*1a60*/  @P0 IMAD.SHL.U32 R0, R5, 0x200000, RZ ;  /* 0x0020000005000824 */ /* 0x000fe400078e00ff */
[----:B------:R-:W-:Y:S01]  /*1a70*/  IMAD.MOV.U32 R5, RZ, RZ, RZ ;  /* 0x000000ffff057224 */ /* 0x000fe200078e00ff */
[----:B------:R-:W-:Y:S02]  /*1a80*/  @!P0 LOP3.LUT R4, R4, 0x7f00, RZ, 0xc0, !PT ;  /* 0x00007f0004048812 */ /* 0x000fe400078ec0ff */
[----:B------:R-:W-:Y:S02]  /*1a90*/  @P0 LOP3.LUT R0, R0, 0x70000000, RZ, 0xfc, !PT ;  /* 0x7000000000000812 */ /* 0x000fe400078efcff */
[----:B------:R-:W-:-:S03]  /*1aa0*/  @!P0 LOP3.LUT R4, R4, 0x3f000000, RZ, 0xfc, !PT ;  /* 0x3f00000004048812 */ /* 0x000fc600078efcff */
[----:B------:R-:W-:Y:S02]  /*1ab0*/  @P0 FMUL.FTZ R0, R0, 1.9259299443872358531e-34 ;  /* 0x0780000000000820 */ /* 0x000fe40000410000 */
[----:B------:R-:W-:-:S05]  /*1ac0*/  @!P0 FADD.FTZ R0, R4, -0.5 ;  /* 0xbf00000004008421 */ /* 0x000fca0000010000 */
[----:B------:R-:W-:-:S05]  /*1ad0*/  LOP3.LUT R4, R0, 0x80000000, R7, 0xf8, !PT ;  /* 0x8000000000047812 */ /* 0x000fca00078ef807 */
[----:B------:R0:W-:Y:S01]  /*1ae0*/  STG.E.64 desc[UR36][R2.64], R4 ;  /* 0x0000000402007986 */ /* 0x0001e2000c101b24 */
[----:B------:R-:W-:Y:S05]  /*1af0*/  BRA `(.L_x_2952) ;  /* 0x0000001000507947 */ /* 0x000fea0003800000 */
.L_x_2958:
[----:B------:R-:W-:-:S04]  /*1b00*/  SHF.L.U32 R0, R5, 0x19, RZ ;  /* 0x0000001905007819 */ /* 0x000fc800000006ff */
        /* <DEDUP_REMOVED lines=10> */
[----:B------:R-:W-:-:S04]  /*1bb0*/  F2FP.F16.F32.PACK_AB R0, RZ, R0 ;  /* 0x00000000ff00723e */ /* 0x000fc800000000ff */
[----:B------:R-:W-:-:S05]  /*1bc0*/  PRMT R0, R0, 0x5410, RZ ;  /* 0x0000541000007816 */ /* 0x000fca00000000ff */
[----:B------:R0:W-:Y:S01]  /*1bd0*/  STG.E desc[UR36][R2.64], R0 ;  /* 0x0000000002007986 */ /* 0x0001e2000c101924 */
[----:B------:R-:W-:Y:S05]  /*1be0*/  BRA `(.L_x_2952) ;  /* 0x0000001000147947 */ /* 0x000fea0003800000 */
.L_x_2957:
        /* <DEDUP_REMOVED lines=11> */
[----:B------:R-:W-:-:S04]  /*1ca0*/  FMUL.FTZ R0, R0, 1 ;  /* 0x3f80000000007820 */ /* 0x000fc80000410000 */
[----:B------:R-:W0:Y:S02]  /*1cb0*/  F2F.F64.F32 R4, R0 ;  /* 0x0000000000047310 */ /* 0x000e240000201800 */
[----:B0-----:R0:W-:Y:S01]  /*1cc0*/  STG.E.64 desc[UR36][R2.64], R4 ;  /* 0x0000000402007986 */ /* 0x0011e2000c101b24 */
[----:B------:R-:W-:Y:S05]  /*1cd0*/  BRA `(.L_x_2952) ;  /* 0x0000000c00d87947 */ /* 0x000fea0003800000 */
.L_x_2947:
        /* <DEDUP_REMOVED lines=19> */
[----:B------:R-:W-:-:S04]  /*1e10*/  FSETP.NEU.FTZ.AND P0, PT, R0, RZ, PT ;  /* 0x000000ff0000720b */ /* 0x000fc80003f1d000 */
[----:B------:R-:W-:-:S05]  /*1e20*/  SEL R5, RZ, 0x1, !P0 ;  /* 0x00000001ff057807 */ /* 0x000fca0004000000 */
[----:B------:R0:W-:Y:S01]  /*1e30*/  STG.E.U8 desc[UR36][R2.64], R5 ;  /* 0x0000000502007986 */ /* 0x0001e2000c101124 */
[----:B------:R-:W-:Y:S05]  /*1e40*/  BRA `(.L_x_2952) ;  /* 0x0000000c007c7947 */ /* 0x000fea0003800000 */
.L_x_2961:
[----:B------:R-:W-:Y:S01]  /*1e50*/  IMAD.SHL.U32 R0, R5, 0x2000000, RZ ;  /* 0x0200000005007824 */ /* 0x000fe200078e00ff */
[----:B------:R-:W-:-:S04]  /*1e60*/  CS2R R6, SRZ ;  /* 0x0000000000067805 */ /* 0x000fc8000001ff00 */
        /* <DEDUP_REMOVED lines=12> */
[----:B0-----:R0:W-:Y:S01]  /*1f30*/  STG.E.128 desc[UR36][R2.64], R4 ;  /* 0x0000000402007986 */ /* 0x0011e2000c101d24 */
[----:B------:R-:W-:Y:S05]  /*1f40*/  BRA `(.L_x_2952) ;  /* 0x0000000c003c7947 */ /* 0x000fea0003800000 */
.L_x_2960:
[----:B------:R-:W-:-:S13]  /*1f50*/  ISETP.NE.AND P0, PT, R4, 0xf, PT ;  /* 0x0000000f0400780c */ /* 0x000fda0003f05270 */
[----:B------:R-:W-:Y:S05]  /*1f60*/  @!P0 BRA `(.L_x_2962) ;  /* 0x0000000000848947 */ /* 0x000fea0003800000 */
[----:B------:R-:W-:-:S13]  /*1f70*/  ISETP.NE.AND P0, PT, R4, 0x17, PT ;  /* 0x000000170400780c */ /* 0x000fda0003f05270 */
[----:B------:R-:W-:Y:S05]  /*1f80*/  @!P0 BRA `(.L_x_2963) ;  /* 0x0000000000748947 */ /* 0x000fea0003800000 */
[----:B------:R-:W-:-:S13]  /*1f90*/  ISETP.NE.AND P0, PT, R4, 0x18, PT ;  /* 0x000000180400780c */ /* 0x000fda0003f05270 */
[----:B------:R-:W-:Y:S05]  /*1fa0*/  @P0 BRA `(.L_x_2951) ;  /* 0x0000000800740947 */ /* 0x000fea0003800000 */
[C---:B------:R-:W-:Y:S01]  /*1fb0*/  SHF.L.U32 R0, R5.reuse, 0x19, RZ ;  /* 0x0000001905007819 */ /* 0x040fe200000006ff */
[----:B------:R-:W-:-:S03]  /*1fc0*/  IMAD.SHL.U32 R7, R5, 0x1000000, RZ ;  /* 0x0100000005077824 */ /* 0x000fc600078e00ff */
[----:B------:R-:W-:-:S13]  /*1fd0*/  ISETP.GE.U32.AND P0, PT, R0, 0x8000000, PT ;  /* 0x080000000000780c */ /* 0x000fda0003f06070 */
[C---:B------:R-:W-:Y:S02]  /*1fe0*/  @!P0 IMAD.SHL.U32 R4, R5.reuse, 0x100, RZ ;  /* 0x0000010005048824 */ /* 0x040fe400078e00ff */
[----:B------:R-:W-:-:S03]  /*1ff0*/  @P0 IMAD.SHL.U32 R0, R5, 0x200000, RZ ;  /* 0x0020000005000824 */ /* 0x000fc600078e00ff */
[----:B------:R-:W-:Y:S02]  /*2000*/  @!P0 LOP3.LUT R4, R4, 0x7f00, RZ, 0xc0, !PT ;  /* 0x00007f0004048812 */ /* 0x000fe400078ec0ff */
[----:B------:R-:W-:Y:S02]  /*2010*/  @P0 LOP3.LUT R0, R0, 0x70000000, RZ, 0xfc, !PT ;  /* 0x7000000000000812 */ /* 0x000fe400078efcff */
[----:B------:R-:W-:-:S03]  /*2020*/  @!P0 LOP3.LUT R4, R4, 0x3f000000, RZ, 0xfc, !PT ;  /* 0x3f00000004048812 */ /* 0x000fc600078efcff */
[----:B------:R-:W-:Y:S02]  /*2030*/  @P0 FMUL.FTZ R0, R0, 1.9259299443872358531e-34 ;  /* 0x0780000000000820 */ /* 0x000fe40000410000 */
[----:B------:R-:W-:-:S05]  /*2040*/  @!P0 FADD.FTZ R0, R4, -0.5 ;  /* 0xbf00000004008421 */ /* 0x000fca0000010000 */
[C---:B------:R-:W-:Y:S02]  /*2050*/  LOP3.LUT R6, R0.reuse, 0x7fffffff, RZ, 0xc0, !PT ;  /* 0x7fffffff00067812 */ /* 0x040fe400078ec0ff */
[----:B------:R-:W-:Y:S02]  /*2060*/  LOP3.LUT R7, R0, 0x80000000, R7, 0xf8, !PT ;  /* 0x8000000000077812 */ /* 0x000fe400078ef807 */
[----:B------:R-:W-:Y:S02]  /*2070*/  ISETP.GT.U32.AND P0, PT, R6, 0x43efffff, PT ;  /* 0x43efffff0600780c */ /* 0x000fe40003f04070 */
[----:B------:R-:W-:-:S04]  /*2080*/  LOP3.LUT R4, R7, 0x80000000, RZ, 0xc0, !PT ;  /* 0x8000000007047812 */ /* 0x000fc800078ec0ff */
[----:B------:R-:W-:Y:S01]  /*2090*/  SHF.R.U32.HI R5, RZ, 0x18, R4 ;  /* 0x00000018ff057819 */ /* 0x000fe20000011604 */
[----:B------:R-:W-:-:S06]  /*20a0*/  IMAD.MOV.U32 R4, RZ, RZ, 0x7f ;  /* 0x0000007fff047424 */ /* 0x000fcc00078e00ff */
        /* <DEDUP_REMOVED lines=8> */
.L_x_2964:
[----:B------:R-:W-:-:S05]  /*2130*/  LOP3.LUT R5, R4, R5, RZ, 0xfc, !PT ;  /* 0x0000000504057212 */ /* 0x000fca00078efcff */
[----:B------:R0:W-:Y:S01]  /*2140*/  STG.E.U8 desc[UR36][R2.64], R5 ;  /* 0x0000000502007986 */ /* 0x0001e2000c101124 */
[----:B------:R-:W-:Y:S05]  /*2150*/  BRA `(.L_x_2952) ;  /* 0x0000000800b87947 */ /* 0x000fea0003800000 */
.L_x_2963:
[----:B------:R0:W-:Y:S01]  /*2160*/  STG.E.U8 desc[UR36][R2.64], R5 ;  /* 0x0000000502007986 */ /* 0x0001e2000c101124 */
[----:B------:R-:W-:Y:S05]  /*2170*/  BRA `(.L_x_2952) ;  /* 0x0000000800b07947 */ /* 0x000fea0003800000 */
.L_x_2962:
[----:B------:R-:W-:-:S05]  /*2180*/  IMAD.SHL.U32 R0, R5, 0x2000000, RZ ;  /* 0x0200000005007824 */ /* 0x000fca00078e00ff */
[----:B------:R-:W-:-:S13]  /*2190*/  ISETP.GE.U32.AND P0, PT, R0, 0x8000000, PT ;  /* 0x080000000000780c */ /* 0x000fda0003f06070 */
[C---:B------:R-:W-:Y:S01]  /*21a0*/  @!P0 SHF.L.U32 R4, R5.reuse, 0x8, RZ ;  /* 0x0000000805048819 */ /* 0x040fe200000006ff */
        /* <DEDUP_REMOVED lines=8> */
[----:B------:R-:W-:-:S05]  /*2230*/  F2FP.BF16.F32.PACK_AB R0, RZ, R0 ;  /* 0x00000000ff00723e */ /* 0x000fca00000010ff */
[----:B------:R0:W-:Y:S01]  /*2240*/  STG.E.U16 desc[UR36][R2.64], R0 ;  /* 0x0000000002007986 */ /* 0x0001e2000c101524 */
[----:B------:R-:W-:Y:S05]  /*2250*/  BRA `(.L_x_2952) ;  /* 0x0000000800787947 */ /* 0x000fea0003800000 */
.L_x_2959:
        /* <DEDUP_REMOVED lines=19> */
[----:B------:R-:W0:Y:S02]  /*2390*/  F2I.FTZ.U32.TRUNC.NTZ R5, R0 ;  /* 0x0000000000057305 */ /* 0x000e24000021f000 */
[----:B0-----:R2:W-:Y:S01]  /*23a0*/  STG.E.U16 desc[UR36][R2.64], R5 ;  /* 0x0000000502007986 */ /* 0x0015e2000c101524 */
[----:B------:R-:W-:Y:S05]  /*23b0*/  BRA `(.L_x_2952) ;  /* 0x0000000800207947 */ /* 0x000fea0003800000 */
.L_x_2967:
[----:B------:R-:W-:-:S05]  /*23c0*/  IMAD.SHL.U32 R0, R5, 0x2000000, RZ ;  /* 0x0200000005007824 */ /* 0x000fca00078e00ff */
[----:B------:R-:W-:-:S13]  /*23d0*/  ISETP.GE.U32.AND P0, PT, R0, 0x8000000, PT ;  /* 0x080000000000780c */ /* 0x000fda0003f06070 */
[C---:B------:R-:W-:Y:S01]  /*23e0*/  @!P0 SHF.L.U32 R4, R5.reuse, 0x8, RZ ;  /* 0x0000000805048819 */ /* 0x040fe200000006ff */
[----:B------:R-:W-:-:S03]  /*23f0*/  @P0 IMAD.SHL.U32 R0, R5, 0x200000, RZ ;  /* 0x0020000005000824 */ /* 0x000fc600078e00ff */
[----:B------:R-:W-:Y:S02]  /*2400*/  @!P0 LOP3.LUT R4, R4, 0x7f00, RZ, 0xc0, !PT ;  /* 0x00007f0004048812 */ /* 0x000fe400078ec0ff */
[----:B------:R-:W-:Y:S02]  /*2410*/  @P0 LOP3.LUT R0, R0, 0x70000000, RZ, 0xfc, !PT ;  /* 0x7000000000000812 */ /* 0x000fe400078efcff */
[----:B------:R-:W-:-:S03]  /*2420*/  @!P0 LOP3.LUT R4, R4, 0x3f000000, RZ, 0xfc, !PT ;  /* 0x3f00000004048812 */ /* 0x000fc600078efcff */
[----:B------:R-:W-:Y:S02]  /*2430*/  @P0 FMUL.FTZ R0, R0, 1.9259299443872358531e-34 ;  /* 0x0780000000000820 */ /* 0x000fe40000410000 */
[----:B------:R-:W-:Y:S01]  /*2440*/  @!P0 FADD.FTZ R0, R4, -0.5 ;  /* 0xbf00000004008421 */ /* 0x000fe20000010000 */
[----:B------:R-:W-:-:S04]  /*2450*/  IMAD.MOV.U32 R4, RZ, RZ, 0x80 ;  /* 0x00000080ff047424 */ /* 0x000fc800078e00ff */
        /* <DEDUP_REMOVED lines=14> */
.L_x_2969:
[----:B------:R-:W-:-:S05]  /*2540*/  IMAD.SHL.U32 R5, R5, 0x1000000, RZ ;  /* 0x0100000005057824 */ /* 0x000fca00078e00ff */
[----:B------:R-:W-:-:S04]  /*2550*/  LOP3.LUT R0, R5, 0x80000000, R0, 0xc8, !PT ;  /* 0x8000000005007812 */ /* 0x000fc800078ec800 */
[----:B------:R-:W-:-:S04]  /*2560*/  SHF.R.U32.HI R5, RZ, 0x18, R0 ;  /* 0x00000018ff057819 */ /* 0x000fc80000011600 */
[----:B------:R-:W-:-:S04]  /*2570*/  LOP3.LUT R5, R6, R5, RZ, 0xfc, !PT ;  /* 0x0000000506057212 */ /* 0x000fc800078efcff */
[----:B------:R-:W-:-:S07]  /*2580*/  PRMT R4, R5, 0x7610, R4 ;  /* 0x0000761005047816 */ /* 0x000fce0000000004 */
.L_x_2968:
[----:B------:R1:W-:Y:S01]  /*2590*/  STG.E.U8 desc[UR36][R2.64], R4 ;  /* 0x0000000402007986 */ /* 0x0003e2000c101124 */
[----:B------:R-:W-:Y:S05]  /*25a0*/  BRA `(.L_x_2952) ;  /* 0x0000000400a47947 */ /* 0x000fea0003800000 */
.L_x_2966:
[----:B------:R-:W-:-:S05]  /*25b0*/  IMAD.SHL.U32 R0, R5, 0x2000000, RZ ;  /* 0x0200000005007824 */ /* 0x000fca00078e00ff */
[----:B------:R-:W-:-:S13]  /*25c0*/  ISETP.GE.U32.AND P0, PT, R0, 0x8000000, PT ;  /* 0x080000000000780c */ /* 0x000fda0003f06070 */
[C---:B------:R-:W-:Y:S02]  /*25d0*/  @!P0 IMAD.SHL.U32 R4, R5.reuse, 0x100, RZ ;  /* 0x0000010005048824 */ /* 0x040fe400078e00ff */
        /* <DEDUP_REMOVED lines=21> */
.L_x_2971:
[----:B------:R-:W-:-:S05]  /*2730*/  IMAD.SHL.U32 R5, R5, 0x1000000, RZ ;  /* 0x0100000005057824 */ /* 0x000fca00078e00ff */
[----:B------:R-:W-:-:S04]  /*2740*/  LOP3.LUT R0, R5, 0x80000000, R0, 0xc8, !PT ;  /* 0x8000000005007812 */ /* 0x000fc800078ec800 */
[----:B------:R-:W-:-:S04]  /*2750*/  SHF.R.U32.HI R5, RZ, 0x18, R0 ;  /* 0x00000018ff057819 */ /* 0x000fc80000011600 */
[----:B------:R-:W-:-:S04]  /*2760*/  LOP3.LUT R5, R6, R5, RZ, 0xfc, !PT ;  /* 0x0000000506057212 */ /* 0x000fc800078efcff */
[----:B------:R-:W-:-:S07]  /*2770*/  PRMT R4, R5, 0x7610, R4 ;  /* 0x0000761005047816 */ /* 0x000fce0000000004 */
.L_x_2970:
[----:B------:R0:W-:Y:S01]  /*2780*/  STG.E.U8 desc[UR36][R2.64], R4 ;  /* 0x0000000402007986 */ /* 0x0001e2000c101124 */
[----:B------:R-:W-:Y:S05]  /*2790*/  BRA `(.L_x_2952) ;  /* 0x0000000400287947 */ /* 0x000fea0003800000 */
.L_x_2965:
[----:B------:R-:W-:-:S13]  /*27a0*/  ISETP.NE.AND P0, PT, R4, 0x1c, PT ;  /* 0x0000001c0400780c */ /* 0x000fda0003f05270 */
[----:B------:R-:W-:Y:S05]  /*27b0*/  @!P0 BRA `(.L_x_2972) ;  /* 0x0000000000ec8947 */ /* 0x000fea0003800000 */
        /* <DEDUP_REMOVED lines=26> */
.L_x_2974:
[----:B------:R5:W-:Y:S01]  /*2960*/  STG.E.U8 desc[UR36][R2.64], R4 ;  /* 0x0000000402007986 */ /* 0x000be2000c101124 */
[----:B------:R-:W-:Y:S05]  /*2970*/  BRA `(.L_x_2952) ;  /* 0x0000000000b07947 */ /* 0x000fea0003800000 */
.L_x_2951:
[----:B------:R-:W-:Y:S01]  /*2980*/  MOV R2, 0x0 ;  /* 0x0000000000027802 */ /* 0x000fe20000000f00 */
[----:B------:R-:W-:Y:S01]  /*2990*/  ULDC.64 UR4, c[0x4][0x190] ;  /* 0x0100640000047ab9 */ /* 0x000fe20000000a00 */
[----:B------:R-:W-:Y:S01]  /*29a0*/  ULDC.64 UR6, c[0x4][0x70] ;  /* 0x01001c0000067ab9 */ /* 0x000fe20000000a00 */
[----:B------:R-:W-:Y:S01]  /*29b0*/  IMAD.U32 R4, RZ, RZ, UR4 ;  /* 0x00000004ff047e24 */ /* 0x000fe2000f8e00ff */
[----:B------:R-:W-:Y:S01]  /*29c0*/  MOV R5, UR5 ;  /* 0x0000000500057c02 */ /* 0x000fe20008000f00 */
[----:B------:R-:W-:Y:S01]  /*29d0*/  ULDC.64 UR4, c[0x4][0x198] ;  /* 0x0100660000047ab9 */ /* 0x000fe20000000a00 */
[----:B------:R-:W0:Y:S01]  /*29e0*/  LDC.64 R2, c[0x4][R2] ;  /* 0x0100000002027b82 */ /* 0x000e220000000a00 */
[----:B------:R-:W-:Y:S02]  /*29f0*/  IMAD.U32 R6, RZ, RZ, UR4 ;  /* 0x00000004ff067e24 */ /* 0x000fe4000f8e00ff */
[----:B------:R-:W-:Y:S02]  /*2a00*/  IMAD.U32 R7, RZ, RZ, UR5 ;  /* 0x00000005ff077e24 */ /* 0x000fe4000f8e00ff */
[----:B------:R-:W-:-:S02]  /*2a10*/  IMAD.U32 R10, RZ, RZ, UR6 ;  /* 0x00000006ff0a7e24 */ /* 0x000fc4000f8e00ff */
[----:B------:R-:W-:Y:S02]  /*2a20*/  IMAD.U32 R11, RZ, RZ, UR7 ;  /* 0x00000007ff0b7e24 */ /* 0x000fe4000f8e00ff */
[----:B------:R-:W-:Y:S02]  /*2a30*/  IMAD.MOV.U32 R8, RZ, RZ, 0x65 ;  /* 0x00000065ff087424 */ /* 0x000fe400078e00ff */
[----:B------:R-:W-:Y:S02]  /*2a40*/  IMAD.MOV.U32 R12, RZ, RZ, 0x1 ;  /* 0x00000001ff0c7424 */ /* 0x000fe400078e00ff */
[----:B------:R-:W-:-:S07]  /*2a50*/  IMAD.MOV.U32 R13, RZ, RZ, RZ ;  /* 0x000000ffff0d7224 */ /* 0x000fce00078e00ff */
[----:B------:R-:W-:-:S07]  /*2a60*/  LEPC R20, `(.L_x_2975) ;  /* 0x000000001014794e */ /* 0x000fce0000000000 */
[----:B0-----:R-:W-:Y:S05]  /*2a70*/  CALL.ABS.NOINC R2 ;  /* 0x0000000002007343 */ /* 0x001fea0003c00000 */
.L_x_2975:
[----:B------:R-:W-:Y:S05]  /*2a80*/  BRA `(.L_x_2952) ;  /* 0x00000000006c7947 */ /* 0x000fea0003800000 */
.L_x_2973:
        /* <DEDUP_REMOVED lines=11> */
[----:B------:R-:W0:Y:S02]  /*2b40*/  F2I.U64.TRUNC R4, R0 ;  /* 0x0000000000047311 */ /* 0x000e24000020d800 */
[----:B0-----:R4:W-:Y:S01]  /*2b50*/  STG.E.64 desc[UR36][R2.64], R4 ;  /* 0x0000000402007986 */ /* 0x0019e2000c101b24 */
[----:B------:R-:W-:Y:S05]  /*2b60*/  BRA `(.L_x_2952) ;  /* 0x0000000000347947 */ /* 0x000fea0003800000 */
.L_x_2972:
        /* <DEDUP_REMOVED lines=12> */
[----:B0-----:R3:W-:Y:S02]  /*2c30*/  STG.E desc[UR36][R2.64], R5 ;  /* 0x0000000502007986 */ /* 0x0017e4000c101924 */
.L_x_2952:
[----:B------:R-:W-:-:S05]  /*2c40*/  LEA R16, R16, R19, 0x9 ;  /* 0x0000001310107211 */ /* 0x000fca00078e48ff */
[----:B------:R-:W-:-:S07]  /*2c50*/  VIADD R17, R16, 0x80 ;  /* 0x0000008010117836 */ /* 0x000fce0000000000 */
.L_x_2945:
[----:B------:R-:W-:Y:S05]  /*2c60*/  BSYNC B6 ;  /* 0x0000000000067941 */ /* 0x000fea0003800000 */
.L_x_2944:
        /* <DEDUP_REMOVED lines=281> */
.L_x_2978:
        /* <DEDUP_REMOVED lines=30> */
.L_x_2982:
        /* <DEDUP_REMOVED lines=14> */
.L_x_2981:
        /* <DEDUP_REMOVED lines=20> */
.L_x_2986:
        /* <DEDUP_REMOVED lines=14> */
.L_x_2985:
        /* <DEDUP_REMOVED lines=14> */
.L_x_2980:
        /* <DEDUP_REMOVED lines=19> */
.L_x_2988:
        /* <DEDUP_REMOVED lines=14> */
.L_x_2987:
        /* <DEDUP_REMOVED lines=20> */
.L_x_2990:
        /* <DEDUP_REMOVED lines=15> */
.L_x_2989:
        /* <DEDUP_REMOVED lines=15> */
.L_x_2979:
        /* <DEDUP_REMOVED lines=23> */
.L_x_2993:
        /* <DEDUP_REMOVED lines=16> */
.L_x_2992:
        /* <DEDUP_REMOVED lines=9> */
[C---:B------:R-:W-:Y:S01]  /*4bf0*/  @!P0 IMAD.SHL.U32 R4, R5.reuse, 0x100, RZ ;  /* 0x0000010005048824 */ /* 0x040fe200078e00ff */
[----:B------:R-:W-:-:S04]  /*4c00*/  @P0 SHF.L.U32 R0, R5, 0x15, RZ ;  /* 0x0000001505000819 */ /* 0x000fc800000006ff */
        /* <DEDUP_REMOVED lines=19> */
.L_x_2996:
[----:B------:R-:W-:-:S05]  /*4d40*/  LOP3.LUT R5, R4, R5, RZ, 0xfc, !PT ;  /* 0x0000000504057212 */ /* 0x000fca00078efcff */
[----:B------:R0:W-:Y:S01]  /*4d50*/  STG.E.U8 desc[UR36][R2.64], R5 ;  /* 0x0000000502007986 */ /* 0x0001e2000c101124 */
[----:B------:R-:W-:Y:S05]  /*4d60*/  BRA `(.L_x_2984) ;  /* 0x0000000800b87947 */ /* 0x000fea0003800000 */
.L_x_2995:
[----:B------:R0:W-:Y:S01]  /*4d70*/  STG.E.U8 desc[UR36][R2.64], R5 ;  /* 0x0000000502007986 */ /* 0x0001e2000c101124 */
[----:B------:R-:W-:Y:S05]  /*4d80*/  BRA `(.L_x_2984) ;  /* 0x0000000800b07947 */ /* 0x000fea0003800000 */
.L_x_2994:
[----:B------:R-:W-:-:S05]  /*4d90*/  IMAD.SHL.U32 R0, R5, 0x2000000, RZ ;  /* 0x0200000005007824 */ /* 0x000fca00078e00ff */
[----:B------:R-:W-:-:S13]  /*4da0*/  ISETP.GE.U32.AND P0, PT, R0, 0x8000000, PT ;  /* 0x080000000000780c */ /* 0x000fda0003f06070 */
[C---:B------:R-:W-:Y:S02]  /*4db0*/  @!P0 IMAD.SHL.U32 R4, R5.reuse, 0x100, RZ ;  /* 0x0000010005048824 */ /* 0x040fe400078e00ff */
[C---:B------:R-:W-:Y:S01]  /*4dc0*/  @P0 IMAD.SHL.U32 R0, R5.reuse, 0x200000, RZ ;  /* 0x0020000005000824 */ /* 0x040fe200078e00ff */
[----:B------:R-:W-:Y:S02]  /*4dd0*/  SHF.L.U32 R5, R5, 0x18, RZ ;  /* 0x0000001805057819 */ /* 0x000fe400000006ff */
        /* <DEDUP_REMOVED lines=9> */
.L_x_2991:
        /* <DEDUP_REMOVED lines=22> */
.L_x_2999:
        /* <DEDUP_REMOVED lines=9> */
[----:B------:R-:W-:-:S04]  /*5060*/  HFMA2.MMA R4, -RZ, RZ, 0, 7.62939453125e-06 ;  /* 0x00000080ff047435 */ /* 0x000fc800000001ff */
        /* <DEDUP_REMOVED lines=14> */
.L_x_3001:
[----:B------:R-:W-:-:S05]  /*5150*/  IMAD.SHL.U32 R5, R5, 0x1000000, RZ ;  /* 0x0100000005057824 */ /* 0x000fca00078e00ff */
[----:B------:R-:W-:-:S04]  /*5160*/  LOP3.LUT R0, R5, 0x80000000, R0, 0xc8, !PT ;  /* 0x8000000005007812 */ /* 0x000fc800078ec800 */
[----:B------:R-:W-:-:S04]  /*5170*/  SHF.R.U32.HI R5, RZ, 0x18, R0 ;  /* 0x00000018ff057819 */ /* 0x000fc80000011600 */
[----:B------:R-:W-:-:S04]  /*5180*/  LOP3.LUT R5, R6, R5, RZ, 0xfc, !PT ;  /* 0x0000000506057212 */ /* 0x000fc800078efcff */
[----:B------:R-:W-:-:S07]  /*5190*/  PRMT R4, R5, 0x7610, R4 ;  /* 0x0000761005047816 */ /* 0x000fce0000000004 */
.L_x_3000:
[----:B------:R0:W-:Y:S01]  /*51a0*/  STG.E.U8 desc[UR36][R2.64], R4 ;  /* 0x0000000402007986 */ /* 0x0001e2000c101124 */
[----:B------:R-:W-:Y:S05]  /*51b0*/  BRA `(.L_x_2984) ;  /* 0x0000000400a47947 */ /* 0x000fea0003800000 */
.L_x_2998:
        /* <DEDUP_REMOVED lines=24> */
.L_x_3003:
[----:B------:R-:W-:-:S05]  /*5340*/  IMAD.SHL.U32 R5, R5, 0x1000000, RZ ;  /* 0x0100000005057824 */ /* 0x000fca00078e00ff */
[----:B------:R-:W-:-:S04]  /*5350*/  LOP3.LUT R0, R5, 0x80000000, R0, 0xc8, !PT ;  /* 0x8000000005007812 */ /* 0x000fc800078ec800 */
[----:B------:R-:W-:-:S04]  /*5360*/  SHF.R.U32.HI R5, RZ, 0x18, R0 ;  /* 0x00000018ff057819 */ /* 0x000fc80000011600 */
[----:B------:R-:W-:-:S04]  /*5370*/  LOP3.LUT R5, R6, R5, RZ, 0xfc, !PT ;  /* 0x0000000506057212 */ /* 0x000fc800078efcff */
[----:B------:R-:W-:-:S07]  /*5380*/  PRMT R4, R5, 0x7610, R4 ;  /* 0x0000761005047816 */ /* 0x000fce0000000004 */
.L_x_3002:
[----:B------:R0:W-:Y:S01]  /*5390*/  STG.E.U8 desc[UR36][R2.64], R4 ;  /* 0x0000000402007986 */ /* 0x0001e2000c101124 */
[----:B------:R-:W-:Y:S05]  /*53a0*/  BRA `(.L_x_2984) ;  /* 0x0000000400287947 */ /* 0x000fea0003800000 */
.L_x_2997:
        /* <DEDUP_REMOVED lines=28> */
.L_x_3006:
[----:B------:R0:W-:Y:S01]  /*5570*/  STG.E.U8 desc[UR36][R2.64], R4 ;  /* 0x0000000402007986 */ /* 0x0001e2000c101124 */
[----:B------:R-:W-:Y:S05]  /*5580*/  BRA `(.L_x_2984) ;  /* 0x0000000000b07947 */ /* 0x000fea0003800000 */
.L_x_2983:
        /* <DEDUP_REMOVED lines=16> */
.L_x_3007:
[----:B------:R-:W-:Y:S05]  /*5690*/  BRA `(.L_x_2984) ;  /* 0x00000000006c7947 */ /* 0x000fea0003800000 */
.L_x_3005:
        /* <DEDUP_REMOVED lines=14> */
.L_x_3004:
        /* <DEDUP_REMOVED lines=13> */
.L_x_2984:
[----:B------:R-:W-:-:S07]  /*5850*/  VIADD R17, R17, 0x80 ;  /* 0x0000008011117836 */ /* 0x000fce0000000000 */
.L_x_2977:
[----:B------:R-:W-:Y:S05]  /*5860*/  BSYNC B6 ;  /* 0x0000000000067941 */ /* 0x000fea0003800000 */
.L_x_2976:
[----:B------:R-:W-:Y:S01]  /*5870*/  ULDC UR4, c[0x0][0x210] ;  /* 0x0000840000047ab9 */ /* 0x000fe20000000800 */
[----:B------:R-:W-:Y:S01]  /*5880*/  BSSY B6, `(.L_x_3008) ;  /* 0x00002be000067945 */ /* 0x000fe20003800000 */
[----:B------:R-:W-:-:S13]  /*5890*/  ISETP.GE.AND P0, PT, R17, UR4, PT ;  /* 0x0000000411007c0c */ /* 0x000fda000bf06270 */
[----:B------:R-:W-:Y:S05]  /*58a0*/  @P0 BRA `(.L_x_3009) ;  /* 0x0000002800ec0947 */ /* 0x000fea0003800000 */
[----:B0-----:R-:W0:Y:S01]  /*58b0*/  LDC R6, c[0x0][0x218] ;  /* 0x00008600ff067b82 */ /* 0x001e220000000800 */
[----:B------:R-:W-:Y:S01]  /*58c0*/  HFMA2.MMA R0, -RZ, RZ, 0, 0 ;  /* 0x00000000ff007435 */ /* 0x000fe200000001ff */
        /* <DEDUP_REMOVED lines=275> */
.L_x_3010:
        /* <DEDUP_REMOVED lines=30> */
.L_x_3014:
        /* <DEDUP_REMOVED lines=14> */
.L_x_3013:
        /* <DEDUP_REMOVED lines=20> */
.L_x_3018:
        /* <DEDUP_REMOVED lines=14> */
.L_x_3017:
        /* <DEDUP_REMOVED lines=14> */
.L_x_3012:
        /* <DEDUP_REMOVED lines=19> */
.L_x_3020:
        /* <DEDUP_REMOVED lines=14> */
.L_x_3019:
        /* <DEDUP_REMOVED lines=20> */
.L_x_3022:
        /* <DEDUP_REMOVED lines=15> */
.L_x_3021:
        /* <DEDUP_REMOVED lines=15> */
.L_x_3011:
        /* <DEDUP_REMOVED lines=23> */
.L_x_3025:
        /* <DEDUP_REMOVED lines=16> */
.L_x_3024:
[----:B------:R-:W-:-:S13]  /*7760*/  ISETP.NE.AND P0, PT, R4, 0xf, PT ;  /* 0x0000000f0400780c */ /* 0x000fda0003f05270 */
[----:B------:R-:W-:Y:S05]  /*7770*/  @!P0 BRA `(.L_x_3026) ;  /* 0x0000000000848947 */ /* 0x000fea0003800000 */
[----:B------:R-:W-:-:S13]  /*7780*/  ISETP.NE.AND P0, PT, R4, 0x17, PT ;  /* 0x000000170400780c */ /* 0x000fda0003f05270 */
[----:B------:R-:W-:Y:S05]  /*7790*/  @!P0 BRA `(.L_x_3027) ;  /* 0x0000000000748947 */ /* 0x000fea0003800000 */
[----:B------:R-:W-:-:S13]  /*77a0*/  ISETP.NE.AND P0, PT, R4, 0x18, PT ;  /* 0x000000180400780c */ /* 0x000fda0003f05270 */
[----:B------:R-:W-:Y:S05]  /*77b0*/  @P0 BRA `(.L_x_3015) ;  /* 0x0000000800740947 */ /* 0x000fea0003800000 */
[C---:B------:R-:W-:Y:S01]  /*77c0*/  IMAD.SHL.U32 R0, R5.reuse, 0x2000000, RZ ;  /* 0x0200000005007824 */ /* 0x040fe200078e00ff */
[----:B------:R-:W-:-:S04]  /*77d0*/  SHF.L.U32 R7, R5, 0x18, RZ ;  /* 0x0000001805077819 */ /* 0x000fc800000006ff */
        /* <DEDUP_REMOVED lines=22> */
.L_x_3028:
[----:B------:R-:W-:-:S05]  /*7940*/  LOP3.LUT R5, R4, R5, RZ, 0xfc, !PT ;  /* 0x0000000504057212 */ /* 0x000fca00078efcff */
[----:B------:R0:W-:Y:S01]  /*7950*/  STG.E.U8 desc[UR36][R2.64], R5 ;  /* 0x0000000502007986 */ /* 0x0001e2000c101124 */
[----:B------:R-:W-:Y:S05]  /*7960*/  BRA `(.L_x_3016) ;  /* 0x0000000800b87947 */ /* 0x000fea0003800000 */
.L_x_3027:
[----:B------:R0:W-:Y:S01]  /*7970*/  STG.E.U8 desc[UR36][R2.64], R5 ;  /* 0x0000000502007986 */ /* 0x0001e2000c101124 */
[----:B------:R-:W-:Y:S05]  /*7980*/  BRA `(.L_x_3016) ;  /* 0x0000000800b07947 */ /* 0x000fea0003800000 */
.L_x_3026:
        /* <DEDUP_REMOVED lines=14> */
.L_x_3023:
        /* <DEDUP_REMOVED lines=22> */
.L_x_3031:
        /* <DEDUP_REMOVED lines=24> */
.L_x_3033:
[----:B------:R-:W-:-:S05]  /*7d50*/  IMAD.SHL.U32 R5, R5, 0x1000000, RZ ;  /* 0x0100000005057824 */ /* 0x000fca00078e00ff */
[----:B------:R-:W-:-:S04]  /*7d60*/  LOP3.LUT R0, R5, 0x80000000, R0, 0xc8, !PT ;  /* 0x8000000005007812 */ /* 0x000fc800078ec800 */
[----:B------:R-:W-:-:S04]  /*7d70*/  SHF.R.U32.HI R5, RZ, 0x18, R0 ;  /* 0x00000018ff057819 */ /* 0x000fc80000011600 */
[----:B------:R-:W-:-:S04]  /*7d80*/  LOP3.LUT R5, R6, R5, RZ, 0xfc, !PT ;  /* 0x0000000506057212 */ /* 0x000fc800078efcff */
[----:B------:R-:W-:-:S07]  /*7d90*/  PRMT R4, R5, 0x7610, R4 ;  /* 0x0000761005047816 */ /* 0x000fce0000000004 */
.L_x_3032:
[----:B------:R0:W-:Y:S01]  /*7da0*/  STG.E.U8 desc[UR36][R2.64], R4 ;  /* 0x0000000402007986 */ /* 0x0001e2000c101124 */
[----:B------:R-:W-:Y:S05]  /*7db0*/  BRA `(.L_x_3016) ;  /* 0x0000000400a47947 */ /* 0x000fea0003800000 */
.L_x_3030:
        /* <DEDUP_REMOVED lines=24> */
.L_x_3035:
[----:B------:R-:W-:-:S05]  /*7f40*/  IMAD.SHL.U32 R5, R5, 0x1000000, RZ ;  /* 0x0100000005057824 */ /* 0x000fca00078e00ff */
[----:B------:R-:W-:-:S04]  /*7f50*/  LOP3.LUT R0, R5, 0x80000000, R0, 0xc8, !PT ;  /* 0x8000000005007812 */ /* 0x000fc800078ec800 */
[----:B------:R-:W-:-:S04]  /*7f60*/  SHF.R.U32.HI R5, RZ, 0x18, R0 ;  /* 0x00000018ff057819 */ /* 0x000fc80000011600 */
[----:B------:R-:W-:-:S04]  /*7f70*/  LOP3.LUT R5, R6, R5, RZ, 0xfc, !PT ;  /* 0x0000000506057212 */ /* 0x000fc800078efcff */
[----:B------:R-:W-:-:S07]  /*7f80*/  PRMT R4, R5, 0x7610, R4 ;  /* 0x0000761005047816 */ /* 0x000fce0000000004 */
.L_x_3034:
[----:B------:R0:W-:Y:S01]  /*7f90*/  STG.E.U8 desc[UR36][R2.64], R4 ;  /* 0x0000000402007986 */ /* 0x0001e2000c101124 */
[----:B------:R-:W-:Y:S05]  /*7fa0*/  BRA `(.L_x_3016) ;  /* 0x0000000400287947 */ /* 0x000fea0003800000 */
.L_x_3029:
        /* <DEDUP_REMOVED lines=28> */
.L_x_3038:
[----:B------:R0:W-:Y:S01]  /*8170*/  STG.E.U8 desc[UR36][R2.64], R4 ;  /* 0x0000000402007986 */ /* 0x0001e2000c101124 */
[----:B------:R-:W-:Y:S05]  /*8180*/  BRA `(.L_x_3016) ;  /* 0x0000000000b07947 */ /* 0x000fea0003800000 */
.L_x_3015:
[----:B------:R-:W-:Y:S01]  /*8190*/  MOV R0, 0x0 ;  /* 0x0000000000007802 */ /* 0x000fe20000000f00 */
[----:B------:R-:W-:Y:S01]  /*81a0*/  ULDC.64 UR4, c[0x4][0x190] ;  /* 0x0100640000047ab9 */ /* 0x000fe20000000a00 */
[----:B------:R-:W-:Y:S01]  /*81b0*/  ULDC.64 UR6, c[0x4][0x70] ;  /* 0x01001c0000067ab9 */ /* 0x000fe20000000a00 */
[----:B------:R-:W-:Y:S01]  /*81c0*/  IMAD.U32 R4, RZ, RZ, UR4 ;  /* 0x00000004ff047e24 */ /* 0x000fe2000f8e00ff */
[----:B------:R0:W1:Y:S01]  /*81d0*/  LDC.64 R2, c[0x4][R0] ;  /* 0x0100000000027b82 */ /* 0x0000620000000a00 */
        /* <DEDUP_REMOVED lines=11> */
.L_x_3039:
[----:B------:R-:W-:Y:S05]  /*8290*/  BRA `(.L_x_3016) ;  /* 0x00000000006c7947 */ /* 0x000fea0003800000 */
.L_x_3037:
        /* <DEDUP_REMOVED lines=14> */
.L_x_3036:
        /* <DEDUP_REMOVED lines=13> */
.L_x_3016:
[----:B------:R-:W-:-:S07]  /*8450*/  VIADD R17, R17, 0x80 ;  /* 0x0000008011117836 */ /* 0x000fce0000000000 */
.L_x_3009:
[----:B------:R-:W-:Y:S05]  /*8460*/  BSYNC B6 ;  /* 0x0000000000067941 */ /* 0x000fea0003800000 */
.L_x_3008:
[----:B------:R-:W-:Y:S02]  /*8470*/  ULDC UR4, c[0x0][0x210] ;  /* 0x0000840000047ab9 */ /* 0x000fe40000000800 */
[----:B------:R-:W-:-:S13]  /*8480*/  ISETP.GE.AND P0, PT, R17, UR4, PT ;  /* 0x0000000411007c0c */ /* 0x000fda000bf06270 */
[----:B------:R-:W-:Y:S05]  /*8490*/  @P0 EXIT ;  /* 0x000000000000094d */ /* 0x000fea0003800000 */
        /* <DEDUP_REMOVED lines=277> */
.L_x_3040:
        /* <DEDUP_REMOVED lines=28> */
[----:B0-----:R-:W-:Y:S01]  /*97b0*/  STG.E.U8 desc[UR36][R2.64], R5 ;  /* 0x0000000502007986 */ /* 0x001fe2000c101124 */
[----:B------:R-:W-:Y:S05]  /*97c0*/  EXIT ;  /* 0x000000000000794d */ /* 0x000fea0003800000 */
.L_x_3044:
        /* <DEDUP_REMOVED lines=12> */
[----:B0-----:R-:W-:Y:S01]  /*9890*/  STG.E.U8 desc[UR36][R2.64], R4 ;  /* 0x0000000402007986 */ /* 0x001fe2000c101124 */
[----:B------:R-:W-:Y:S05]  /*98a0*/  EXIT ;  /* 0x000000000000794d */ /* 0x000fea0003800000 */
.L_x_3043:
        /* <DEDUP_REMOVED lines=18> */
[----:B0-----:R-:W-:Y:S01]  /*99d0*/  STG.E.64 desc[UR36][R2.64], R4 ;  /* 0x0000000402007986 */ /* 0x001fe2000c101b24 */
[----:B------:R-:W-:Y:S05]  /*99e0*/  EXIT ;  /* 0x000000000000794d */ /* 0x000fea0003800000 */
.L_x_3047:
        /* <DEDUP_REMOVED lines=12> */
[----:B0-----:R-:W-:Y:S01]  /*9ab0*/  STG.E desc[UR36][R2.64], R5 ;  /* 0x0000000502007986 */ /* 0x001fe2000c101924 */
[----:B------:R-:W-:Y:S05]  /*9ac0*/  EXIT ;  /* 0x000000000000794d */ /* 0x000fea0003800000 */
.L_x_3046:
        /* <DEDUP_REMOVED lines=12> */
[----:B0-----:R-:W-:Y:S01]  /*9b90*/  STG.E.U16 desc[UR36][R2.64], R5 ;  /* 0x0000000502007986 */ /* 0x001fe2000c101524 */
[----:B------:R-:W-:Y:S05]  /*9ba0*/  EXIT ;  /* 0x000000000000794d */ /* 0x000fea0003800000 */
.L_x_3042:
        /* <DEDUP_REMOVED lines=16> */
[----:B------:R-:W-:-:S05]  /*9cb0*/  LOP3.LUT R5, R0, 0x80000000, R5, 0xf8, !PT ;  /* 0x8000000000057812 */ /* 0x000fca00078ef805 */
[----:B------:R-:W-:Y:S01]  /*9cc0*/  STG.E desc[UR36][R2.64], R5 ;  /* 0x0000000502007986 */ /* 0x000fe2000c101924 */
[----:B------:R-:W-:Y:S05]  /*9cd0*/  EXIT ;  /* 0x000000000000794d */ /* 0x000fea0003800000 */
.L_x_3049:
        /* <DEDUP_REMOVED lines=12> */
[----:B------:R-:W-:Y:S01]  /*9da0*/  STG.E.U16 desc[UR36][R2.64], R0 ;  /* 0x0000000002007986 */ /* 0x000fe2000c101524 */
[----:B------:R-:W-:Y:S05]  /*9db0*/  EXIT ;  /* 0x000000000000794d */ /* 0x000fea0003800000 */
.L_x_3048:
        /* <DEDUP_REMOVED lines=18> */
[----:B------:R-:W-:Y:S01]  /*9ee0*/  STG.E.64 desc[UR36][R2.64], R4 ;  /* 0x0000000402007986 */ /* 0x000fe2000c101b24 */
[----:B------:R-:W-:Y:S05]  /*9ef0*/  EXIT ;  /* 0x000000000000794d */ /* 0x000fea0003800000 */
.L_x_3051:
        /* <DEDUP_REMOVED lines=13> */
[----:B------:R-:W-:Y:S01]  /*9fd0*/  STG.E desc[UR36][R2.64], R0 ;  /* 0x0000000002007986 */ /* 0x000fe2000c101924 */
[----:B------:R-:W-:Y:S05]  /*9fe0*/  EXIT ;  /* 0x000000000000794d */ /* 0x000fea0003800000 */
.L_x_3050:
        /* <DEDUP_REMOVED lines=13> */
[----:B0-----:R-:W-:Y:S01]  /*a0c0*/  STG.E.64 desc[UR36][R2.64], R4 ;  /* 0x0000000402007986 */ /* 0x001fe2000c101b24 */
[----:B------:R-:W-:Y:S05]  /*a0d0*/  EXIT ;  /* 0x000000000000794d */ /* 0x000fea0003800000 */
.L_x_3041:
        /* <DEDUP_REMOVED lines=21> */
[----:B------:R-:W-:Y:S01]  /*a230*/  STG.E.U8 desc[UR36][R2.64], R5 ;  /* 0x0000000502007986 */ /* 0x000fe2000c101124 */
[----:B------:R-:W-:Y:S05]  /*a240*/  EXIT ;  /* 0x000000000000794d */ /* 0x000fea0003800000 */
.L_x_3054:
        /* <DEDUP_REMOVED lines=14> */
[----:B0-----:R-:W-:Y:S01]  /*a330*/  STG.E.128 desc[UR36][R2.64], R4 ;  /* 0x0000000402007986 */ /* 0x001fe2000c101d24 */
[----:B------:R-:W-:Y:S05]  /*a340*/  EXIT ;  /* 0x000000000000794d */ /* 0x000fea0003800000 */
.L_x_3053:
        /* <DEDUP_REMOVED lines=30> */
.L_x_3057:
[----:B------:R-:W-:-:S05]  /*a530*/  LOP3.LUT R5, R4, R5, RZ, 0xfc, !PT ;  /* 0x0000000504057212 */ /* 0x000fca00078efcff */
[----:B------:R-:W-:Y:S01]  /*a540*/  STG.E.U8 desc[UR36][R2.64], R5 ;  /* 0x0000000502007986 */ /* 0x000fe2000c101124 */
[----:B------:R-:W-:Y:S05]  /*a550*/  EXIT ;  /* 0x000000000000794d */ /* 0x000fea0003800000 */
.L_x_3056:
[----:B------:R-:W-:Y:S01]  /*a560*/  STG.E.U8 desc[UR36][R2.64], R5 ;  /* 0x0000000502007986 */ /* 0x000fe2000c101124 */
[----:B------:R-:W-:Y:S05]  /*a570*/  EXIT ;  /* 0x000000000000794d */ /* 0x000fea0003800000 */
.L_x_3055:
        /* <DEDUP_REMOVED lines=11> */
[----:B------:R-:W-:-:S05]  /*a630*/  F2FP.BF16.F32.PACK_AB R0, RZ, R0 ;  /* 0x00000000ff00723e */ /* 0x000fca00000010ff */
[----:B------:R-:W-:Y:S01]  /*a640*/  STG.E.U16 desc[UR36][R2.64], R0 ;  /* 0x0000000002007986 */ /* 0x000fe2000c101524 */
[----:B------:R-:W-:Y:S05]  /*a650*/  EXIT ;  /* 0x000000000000794d */ /* 0x000fea0003800000 */
.L_x_3052:
        /* <DEDUP_REMOVED lines=20> */
[----:B0-----:R-:W-:Y:S01]  /*a7a0*/  STG.E.U16 desc[UR36][R2.64], R5 ;  /* 0x0000000502007986 */ /* 0x001fe2000c101524 */
[----:B------:R-:W-:Y:S05]  /*a7b0*/  EXIT ;  /* 0x000000000000794d */ /* 0x000fea0003800000 */
.L_x_3060:
        /* <DEDUP_REMOVED lines=24> */
.L_x_3062:
[----:B------:R-:W-:-:S05]  /*a940*/  IMAD.SHL.U32 R5, R5, 0x1000000, RZ ;  /* 0x0100000005057824 */ /* 0x000fca00078e00ff */
[----:B------:R-:W-:-:S04]  /*a950*/  LOP3.LUT R0, R5, 0x80000000, R0, 0xc8, !PT ;  /* 0x8000000005007812 */ /* 0x000fc800078ec800 */
[----:B------:R-:W-:-:S04]  /*a960*/  SHF.R.U32.HI R5, RZ, 0x18, R0 ;  /* 0x00000018ff057819 */ /* 0x000fc80000011600 */
[----:B------:R-:W-:-:S04]  /*a970*/  LOP3.LUT R5, R6, R5, RZ, 0xfc, !PT ;  /* 0x0000000506057212 */ /* 0x000fc800078efcff */
[----:B------:R-:W-:-:S07]  /*a980*/  PRMT R4, R5, 0x7610, R4 ;  /* 0x0000761005047816 */ /* 0x000fce0000000004 */
.L_x_3061:
[----:B------:R-:W-:Y:S01]  /*a990*/  STG.E.U8 desc[UR36][R2.64], R4 ;  /* 0x0000000402007986 */ /* 0x000fe2000c101124 */
[----:B------:R-:W-:Y:S05]  /*a9a0*/  EXIT ;  /* 0x000000000000794d */ /* 0x000fea0003800000 */
.L_x_3059:
        /* <DEDUP_REMOVED lines=24> */
.L_x_3064:
[----:B------:R-:W-:-:S05]  /*ab30*/  IMAD.SHL.U32 R5, R5, 0x1000000, RZ ;  /* 0x0100000005057824 */ /* 0x000fca00078e00ff */
[----:B------:R-:W-:-:S04]  /*ab40*/  LOP3.LUT R0, R5, 0x80000000, R0, 0xc8, !PT ;  /* 0x8000000005007812 */ /* 0x000fc800078ec800 */
[----:B------:R-:W-:-:S04]  /*ab50*/  SHF.R.U32.HI R5, RZ, 0x18, R0 ;  /* 0x00000018ff057819 */ /* 0x000fc80000011600 */
[----:B------:R-:W-:-:S04]  /*ab60*/  LOP3.LUT R5, R6, R5, RZ, 0xfc, !PT ;  /* 0x0000000506057212 */ /* 0x000fc800078efcff */
[----:B------:R-:W-:-:S07]  /*ab70*/  PRMT R4, R5, 0x7610, R4 ;  /* 0x0000761005047816 */ /* 0x000fce0000000004 */
.L_x_3063:
[----:B------:R-:W-:Y:S01]  /*ab80*/  STG.E.U8 desc[UR36][R2.64], R4 ;  /* 0x0000000402007986 */ /* 0x000fe2000c101124 */
[----:B------:R-:W-:Y:S05]  /*ab90*/  EXIT ;  /* 0x000000000000794d */ /* 0x000fea0003800000 */
.L_x_3058:
        /* <DEDUP_REMOVED lines=18> */
[----:B------:R-:W-:-:S03]  /*acc0*/  HFMA2.MMA R4, -RZ, RZ, 0, 1.5199184417724609375e-05 ;  /* 0x000000ffff047435 */ /* 0x000fc600000001ff */
        /* <DEDUP_REMOVED lines=9> */
.L_x_3067:
[----:B------:R-:W-:Y:S01]  /*ad60*/  STG.E.U8 desc[UR36][R2.64], R4 ;  /* 0x0000000402007986 */ /* 0x000fe2000c101124 */
[----:B------:R-:W-:Y:S05]  /*ad70*/  EXIT ;  /* 0x000000000000794d */ /* 0x000fea0003800000 */
.L_x_3045:
        /* <DEDUP_REMOVED lines=16> */
.L_x_3068:
[----:B------:R-:W-:Y:S05]  /*ae80*/  EXIT ;  /* 0x000000000000794d */ /* 0x000fea0003800000 */
.L_x_3066:
        /* <DEDUP_REMOVED lines=12> */
[----:B0-----:R-:W-:Y:S01]  /*af50*/  STG.E.64 desc[UR36][R2.64], R4 ;  /* 0x0000000402007986 */ /* 0x001fe2000c101b24 */
[----:B------:R-:W-:Y:S05]  /*af60*/  EXIT ;  /* 0x000000000000794d */ /* 0x000fea0003800000 */
.L_x_3065:
        /* <DEDUP_REMOVED lines=12> */
[----:B0-----:R-:W-:Y:S01]  /*b030*/  STG.E desc[UR36][R2.64], R5 ;  /* 0x0000000502007986 */ /* 0x001fe2000c101924 */
[----:B------:R-:W-:Y:S05]  /*b040*/  EXIT ;  /* 0x000000000000794d */ /* 0x000fea0003800000 */
.L_x_3069:
        /* <DEDUP_REMOVED lines=11> */
.L_x_7311:


//--------------------- .text._ZN2at6native27unrolled_elementwise_kernelINS0_11FillFunctorIN3c1011Float8_e5m2EEESt5arrayIPcLm1EELi4E23TrivialOffsetCalculatorILi0EjES9_ILi1EjENS0_6memory12LoadWithCastILi0EEENSC_13StoreWithCastILi1EEEEEviT_T0_T2_T3_T4_T5_ --------------------------
	.section	.text._ZN2at6native27unrolled_elementwise_kernelINS0_11FillFunctorIN3c1011Float8_e5m2EEESt5arrayIPcLm1EELi4E23TrivialOffsetCalculatorILi0EjES9_ILi1EjENS0_6memory12LoadWithCastILi0EEENSC_13StoreWithCastILi1EEEEEviT_T0_T2_T3_T4_T5_,"ax",@progbits
	.align	128
        .global         _ZN2at6native27unrolled_elementwise_kernelINS0_11FillFunctorIN3c1011Float8_e5m2EEESt5arrayIPcLm1EELi4E23TrivialOffsetCalculatorILi0EjES9_ILi1EjENS0_6memory12LoadWithCastILi0EEENSC_13StoreWithCastILi1EEEEEviT_T0_T2_T3_T4_T5_
        .type           _ZN2at6native27unrolled_elementwise_kernelINS0_11FillFunctorIN3c1011Float8_e5m2EEESt5arrayIPcLm1EELi4E23TrivialOffsetCalculatorILi0EjES9_ILi1EjENS0_6memory12LoadWithCastILi0EEENSC_13StoreWithCastILi1EEEEEviT_T0_T2_T3_T4_T5_,@function
        .size           _ZN2at6native27unrolled_elementwise_kernelINS0_11FillFunctorIN3c1011Float8_e5m2EEESt5arrayIPcLm1EELi4E23TrivialOffsetCalculatorILi0EjES9_ILi1EjENS0_6memory12LoadWithCastILi0EEENSC_13StoreWithCastILi1EEEEEviT_T0_T2_T3_T4_T5_,(.L_x_7312 - _ZN2at6native27unrolled_elementwise_kernelINS0_11FillFunctorIN3c1011Float8_e5m2EEESt5arrayIPcLm1EELi4E23TrivialOffsetCalculatorILi0EjES9_ILi1EjENS0_6memory12LoadWithCastILi0EEENSC_13StoreWithCastILi1EEEEEviT_T0_T2_T3_T4_T5_)
        .other          _ZN2at6native27unrolled_elementwise_kernelINS0_11FillFunctorIN3c1011Float8_e5m2EEESt5arrayIPcLm1EELi4E23TrivialOffsetCalculatorILi0EjES9_ILi1EjENS0_6memory12LoadWithCastILi0EEENSC_13StoreWithCastILi1EEEEEviT_T0_T2_T3_T4_T5_,@"STO_CUDA_ENTRY STV_DEFAULT"
_ZN2at6native27unrolled_elementwise_kernelINS0_11FillFunctorIN3c1011Float8_e5m2EEESt5arrayIPcLm1EELi4E23TrivialOffsetCalculatorILi0EjES9_ILi1EjENS0_6memory12LoadWithCastILi0EEENSC_13StoreWithCastILi1EEEEEviT_T0_T2_T3_T4_T5_:
.text._ZN2at6native27unrolled_elementwise_kernelINS0_11FillFunctorIN3c1011Float8_e5m2EEESt5arrayIPcLm1EELi4E23TrivialOffsetCalculatorILi0EjES9_ILi1EjENS0_6memory12LoadWithCastILi0EEENSC_13StoreWithCastILi1EEEEEviT_T0_T2_T3_T4_T5_:
        /* <DEDUP_REMOVED lines=30> */
[C---:B------:R-:W-:Y:S02]  /*01e0*/  IMAD.SHL.U32 R0, R18.reuse, 0x2000000, RZ ;  /* 0x0200000012007824 */ /* 0x040fe400078e00ff */
        /* <DEDUP_REMOVED lines=13> */
.L_x_3075:
        /* <DEDUP_REMOVED lines=14> */
.L_x_3074:
        /* <DEDUP_REMOVED lines=20> */
.L_x_3078:
        /* <DEDUP_REMOVED lines=14> */
.L_x_3077:
        /* <DEDUP_REMOVED lines=14> */
.L_x_3073:
[----:B------:R-:W-:-:S13]  /*06a0*/  ISETP.GT.AND P0, PT, R0, 0x6, PT ;  /* 0x000000060000780c */ /* 0x000fda0003f04270 */
[----:B------:R-:W-:Y:S05]  /*06b0*/  @P0 BRA `(.L_x_3079) ;  /* 0x00000000007c0947 */ /* 0x000fea0003800000 */
        /* <DEDUP_REMOVED lines=17> */
.L_x_3080:
        /* <DEDUP_REMOVED lines=14> */
.L_x_3079:
[----:B------:R-:W-:-:S13]  /*08b0*/  ISETP.NE.AND P0, PT, R0, 0x7, PT ;  /* 0x000000070000780c */ /* 0x000fda0003f05270 */
[----:B------:R-:W-:Y:S05]  /*08c0*/  @!P0 BRA `(.L_x_3081) ;  /* 0x0000000000848947 */ /* 0x000fea0003800000 */
[----:B------:R-:W-:-:S13]  /*08d0*/  ISETP.NE.AND P0, PT, R0, 0x8, PT ;  /* 0x000000080000780c */ /* 0x000fda0003f05270 */
[----:B------:R-:W-:Y:S05]  /*08e0*/  @!P0 BRA `(.L_x_3082) ;  /* 0x0000000000408947 */ /* 0x000fea0003800000 */
[----:B------:R-:W-:-:S13]  /*08f0*/  ISETP.NE.AND P0, PT, R0, 0x9, PT ;  /* 0x000000090000780c */ /* 0x000fda0003f05270 */
[----:B------:R-:W-:Y:S05]  /*0900*/  @P0 BRA `(.L_x_3076) ;  /* 0x0000000c00d80947 */ /* 0x000fea0003800000 */
[C---:B------:R-:W-:Y:S02]  /*0910*/  IMAD.SHL.U32 R0, R18.reuse, 0x2000000, RZ ;  /* 0x0200000012007824 */ /* 0x040fe400078e00ff */
[----:B------:R-:W-:Y:S02]  /*0920*/  IMAD.SHL.U32 R7, R18, 0x1000000, RZ ;  /* 0x0100000012077824 */ /* 0x000fe400078e00ff */
[----:B------:R-:W-:Y:S01]  /*0930*/  IMAD.MOV.U32 R5, RZ, RZ, RZ ;  /* 0x000000ffff057224 */ /* 0x000fe200078e00ff */
        /* <DEDUP_REMOVED lines=11> */
.L_x_3082:
        /* <DEDUP_REMOVED lines=15> */
.L_x_3081:
        /* <DEDUP_REMOVED lines=15> */
.L_x_3072:
        /* <DEDUP_REMOVED lines=23> */
.L_x_3085:
[C---:B------:R-:W-:Y:S01]  /*0d40*/  IMAD.SHL.U32 R0, R18.reuse, 0x2000000, RZ ;  /* 0x0200000012007824 */ /* 0x040fe200078e00ff */
[----:B------:R-:W-:Y:S01]  /*0d50*/  CS2R R6, SRZ ;  /* 0x0000000000067805 */ /* 0x000fe2000001ff00 */
        /* <DEDUP_REMOVED lines=14> */
.L_x_3084:
        /* <DEDUP_REMOVED lines=30> */
.L_x_3088:
[----:B------:R-:W-:-:S05]  /*1020*/  LOP3.LUT R5, R4, R5, RZ, 0xfc, !PT ;  /* 0x0000000504057212 */ /* 0x000fca00078efcff */
[----:B------:R0:W-:Y:S01]  /*1030*/  STG.E.U8 desc[UR36][R2.64], R5 ;  /* 0x0000000502007986 */ /* 0x0001e2000c101124 */
[----:B------:R-:W-:Y:S05]  /*1040*/  BRA `(.L_x_3071) ;  /* 0x0000000800b87947 */ /* 0x000fea0003800000 */
.L_x_3087:
[----:B------:R0:W-:Y:S01]  /*1050*/  STG.E.U8 desc[UR36][R2.64], R18 ;  /* 0x0000001202007986 */ /* 0x0001e2000c101124 */
[----:B------:R-:W-:Y:S05]  /*1060*/  BRA `(.L_x_3071) ;  /* 0x0000000800b07947 */ /* 0x000fea0003800000 */
.L_x_3086:
        /* <DEDUP_REMOVED lines=14> */
.L_x_3083:
        /* <DEDUP_REMOVED lines=22> */
.L_x_3091:
        /* <DEDUP_REMOVED lines=24> */
.L_x_3093:
[----:B------:R-:W-:-:S05]  /*1430*/  IMAD.SHL.U32 R7, R18, 0x1000000, RZ ;  /* 0x0100000012077824 */ /* 0x000fca00078e00ff */
[----:B------:R-:W-:-:S04]  /*1440*/  LOP3.LUT R0, R7, 0x80000000, R0, 0xc8, !PT ;  /* 0x8000000007007812 */ /* 0x000fc800078ec800 */
[----:B------:R-:W-:-:S04]  /*1450*/  SHF.R.U32.HI R0, RZ, 0x18, R0 ;  /* 0x00000018ff007819 */ /* 0x000fc80000011600 */
[----:B------:R-:W-:-:S04]  /*1460*/  LOP3.LUT R0, R5, R0, RZ, 0xfc, !PT ;  /* 0x0000000005007212 */ /* 0x000fc800078efcff */
[----:B------:R-:W-:-:S07]  /*1470*/  PRMT R4, R0, 0x7610, R4 ;  /* 0x0000761000047816 */ /* 0x000fce0000000004 */
.L_x_3092:
[----:B------:R0:W-:Y:S01]  /*1480*/  STG.E.U8 desc[UR36][R2.64], R4 ;  /* 0x0000000402007986 */ /* 0x0001e2000c101124 */
[----:B------:R-:W-:Y:S05]  /*1490*/  BRA `(.L_x_3071) ;  /* 0x0000000400a47947 */ /* 0x000fea0003800000 */
.L_x_3090:
        /* <DEDUP_REMOVED lines=24> */
.L_x_3095:
[----:B------:R-:W-:-:S05]  /*1620*/  IMAD.SHL.U32 R7, R18, 0x1000000, RZ ;  /* 0x0100000012077824 */ /* 0x000fca00078e00ff */
[----:B------:R-:W-:-:S04]  /*1630*/  LOP3.LUT R0, R7, 0x80000000, R0, 0xc8, !PT ;  /* 0x8000000007007812 */ /* 0x000fc800078ec800 */
[----:B------:R-:W-:-:S04]  /*1640*/  SHF.R.U32.HI R0, RZ, 0x18, R0 ;  /* 0x00000018ff007819 */ /* 0x000fc80000011600 */
[----:B------:R-:W-:-:S04]  /*1650*/  LOP3.LUT R0, R5, R0, RZ, 0xfc, !PT ;  /* 0x0000000005007212 */ /* 0x000fc800078efcff */
[----:B------:R-:W-:-:S07]  /*1660*/  PRMT R4, R0, 0x7610, R4 ;  /* 0x0000761000047816 */ /* 0x000fce0000000004 */
.L_x_3094:
[----:B------:R0:W-:Y:S01]  /*1670*/  STG.E.U8 desc[UR36][R2.64], R4 ;  /* 0x0000000402007986 */ /* 0x0001e2000c101124 */
[----:B------:R-:W-:Y:S05]  /*1680*/  BRA `(.L_x_3071) ;  /* 0x0000000400287947 */ /* 0x000fea0003800000 */
.L_x_3089:
        /* <DEDUP_REMOVED lines=28> */
.L_x_3098:
[----:B------:R0:W-:Y:S01]  /*1850*/  STG.E.U8 desc[UR36][R2.64], R4 ;  /* 0x0000000402007986 */ /* 0x0001e2000c101124 */
[----:B------:R-:W-:Y:S05]  /*1860*/  BRA `(.L_x_3071) ;  /* 0x0000000000b07947 */ /* 0x000fea0003800000 */
.L_x_3076:
        /* <DEDUP_REMOVED lines=16> */
.L_x_3099:
[----:B------:R-:W-:Y:S05]  /*1970*/  BRA `(.L_x_3071) ;  /* 0x00000000006c7947 */ /* 0x000fea0003800000 */
.L_x_3097:
        /* <DEDUP_REMOVED lines=14> */
.L_x_3096:
        /* <DEDUP_REMOVED lines=13> */
.L_x_3071:
[----:B------:R-:W-:Y:S05]  /*1b30*/  BSYNC B6 ;  /* 0x0000000000067941 */ /* 0x000fea0003800000 */
.L_x_3070:
        /* <DEDUP_REMOVED lines=35> */
.L_x_3105:
        /* <DEDUP_REMOVED lines=14> */
.L_x_3104:
        /* <DEDUP_REMOVED lines=20> */
.L_x_3109:
        /* <DEDUP_REMOVED lines=14> */
.L_x_3108:
        /* <DEDUP_REMOVED lines=14> */
.L_x_3103:
        /* <DEDUP_REMOVED lines=19> */
.L_x_3111:
        /* <DEDUP_REMOVED lines=14> */
.L_x_3110:
        /* <DEDUP_REMOVED lines=20> */
.L_x_3113:
        /* <DEDUP_REMOVED lines=15> */
.L_x_3112:
        /* <DEDUP_REMOVED lines=15> */
.L_x_3102:
        /* <DEDUP_REMOVED lines=23> */
.L_x_3116:
        /* <DEDUP_REMOVED lines=16> */
.L_x_3115:
        /* <DEDUP_REMOVED lines=30> */
.L_x_3119:
[----:B------:R-:W-:-:S05]  /*2ad0*/  LOP3.LUT R5, R4, R5, RZ, 0xfc, !PT ;  /* 0x0000000504057212 */ /* 0x000fca00078efcff */
[----:B------:R0:W-:Y:S01]  /*2ae0*/  STG.E.U8 desc[UR36][R2.64], R5 ;  /* 0x0000000502007986 */ /* 0x0001e2000c101124 */
[----:B------:R-:W-:Y:S05]  /*2af0*/  BRA `(.L_x_3107) ;  /* 0x0000000800b87947 */ /* 0x000fea0003800000 */
.L_x_3118:
[----:B------:R0:W-:Y:S01]  /*2b00*/  STG.E.U8 desc[UR36][R2.64], R18 ;  /* 0x0000001202007986 */ /* 0x0001e2000c101124 */
[----:B------:R-:W-:Y:S05]  /*2b10*/  BRA `(.L_x_3107) ;  /* 0x0000000800b07947 */ /* 0x000fea0003800000 */
.L_x_3117:
        /* <DEDUP_REMOVED lines=14> */
.L_x_3114:
        /* <DEDUP_REMOVED lines=22> */
.L_x_3122:
        /* <DEDUP_REMOVED lines=24> */
.L_x_3124:
[----:B------:R-:W-:-:S05]  /*2ee0*/  IMAD.SHL.U32 R7, R18, 0x1000000, RZ ;  /* 0x0100000012077824 */ /* 0x000fca00078e00ff */
[----:B------:R-:W-:-:S04]  /*2ef0*/  LOP3.LUT R0, R7, 0x80000000, R0, 0xc8, !PT ;  /* 0x8000000007007812 */ /* 0x000fc800078ec800 */
[----:B------:R-:W-:-:S04]  /*2f00*/  SHF.R.U32.HI R0, RZ, 0x18, R0 ;  /* 0x00000018ff007819 */ /* 0x000fc80000011600 */
[----:B------:R-:W-:-:S04]  /*2f10*/  LOP3.LUT R0, R5, R0, RZ, 0xfc, !PT ;  /* 0x0000000005007212 */ /* 0x000fc800078efcff */
[----:B------:R-:W-:-:S07]  /*2f20*/  PRMT R4, R0, 0x7610, R4 ;  /* 0x0000761000047816 */ /* 0x000fce0000000004 */
.L_x_3123:
[----:B------:R1:W-:Y:S01]  /*2f30*/  STG.E.U8 desc[UR36][R2.64], R4 ;  /* 0x0000000402007986 */ /* 0x0003e2000c101124 */
[----:B------:R-:W-:Y:S05]  /*2f40*/  BRA `(.L_x_3107) ;  /* 0x0000000400a47947 */ /* 0x000fea0003800000 */
.L_x_3121:
        /* <DEDUP_REMOVED lines=24> */
.L_x_3126:
[----:B------:R-:W-:-:S05]  /*30d0*/  IMAD.SHL.U32 R7, R18, 0x1000000, RZ ;  /* 0x0100000012077824 */ /* 0x000fca00078e00ff */
[----:B------:R-:W-:-:S04]  /*30e0*/  LOP3.LUT R0, R7, 0x80000000, R0, 0xc8, !PT ;  /* 0x8000000007007812 */ /* 0x000fc800078ec800 */
[----:B------:R-:W-:-:S04]  /*30f0*/  SHF.R.U32.HI R0, RZ, 0x18, R0 ;  /* 0x00000018ff007819 */ /* 0x000fc80000011600 */
[----:B------:R-:W-:-:S04]  /*3100*/  LOP3.LUT R0, R5, R0, RZ, 0xfc, !PT ;  /* 0x0000000005007212 */ /* 0x000fc800078efcff */
[----:B------:R-:W-:-:S07]  /*3110*/  PRMT R4, R0, 0x7610, R4 ;  /* 0x0000761000047816 */ /* 0x000fce0000000004 */
.L_x_3125:
[----:B------:R0:W-:Y:S01]  /*3120*/  STG.E.U8 desc[UR36][R2.64], R4 ;  /* 0x0000000402007986 */ /* 0x0001e2000c101124 */
[----:B------:R-:W-:Y:S05]  /*3130*/  BRA `(.L_x_3107) ;  /* 0x0000000400287947 */ /* 0x000fea0003800000 */
.L_x_3120:
        /* <DEDUP_REMOVED lines=28> */
.L_x_3129:
[----:B------:R4:W-:Y:S01]  /*3300*/  STG.E.U8 desc[UR36][R2.64], R4 ;  /* 0x0000000402007986 */ /* 0x0009e2000c101124 */
[----:B------:R-:W-:Y:S05]  /*3310*/  BRA `(.L_x_3107) ;  /* 0x0000000000b07947 */ /* 0x000fea0003800000 */
.L_x_3106:
        /* <DEDUP_REMOVED lines=16> */
.L_x_3130:
[----:B------:R-:W-:Y:S05]  /*3420*/  BRA `(.L_x_3107) ;  /* 0x00000000006c7947 */ /* 0x000fea0003800000 */
.L_x_3128:
        /* <DEDUP_REMOVED lines=14> */
.L_x_3127:
        /* <DEDUP_REMOVED lines=13> */
.L_x_3107:
        /* <DEDUP_REMOVED lines=35> */
.L_x_3134:
        /* <DEDUP_REMOVED lines=14> */
.L_x_3133:
        /* <DEDUP_REMOVED lines=20> */
.L_x_3138:
        /* <DEDUP_REMOVED lines=14> */
.L_x_3137:
        /* <DEDUP_REMOVED lines=14> */
.L_x_3132:
        /* <DEDUP_REMOVED lines=19> */
.L_x_3140:
        /* <DEDUP_REMOVED lines=14> */
.L_x_3139:
        /* <DEDUP_REMOVED lines=20> */
.L_x_3142:
        /* <DEDUP_REMOVED lines=15> */
.L_x_3141:
        /* <DEDUP_REMOVED lines=15> */
.L_x_3131:
        /* <DEDUP_REMOVED lines=23> */
.L_x_3145:
        /* <DEDUP_REMOVED lines=16> */
.L_x_3144:
        /* <DEDUP_REMOVED lines=30> */
.L_x_3148:
[----:B------:R-:W-:-:S05]  /*4570*/  LOP3.LUT R5, R4, R5, RZ, 0xfc, !PT ;  /* 0x0000000504057212 */ /* 0x000fca00078efcff */
[----:B------:R4:W-:Y:S01]  /*4580*/  STG.E.U8 desc[UR36][R2.64], R5 ;  /* 0x0000000502007986 */ /* 0x0009e2000c101124 */
[----:B------:R-:W-:Y:S05]  /*4590*/  BRA `(.L_x_3136) ;  /* 0x0000000800b87947 */ /* 0x000fea0003800000 */
.L_x_3147:
[----:B------:R3:W-:Y:S01]  /*45a0*/  STG.E.U8 desc[UR36][R2.64], R18 ;  /* 0x0000001202007986 */ /* 0x0007e2000c101124 */
[----:B------:R-:W-:Y:S05]  /*45b0*/  BRA `(.L_x_3136) ;  /* 0x0000000800b07947 */ /* 0x000fea0003800000 */
.L_x_3146:
        /* <DEDUP_REMOVED lines=14> */
.L_x_3143:
        /* <DEDUP_REMOVED lines=22> */
.L_x_3151:
        /* <DEDUP_REMOVED lines=24> */
.L_x_3153:
[----:B------:R-:W-:-:S05]  /*4980*/  IMAD.SHL.U32 R7, R18, 0x1000000, RZ ;  /* 0x0100000012077824 */ /* 0x000fca00078e00ff */
[----:B------:R-:W-:-:S04]  /*4990*/  LOP3.LUT R0, R7, 0x80000000, R0, 0xc8, !PT ;  /* 0x8000000007007812 */ /* 0x000fc800078ec800 */
[----:B------:R-:W-:-:S04]  /*49a0*/  SHF.R.U32.HI R0, RZ, 0x18, R0 ;  /* 0x00000018ff007819 */ /* 0x000fc80000011600 */
[----:B------:R-:W-:-:S04]  /*49b0*/  LOP3.LUT R0, R5, R0, RZ, 0xfc, !PT ;  /* 0x0000000005007212 */ /* 0x000fc800078efcff */
[----:B------:R-:W-:-:S07]  /*49c0*/  PRMT R4, R0, 0x7610, R4 ;  /* 0x0000761000047816 */ /* 0x000fce0000000004 */
.L_x_3152:
[----:B------:R0:W-:Y:S01]  /*49d0*/  STG.E.U8 desc[UR36][R2.64], R4 ;  /* 0x0000000402007986 */ /* 0x0001e2000c101124 */
[----:B------:R-:W-:Y:S05]  /*49e0*/  BRA `(.L_x_3136) ;  /* 0x0000000400a47947 */ /* 0x000fea0003800000 */
.L_x_3150:
        /* <DEDUP_REMOVED lines=24> */
.L_x_3155:
[----:B------:R-:W-:-:S05]  /*4b70*/  IMAD.SHL.U32 R7, R18, 0x1000000, RZ ;  /* 0x0100000012077824 */ /* 0x000fca00078e00ff */
[----:B------:R-:W-:-:S04]  /*4b80*/  LOP3.LUT R0, R7, 0x80000000, R0, 0xc8, !PT ;  /* 0x8000000007007812 */ /* 0x000fc800078ec800 */
[----:B------:R-:W-:-:S04]  /*4b90*/  SHF.R.U32.HI R0, RZ, 0x18, R0 ;  /* 0x00000018ff007819 */ /* 0x000fc80000011600 */
[----:B------:R-:W-:-:S04]  /*4ba0*/  LOP3.LUT R0, R5, R0, RZ, 0xfc, !PT ;  /* 0x0000000005007212 */ /* 0x000fc800078efcff */
[----:B------:R-:W-:-:S07]  /*4bb0*/  PRMT R4, R0, 0x7610, R4 ;  /* 0x0000761000047816 */ /* 0x000fce0000000004 */
.L_x_3154:
[----:B------:R0:W-:Y:S01]  /*4bc0*/  STG.E.U8 desc[UR36][R2.64], R4 ;  /* 0x0000000402007986 */ /* 0x0001e2000c101124 */
[----:B------:R-:W-:Y:S05]  /*4bd0*/  BRA `(.L_x_3136) ;  /* 0x0000000400287947 */ /* 0x000fea0003800000 */
.L_x_3149:
        /* <DEDUP_REMOVED lines=28> */
.L_x_3158:
[----:B------:R0:W-:Y:S01]  /*4da0*/  STG.E.U8 desc[UR36][R2.64], R4 ;  /* 0x0000000402007986 */ /* 0x0001e2000c101124 */
[----:B------:R-:W-:Y:S05]  /*4db0*/  BRA `(.L_x_3136) ;  /* 0x0000000000b07947 */ /* 0x000fea0003800000 */
.L_x_3135:
        /* <DEDUP_REMOVED lines=16> */
.L_x_3159:
[----:B------:R-:W-:Y:S05]  /*4ec0*/  BRA `(.L_x_3136) ;  /* 0x00000000006c7947 */ /* 0x000fea0003800000 */
.L_x_3157:
        /* <DEDUP_REMOVED lines=14> */
.L_x_3156:
        /* <DEDUP_REMOVED lines=13> */
.L_x_3136:
[----:B------:R-:W-:-:S07]  /*5080*/  VIADD R22, R22, 0x80 ;  /* 0x0000008016167836 */ /* 0x000fce0000000000 */
.L_x_3101:
[----:B------:R-:W-:Y:S05]  /*5090*/  BSYNC B6 ;  /* 0x0000000000067941 */ /* 0x000fea0003800000 */
.L_x_3100:
        /* <DEDUP_REMOVED lines=33> */
.L_x_3163:
        /* <DEDUP_REMOVED lines=14> */
.L_x_3162:
        /* <DEDUP_REMOVED lines=20> */
.L_x_3166:
        /* <DEDUP_REMOVED lines=14> */
.L_x_3165:
        /* <DEDUP_REMOVED lines=14> */
.L_x_3161:
        /* <DEDUP_REMOVED lines=19> */
.L_x_3168:
        /* <DEDUP_REMOVED lines=14> */
.L_x_3167:
        /* <DEDUP_REMOVED lines=20> */
.L_x_3170:
        /* <DEDUP_REMOVED lines=15> */
.L_x_3169:
        /* <DEDUP_REMOVED lines=15> */
.L_x_3160:
        /* <DEDUP_REMOVED lines=23> */
.L_x_3173:
        /* <DEDUP_REMOVED lines=16> */
.L_x_3172:
        /* <DEDUP_REMOVED lines=30> */
.L_x_3176:
[----:B------:R-:W-:-:S05]  /*6010*/  LOP3.LUT R5, R4, R5, RZ, 0xfc, !PT ;  /* 0x0000000504057212 */ /* 0x000fca00078efcff */
[----:B------:R-:W-:Y:S01]  /*6020*/  STG.E.U8 desc[UR36][R2.64], R5 ;  /* 0x0000000502007986 */ /* 0x000fe2000c101124 */
[----:B------:R-:W-:Y:S05]  /*6030*/  EXIT ;  /* 0x000000000000794d */ /* 0x000fea0003800000 */
.L_x_3175:
[----:B------:R-:W-:Y:S01]  /*6040*/  STG.E.U8 desc[UR36][R2.64], R18 ;  /* 0x0000001202007986 */ /* 0x000fe2000c101124 */
[----:B------:R-:W-:Y:S05]  /*6050*/  EXIT ;  /* 0x000000000000794d */ /* 0x000fea0003800000 */
.L_x_3174:
        /* <DEDUP_REMOVED lines=14> */
.L_x_3171:
        /* <DEDUP_REMOVED lines=22> */
.L_x_3179:
        /* <DEDUP_REMOVED lines=24> */
.L_x_3181:
[----:B------:R-:W-:-:S05]  /*6420*/  IMAD.SHL.U32 R7, R18, 0x1000000, RZ ;  /* 0x0100000012077824 */ /* 0x000fca00078e00ff */
[----:B------:R-:W-:-:S04]  /*6430*/  LOP3.LUT R0, R7, 0x80000000, R0, 0xc8, !PT ;  /* 0x8000000007007812 */ /* 0x000fc800078ec800 */
[----:B------:R-:W-:-:S04]  /*6440*/  SHF.R.U32.HI R0, RZ, 0x18, R0 ;  /* 0x00000018ff007819 */ /* 0x000fc80000011600 */
[----:B------:R-:W-:-:S04]  /*6450*/  LOP3.LUT R0, R5, R0, RZ, 0xfc, !PT ;  /* 0x0000000005007212 */ /* 0x000fc800078efcff */
[----:B------:R-:W-:-:S07]  /*6460*/  PRMT R4, R0, 0x7610, R4 ;  /* 0x0000761000047816 */ /* 0x000fce0000000004 */
.L_x_3180:
[----:B------:R-:W-:Y:S01]  /*6470*/  STG.E.U8 desc[UR36][R2.64], R4 ;  /* 0x0000000402007986 */ /* 0x000fe2000c101124 */
[----:B------:R-:W-:Y:S05]  /*6480*/  EXIT ;  /* 0x000000000000794d */ /* 0x000fea0003800000 */
.L_x_3178:
        /* <DEDUP_REMOVED lines=24> */
.L_x_3183:
[----:B------:R-:W-:-:S05]  /*6610*/  IMAD.SHL.U32 R7, R18, 0x1000000, RZ ;  /* 0x0100000012077824 */ /* 0x000fca00078e00ff */
[----:B------:R-:W-:-:S04]  /*6620*/  LOP3.LUT R0, R7, 0x80000000, R0, 0xc8, !PT ;  /* 0x8000000007007812 */ /* 0x000fc800078ec800 */
[----:B------:R-:W-:-:S04]  /*6630*/  SHF.R.U32.HI R0, RZ, 0x18, R0 ;  /* 0x00000018ff007819 */ /* 0x000fc80000011600 */
[----:B------:R-:W-:-:S04]  /*6640*/  LOP3.LUT R0, R5, R0, RZ, 0xfc, !PT ;  /* 0x0000000005007212 */ /* 0x000fc800078efcff */
[----:B------:R-:W-:-:S07]  /*6650*/  PRMT R4, R0, 0x7610, R4 ;  /* 0x0000761000047816 */ /* 0x000fce0000000004 */
.L_x_3182:
[----:B------:R-:W-:Y:S01]  /*6660*/  STG.E.U8 desc[UR36][R2.64], R4 ;  /* 0x0000000402007986 */ /* 0x000fe2000c101124 */
[----:B------:R-:W-:Y:S05]  /*6670*/  EXIT ;  /* 0x000000000000794d */ /* 0x000fea0003800000 */
.L_x_3177:
        /* <DEDUP_REMOVED lines=28> */
.L_x_3186:
[----:B------:R-:W-:Y:S01]  /*6840*/  STG.E.U8 desc[UR36][R2.64], R4 ;  /* 0x0000000402007986 */ /* 0x000fe2000c101124 */
[----:B------:R-:W-:Y:S05]  /*6850*/  EXIT ;  /* 0x000000000000794d */ /* 0x000fea0003800000 */
.L_x_3164:
        /* <DEDUP_REMOVED lines=16> */
.L_x_3187:
[----:B------:R-:W-:Y:S05]  /*6960*/  EXIT ;  /* 0x000000000000794d */ /* 0x000fea0003800000 */
.L_x_3185:
        /* <DEDUP_REMOVED lines=14> */
.L_x_3184:
        /* <DEDUP_REMOVED lines=14> */
.L_x_3188:
        /* <DEDUP_REMOVED lines=13> */
.L_x_7312:


//--------------------- .text._ZN2at6native18elementwise_kernelILi128ELi4EZNS0_22gpu_kernel_impl_nocastINS0_11FillFunctorIN3c1011Float8_e5m2EEEEEvRNS_18TensorIteratorBaseERKT_EUliE_EEviT1_ --------------------------
	.section	.text._ZN2at6native18elementwise_kernelILi128ELi4EZNS0_22gpu_kernel_impl_nocastINS0_11FillFunctorIN3c1011Float8_e5m2EEEEEvRNS_18TensorIteratorBaseERKT_EUliE_EEviT1_,"ax",@progbits
	.align	128
        .global         _ZN2at6native18elementwise_kernelILi128ELi4EZNS0_22gpu_kernel_impl_nocastINS0_11FillFunctorIN3c1011Float8_e5m2EEEEEvRNS_18TensorIteratorBaseERKT_EUliE_EEviT1_
        .type           _ZN2at6native18elementwise_kernelILi128ELi4EZNS0_22gpu_kernel_impl_nocastINS0_11FillFunctorIN3c1011Float8_e5m2EEEEEvRNS_18TensorIteratorBaseERKT_EUliE_EEviT1_,@function
        .size           _ZN2at6native18elementwise_kernelILi128ELi4EZNS0_22gpu_kernel_impl_nocastINS0_11FillFunctorIN3c1011Float8_e5m2EEEEEvRNS_18TensorIteratorBaseERKT_EUliE_EEviT1_,(.L_x_7313 - _ZN2at6native18elementwise_kernelILi128ELi4EZNS0_22gpu_kernel_impl_nocastINS0_11FillFunctorIN3c1011Float8_e5m2EEEEEvRNS_18TensorIteratorBaseERKT_EUliE_EEviT1_)
        .other          _ZN2at6native18elementwise_kernelILi128ELi4EZNS0_22gpu_kernel_impl_nocastINS0_11FillFunctorIN3c1011Float8_e5m2EEEEEvRNS_18TensorIteratorBaseERKT_EUliE_EEviT1_,@"STO_CUDA_ENTRY STV_DEFAULT"
_ZN2at6native18elementwise_kernelILi128ELi4EZNS0_22gpu_kernel_impl_nocastINS0_11FillFunctorIN3c1011Float8_e5m2EEEEEvRNS_18TensorIteratorBaseERKT_EUliE_EEviT1_:
.text._ZN2at6native18elementwise_kernelILi128ELi4EZNS0_22gpu_kernel_impl_nocastINS0_11FillFunctorIN3c1011Float8_e5m2EEEEEvRNS_18TensorIteratorBaseERKT_EUliE_EEviT1_:
        /* <DEDUP_REMOVED lines=288> */
.L_x_3193:
        /* <DEDUP_REMOVED lines=282> */
.L_x_3195:
[----:B------:R-:W-:Y:S01]  /*23a0*/  ULDC.64 UR8, c[0x0][0x3b0] ;  /* 0x0000ec0000087ab9 */ /* 0x000fe20000000a00 */
[----:B------:R-:W-:Y:S02]  /*23b0*/  IADD3 R2, R2, 0x80, RZ ;  /* 0x0000008002027810 */ /* 0x000fe40007ffe0ff */
[----:B------:R-:W-:-:S04]  /*23c0*/  IADD3 R4, P0, R3, UR8, RZ ;  /* 0x0000000803047c10 */ /* 0x000fc8000ff1e0ff */
[----:B------:R-:W-:-:S05]  /*23d0*/  IADD3.X R5, RZ, UR9, RZ, P0, !PT ;  /* 0x00000009ff057c10 */ /* 0x000fca00087fe4ff */
[----:B------:R0:W-:Y:S04]  /*23e0*/  STG.E.U8 desc[UR4][R4.64], R0 ;  /* 0x0000000004007986 */ /* 0x0001e8000c101104 */
.L_x_3192:
[----:B------:R-:W-:-:S13]  /*23f0*/  ISETP.GE.AND P0, PT, R2, UR6, PT ;  /* 0x0000000602007c0c */ /* 0x000fda000bf06270 */
[----:B------:R-:W-:Y:S05]  /*2400*/  @P0 BREAK B1 ;  /* 0x0000000000010942 */ /* 0x000fea0003800000 */
[----:B------:R-:W-:Y:S05]  /*2410*/  @P0 BRA `(.L_x_3194) ;  /* 0x0000001000600947 */ /* 0x000fea0003800000 */
[----:B------:R-:W-:Y:S05]  /*2420*/  BSYNC B1 ;  /* 0x0000000000017941 */ /* 0x000fea0003800000 */
.L_x_3191:
        /* <DEDUP_REMOVED lines=274> */
.L_x_3196:
[----:B------:R-:W-:Y:S01]  /*3550*/  ULDC.64 UR8, c[0x0][0x3b0] ;  /* 0x0000ec0000087ab9 */ /* 0x000fe20000000a00 */
[----:B------:R-:W-:Y:S01]  /*3560*/  VIADD R2, R2, 0x80 ;  /* 0x0000008002027836 */ /* 0x000fe20000000000 */
[----:B------:R-:W-:-:S04]  /*3570*/  IADD3 R4, P0, R3, UR8, RZ ;  /* 0x0000000803047c10 */ /* 0x000fc8000ff1e0ff */
[----:B------:R-:W-:-:S05]  /*3580*/  IADD3.X R5, RZ, UR9, RZ, P0, !PT ;  /* 0x00000009ff057c10 */ /* 0x000fca00087fe4ff */
[----:B------:R1:W-:Y:S04]  /*3590*/  STG.E.U8 desc[UR4][R4.64], R0 ;  /* 0x0000000004007986 */ /* 0x0003e8000c101104 */
.L_x_3194:
[----:B------:R-:W-:Y:S05]  /*35a0*/  BSYNC B0 ;  /* 0x0000000000007941 */ /* 0x000fea0003800000 */
.L_x_3190:
        /* <DEDUP_REMOVED lines=277> */
.L_x_3197:
[----:B------:R-:W-:Y:S02]  /*4700*/  ULDC.64 UR6, c[0x0][0x3b0] ;  /* 0x0000ec0000067ab9 */ /* 0x000fe40000000a00 */
[----:B------:R-:W-:-:S05]  /*4710*/  IADD3 R2, P0, R2, UR6, RZ ;  /* 0x0000000602027c10 */ /* 0x000fca000ff1e0ff */
[----:B------:R-:W-:-:S05]  /*4720*/  IMAD.X R3, RZ, RZ, UR7, P0 ;  /* 0x00000007ff037e24 */ /* 0x000fca00080e06ff */
[----:B------:R-:W-:Y:S01]  /*4730*/  STG.E.U8 desc[UR4][R2.64], R0 ;  /* 0x0000000002007986 */ /* 0x000fe2000c101104 */
[----:B------:R-:W-:Y:S05]  /*4740*/  EXIT ;  /* 0x000000000000794d */ /* 0x000fea0003800000 */
.L_x_3189:
        /* <DEDUP_REMOVED lines=16> */
.L_x_3198:
        /* <DEDUP_REMOVED lines=11> */
.L_x_7313:


//--------------------- .text._ZN2at6native27unrolled_elementwise_kernelINS0_11FillFunctorIN3c1011Float8_e5m2EEESt5arrayIPcLm1EELi4E23TrivialOffsetCalculatorILi0EjES9_ILi1EjENS0_6memory15LoadWithoutCastENSC_16StoreWithoutCastEEEviT_T0_T2_T3_T4_T5_ --------------------------
	.section	.text._ZN2at6native27unrolled_elementwise_kernelINS0_11FillFunctorIN3c1011Float8_e5m2EEESt5arrayIPcLm1EELi4E23TrivialOffsetCalculatorILi0EjES9_ILi1EjENS0_6memory15LoadWithoutCastENSC_16StoreWithoutCastEEEviT_T0_T2_T3_T4_T5_,"ax",@progbits
	.align	128
        .global         _ZN2at6native27unrolled_elementwise_kernelINS0_11FillFunctorIN3c1011Float8_e5m2EEESt5arrayIPcLm1EELi4E23TrivialOffsetCalculatorILi0EjES9_ILi1EjENS0_6memory15LoadWithoutCastENSC_16StoreWithoutCastEEEviT_T0_T2_T3_T4_T5_
        .type           _ZN2at6native27unrolled_elementwise_kernelINS0_11FillFunctorIN3c1011Float8_e5m2EEESt5arrayIPcLm1EELi4E23TrivialOffsetCalculatorILi0EjES9_ILi1EjENS0_6memory15LoadWithoutCastENSC_16StoreWithoutCastEEEviT_T0_T2_T3_T4_T5_,@function
        .size           _ZN2at6native27unrolled_elementwise_kernelINS0_11FillFunctorIN3c1011Float8_e5m2EEESt5arrayIPcLm1EELi4E23TrivialOffsetCalculatorILi0EjES9_ILi1EjENS0_6memory15LoadWithoutCastENSC_16StoreWithoutCastEEEviT_T0_T2_T3_T4_T5_,(.L_x_7314 - _ZN2at6native27unrolled_elementwise_kernelINS0_11FillFunctorIN3c1011Float8_e5m2EEESt5arrayIPcLm1EELi4E23TrivialOffsetCalculatorILi0EjES9_ILi1EjENS0_6memory15LoadWithoutCastENSC_16StoreWithoutCastEEEviT_T0_T2_T3_T4_T5_)
        .other          _ZN2at6native27unrolled_elementwise_kernelINS0_11FillFunctorIN3c1011Float8_e5m2EEESt5arrayIPcLm1EELi4E23TrivialOffsetCalculatorILi0EjES9_ILi1EjENS0_6memory15LoadWithoutCastENSC_16StoreWithoutCastEEEviT_T0_T2_T3_T4_T5_,@"STO_CUDA_ENTRY STV_DEFAULT"
_ZN2at6native27unrolled_elementwise_kernelINS0_11FillFunctorIN3c1011Float8_e5m2EEESt5arrayIPcLm1EELi4E23TrivialOffsetCalculatorILi0EjES9_ILi1EjENS0_6memory15LoadWithoutCastENSC_16StoreWithoutCastEEEviT_T0_T2_T3_T4_T5_:
.text._ZN2at6native27unrolled_elementwise_kernelINS0_11FillFunctorIN3c1011Float8_e5m2EEESt5arrayIPcLm1EELi4E23TrivialOffsetCalculatorILi0EjES9_ILi1EjENS0_6memory15LoadWithoutCastENSC_16StoreWithoutCastEEEviT_T0_T2_T3_T4_T5_:
        /* <DEDUP_REMOVED lines=29> */
.L_x_3200:
[----:B------:R-:W-:Y:S05]  /*01d0*/  BSYNC B0 ;  /* 0x0000000000007941 */ /* 0x000fea0003800000 */
.L_x_3199:
        /* <DEDUP_REMOVED lines=8> */
.L_x_3201:
        /* <DEDUP_REMOVED lines=10> */
.L_x_7314:


//--------------------- .text._ZN2at6native29vectorized_elementwise_kernelILi2ENS0_11FillFunctorIN3c1011Float8_e5m2EEESt5arrayIPcLm1EEEEviT0_T1_ --------------------------
	.section	.text._ZN2at6native29vectorized_elementwise_kernelILi2ENS0_11FillFunctorIN3c1011Float8_e5m2EEESt5arrayIPcLm1EEEEviT0_T1_,"ax",@progbits
	.align	128
        .global         _ZN2at6native29vectorized_elementwise_kernelILi2ENS0_11FillFunctorIN3c1011Float8_e5m2EEESt5arrayIPcLm1EEEEviT0_T1_
        .type           _ZN2at6native29vectorized_elementwise_kernelILi2ENS0_11FillFunctorIN3c1011Float8_e5m2EEESt5arrayIPcLm1EEEEviT0_T1_,@function
        .size           _ZN2at6native29vectorized_elementwise_kernelILi2ENS0_11FillFunctorIN3c1011Float8_e5m2EEESt5arrayIPcLm1EEEEviT0_T1_,(.L_x_7315 - _ZN2at6native29vectorized_elementwise_kernelILi2ENS0_11FillFunctorIN3c1011Float8_e5m2EEESt5arrayIPcLm1EEEEviT0_T1_)
        .other          _ZN2at6native29vectorized_elementwise_kernelILi2ENS0_11FillFunctorIN3c1011Float8_e5m2EEESt5arrayIPcLm1EEEEviT0_T1_,@"STO_CUDA_ENTRY STV_DEFAULT"
_ZN2at6native29vectorized_elementwise_kernelILi2ENS0_11FillFunctorIN3c1011Float8_e5m2EEESt5arrayIPcLm1EEEEviT0_T1_:
.text._ZN2at6native29vectorized_elementwise_kernelILi2ENS0_11FillFunctorIN3c1011Float8_e5m2EEESt5arrayIPcLm1EEEEviT0_T1_:
        /* <DEDUP_REMOVED lines=26> */
.L_x_3202:
        /* <DEDUP_REMOVED lines=26> */
.L_x_3205:
        /* <DEDUP_REMOVED lines=8> */
.L_x_3206:
        /* <DEDUP_REMOVED lines=8> */
.L_x_3207:
        /* <DEDUP_REMOVED lines=8> */
.L_x_3208:
        /* <DEDUP_REMOVED lines=8> */
.L_x_3209:
        /* <DEDUP_REMOVED lines=8> */
.L_x_3210:
        /* <DEDUP_REMOVED lines=8> */
.L_x_3211:
        /* <DEDUP_REMOVED lines=8> */
.L_x_3212:
        /* <DEDUP_REMOVED lines=8> */
.L_x_3213:
        /* <DEDUP_REMOVED lines=8> */
.L_x_3214:
        /* <DEDUP_REMOVED lines=8> */
.L_x_3215:
        /* <DEDUP_REMOVED lines=9> */
.L_x_3216:
[----:B------:R-:W-:Y:S05]  /*08d0*/  BSYNC B1 ;  /* 0x0000000000017941 */ /* 0x000fea0003800000 */
.L_x_3204:
[----:B------:R-:W-:-:S13]  /*08e0*/  ISETP.GE.AND P0, PT, R3, R2, PT ;  /* 0x000000020300720c */ /* 0x000fda0003f06270 */
[----:B------:R-:W0:Y:S02]  /*08f0*/  @!P0 LDC.64 R6, c[0x0][0x218] ;  /* 0x00008600ff068b82 */ /* 0x000e240000000a00 */
[C---:B012345:R-:W-:Y:S01]  /*0900*/  @!P0 VIADD R5, R3.reuse, UR4 ;  /* 0x0000000403058c36 */ /* 0x07ffe20008000000 */
[----:B------:R-:W-:-:S04]  /*0910*/  @!P0 IADD3 R3, R3, 0x80, RZ ;  /* 0x0000008003038810 */ /* 0x000fc80007ffe0ff */
[----:B------:R-:W-:-:S05]  /*0920*/  @!P0 IADD3 R4, P1, R5, R6, RZ ;  /* 0x0000000605048210 */ /* 0x000fca0007f3e0ff */
[----:B------:R-:W-:-:S05]  /*0930*/  @!P0 IMAD.X R5, RZ, RZ, R7, P1 ;  /* 0x000000ffff058224 */ /* 0x000fca00008e0607 */
[----:B------:R0:W-:Y:S03]  /*0940*/  @!P0 STG.E.U8 desc[UR8][R4.64], R0 ;  /* 0x0000000004008986 */ /* 0x0001e6000c101108 */
.L_x_3217:
[----:B------:R-:W-:Y:S05]  /*0950*/  BSYNC B0 ;  /* 0x0000000000007941 */ /* 0x000fea0003800000 */
.L_x_3203:
        /* <DEDUP_REMOVED lines=9> */
.L_x_3218:
        /* <DEDUP_REMOVED lines=9> */
.L_x_7315:


//--------------------- .text._ZN2at6native29vectorized_elementwise_kernelILi4ENS0_11FillFunctorIN3c1011Float8_e5m2EEESt5arrayIPcLm1EEEEviT0_T1_ --------------------------
	.section	.text._ZN2at6native29vectorized_elementwise_kernelILi4ENS0_11FillFunctorIN3c1011Float8_e5m2EEESt5arrayIPcLm1EEEEviT0_T1_,"ax",@progbits
	.align	128
        .global         _ZN2at6native29vectorized_elementwise_kernelILi4ENS0_11FillFunctorIN3c1011Float8_e5m2EEESt5arrayIPcLm1EEEEviT0_T1_
        .type           _ZN2at6native29vectorized_elementwise_kernelILi4ENS0_11FillFunctorIN3c1011Float8_e5m2EEESt5arrayIPcLm1EEEEviT0_T1_,@function
        .size           _ZN2at6native29vectorized_elementwise_kernelILi4ENS0_11FillFunctorIN3c1011Float8_e5m2EEESt5arrayIPcLm1EEEEviT0_T1_,(.L_x_7316 - _ZN2at6native29vectorized_elementwise_kernelILi4ENS0_11FillFunctorIN3c1011Float8_e5m2EEESt5arrayIPcLm1EEEEviT0_T1_)
        .other          _ZN2at6native29vectorized_elementwise_kernelILi4ENS0_11FillFunctorIN3c1011Float8_e5m2EEESt5arrayIPcLm1EEEEviT0_T1_,@"STO_CUDA_ENTRY STV_DEFAULT"
_ZN2at6native29vectorized_elementwise_kernelILi4ENS0_11FillFunctorIN3c1011Float8_e5m2EEESt5arrayIPcLm1EEEEviT0_T1_:
.text._ZN2at6native29vectorized_elementwise_kernelILi4ENS0_11FillFunctorIN3c1011Float8_e5m2EEESt5arrayIPcLm1EEEEviT0_T1_:
        /* <DEDUP_REMOVED lines=24> */
.L_x_3219:
        /* <DEDUP_REMOVED lines=26> */
.L_x_3222:
        /* <DEDUP_REMOVED lines=8> */
.L_x_3223:
        /* <DEDUP_REMOVED lines=8> */
.L_x_3224:
        /* <DEDUP_REMOVED lines=8> */
.L_x_3225:
        /* <DEDUP_REMOVED lines=8> */
.L_x_3226:
        /* <DEDUP_REMOVED lines=8> */
.L_x_3227:
        /* <DEDUP_REMOVED lines=8> */
.L_x_3228:
        /* <DEDUP_REMOVED lines=8> */
.L_x_3229:
        /* <DEDUP_REMOVED lines=8> */
.L_x_3230:
        /* <DEDUP_REMOVED lines=8> */
.L_x_3231:
        /* <DEDUP_REMOVED lines=8> */
.L_x_3232:
        /* <DEDUP_REMOVED lines=9> */
.L_x_3233:
[----:B------:R-:W-:Y:S05]  /*08b0*/  BSYNC B1 ;  /* 0x0000000000017941 */ /* 0x000fea0003800000 */
.L_x_3221:
[----:B------:R-:W-:-:S13]  /*08c0*/  ISETP.GE.AND P0, PT, R3, R2, PT ;  /* 0x000000020300720c */ /* 0x000fda0003f06270 */
[----:B------:R-:W0:Y:S02]  /*08d0*/  @!P0 LDC.64 R6, c[0x0][0x218] ;  /* 0x00008600ff068b82 */ /* 0x000e240000000a00 */
[C---:B012345:R-:W-:Y:S02]  /*08e0*/  @!P0 VIADD R5, R3.reuse, UR4 ;  /* 0x0000000403058c36 */ /* 0x07ffe40008000000 */
[----:B------:R-:W-:-:S03]  /*08f0*/  @!P0 VIADD R3, R3, 0x80 ;  /* 0x0000008003038836 */ /* 0x000fc60000000000 */
[----:B------:R-:W-:-:S04]  /*0900*/  @!P0 IADD3 R4, P1, R5, R6, RZ ;  /* 0x0000000605048210 */ /* 0x000fc80007f3e0ff */
[----:B------:R-:W-:-:S05]  /*0910*/  @!P0 IADD3.X R5, RZ, R7, RZ, P1, !PT ;  /* 0x00000007ff058210 */ /* 0x000fca0000ffe4ff */
[----:B------:R0:W-:Y:S04]  /*0920*/  @!P0 STG.E.U8 desc[UR8][R4.64], R0 ;  /* 0x0000000004008986 */ /* 0x0001e8000c101108 */
.L_x_3234:
[----:B------:R-:W-:Y:S05]  /*0930*/  BSYNC B0 ;  /* 0x0000000000007941 */ /* 0x000fea0003800000 */
.L_x_3220:
        /* <DEDUP_REMOVED lines=9> */
.L_x_3235:
        /* <DEDUP_REMOVED lines=11> */
.L_x_7316:


//--------------------- .text._ZN2at6native29vectorized_elementwise_kernelILi8ENS0_11FillFunctorIN3c1011Float8_e5m2EEESt5arrayIPcLm1EEEEviT0_T1_ --------------------------
	.section	.text._ZN2at6native29vectorized_elementwise_kernelILi8ENS0_11FillFunctorIN3c1011Float8_e5m2EEESt5arrayIPcLm1EEEEviT0_T1_,"ax",@progbits
	.align	128
        .global         _ZN2at6native29vectorized_elementwise_kernelILi8ENS0_11FillFunctorIN3c1011Float8_e5m2EEESt5arrayIPcLm1EEEEviT0_T1_
        .type           _ZN2at6native29vectorized_elementwise_kernelILi8ENS0_11FillFunctorIN3c1011Float8_e5m2EEESt5arrayIPcLm1EEEEviT0_T1_,@function
        .size           _ZN2at6native29vectorized_elementwise_kernelILi8ENS0_11FillFunctorIN3c1011Float8_e5m2EEESt5arrayIPcLm1EEEEviT0_T1_,(.L_x_7317 - _ZN2at6native29vectorized_elementwise_kernelILi8ENS0_11FillFunctorIN3c1011Float8_e5m2EEESt5arrayIPcLm1EEEEviT0_T1_)
        .other          _ZN2at6native29vectorized_elementwise_kernelILi8ENS0_11FillFunctorIN3c1011Float8_e5m2EEESt5arrayIPcLm1EEEEviT0_T1_,@"STO_CUDA_ENTRY STV_DEFAULT"
_ZN2at6native29vectorized_elementwise_kernelILi8ENS0_11FillFunctorIN3c1011Float8_e5m2EEESt5arrayIPcLm1EEEEviT0_T1_:
.text._ZN2at6native29vectorized_elementwise_kernelILi8ENS0_11FillFunctorIN3c1011Float8_e5m2EEESt5arrayIPcLm1EEEEviT0_T1_:
        /* <DEDUP_REMOVED lines=24> */
.L_x_3236:
        /* <DEDUP_REMOVED lines=26> */
.L_x_3239:
        /* <DEDUP_REMOVED lines=8> */
.L_x_3240:
        /* <DEDUP_REMOVED lines=8> */
.L_x_3241:
        /* <DEDUP_REMOVED lines=8> */
.L_x_3242:
        /* <DEDUP_REMOVED lines=8> */
.L_x_3243:
        /* <DEDUP_REMOVED lines=8> */
.L_x_3244:
        /* <DEDUP_REMOVED lines=8> */
.L_x_3245:
        /* <DEDUP_REMOVED lines=8> */
.L_x_3246:
        /* <DEDUP_REMOVED lines=8> */
.L_x_3247:
        /* <DEDUP_REMOVED lines=8> */
.L_x_3248:
        /* <DEDUP_REMOVED lines=8> */
.L_x_3249:
        /* <DEDUP_REMOVED lines=9> */
.L_x_3250:
[----:B------:R-:W-:Y:S05]  /*08b0*/  BSYNC B1 ;  /* 0x0000000000017941 */ /* 0x000fea0003800000 */
.L_x_3238:
[----:B------:R-:W-:-:S13]  /*08c0*/  ISETP.GE.AND P0, PT, R3, R2, PT ;  /* 0x000000020300720c */ /* 0x000fda0003f06270 */
[----:B------:R-:W0:Y:S02]  /*08d0*/  @!P0 LDC.64 R6, c[0x0][0x218] ;  /* 0x00008600ff068b82 */ /* 0x000e240000000a00 */
[C---:B012345:R-:W-:Y:S01]  /*08e0*/  @!P0 VIADD R5, R3.reuse, UR4 ;  /* 0x0000000403058c36 */ /* 0x07ffe20008000000 */
[----:B------:R-:W-:-:S04]  /*08f0*/  @!P0 IADD3 R3, R3, 0x80, RZ ;  /* 0x0000008003038810 */ /* 0x000fc80007ffe0ff */
[----:B------:R-:W-:-:S05]  /*0900*/  @!P0 IADD3 R4, P1, R5, R6, RZ ;  /* 0x0000000605048210 */ /* 0x000fca0007f3e0ff */
[----:B------:R-:W-:-:S05]  /*0910*/  @!P0 IMAD.X R5, RZ, RZ, R7, P1 ;  /* 0x000000ffff058224 */ /* 0x000fca00008e0607 */
[----:B------:R0:W-:Y:S03]  /*0920*/  @!P0 STG.E.U8 desc[UR8][R4.64], R0 ;  /* 0x0000000004008986 */ /* 0x0001e6000c101108 */
.L_x_3251:
[----:B------:R-:W-:Y:S05]  /*0930*/  BSYNC B0 ;  /* 0x0000000000007941 */ /* 0x000fea0003800000 */
.L_x_3237:
        /* <DEDUP_REMOVED lines=9> */
.L_x_3252:
        /* <DEDUP_REMOVED lines=11> */
.L_x_7317:


//--------------------- .text._ZN2at6native18elementwise_kernelILi128ELi4EZNS0_15gpu_kernel_implINS0_11FillFunctorIN3c108BFloat16EEEEEvRNS_18TensorIteratorBaseERKT_EUliE_EEviT1_ --------------------------
	.section	.text._ZN2at6native18elementwise_kernelILi128ELi4EZNS0_15gpu_kernel_implINS0_11FillFunctorIN3c108BFloat16EEEEEvRNS_18TensorIteratorBaseERKT_EUliE_EEviT1_,"ax",@progbits
	.align	128
        .global         _ZN2at6native18elementwise_kernelILi128ELi4EZNS0_15gpu_kernel_implINS0_11FillFunctorIN3c108BFloat16EEEEEvRNS_18TensorIteratorBaseERKT_EUliE_EEviT1_
        .type           _ZN2at6native18elementwise_kernelILi128ELi4EZNS0_15gpu_kernel_implINS0_11FillFunctorIN3c108BFloat16EEEEEvRNS_18TensorIteratorBaseERKT_EUliE_EEviT1_,@function
        .size           _ZN2at6native18elementwise_kernelILi128ELi4EZNS0_15gpu_kernel_implINS0_11FillFunctorIN3c108BFloat16EEEEEvRNS_18TensorIteratorBaseERKT_EUliE_EEviT1_,(.L_x_7318 - _ZN2at6native18elementwise_kernelILi128ELi4EZNS0_15gpu_kernel_implINS0_11FillFunctorIN3c108BFloat16EEEEEvRNS_18TensorIteratorBaseERKT_EUliE_EEviT1_)
        .other          _ZN2at6native18elementwise_kernelILi128ELi4EZNS0_15gpu_kernel_implINS0_11FillFunctorIN3c108BFloat16EEEEEvRNS_18TensorIteratorBaseERKT_EUliE_EEviT1_,@"STO_CUDA_ENTRY STV_DEFAULT"
_ZN2at6native18elementwise_kernelILi128ELi4EZNS0_15gpu_kernel_implINS0_11FillFunctorIN3c108BFloat16EEEEEvRNS_18TensorIteratorBaseERKT_EUliE_EEviT1_:
.text._ZN2at6native18elementwise_kernelILi128ELi4EZNS0_15gpu_kernel_implINS0_11FillFunctorIN3c108BFloat16EEEEEvRNS_18TensorIteratorBaseERKT_EUliE_EEviT1_:
        /* <DEDUP_REMOVED lines=287> */
.L_x_3255:
[----:B------:R-:W0:Y:S01]  /*11f0*/  LDC.U8 R6, c[0x0][0x3ba] ;  /* 0x0000ee80ff067b82 */ /* 0x000e220000000000 */
[----:B------:R-:W-:Y:S02]  /*1200*/  ULDC.64 UR4, c[0x0][0x3b0] ;  /* 0x0000ec0000047ab9 */ /* 0x000fe40000000a00 */
[----:B------:R-:W-:-:S05]  /*1210*/  IADD3 R2, P1, R0, UR4, RZ ;  /* 0x0000000400027c10 */ /* 0x000fca000ff3e0ff */
[----:B------:R-:W1:Y:S01]  /*1220*/  LDC.U16 R5, c[0x0][0x3b8] ;  /* 0x0000ee00ff057b82 */ /* 0x000e620000000400 */
        /* <DEDUP_REMOVED lines=12> */
[----:B------:R-:W-:-:S06]  /*12f0*/  SHF.L.U32 R5, R5, 0x10, RZ ;  /* 0x0000001005057819 */ /* 0x000fcc00000006ff */
[----:B------:R-:W0:Y:S02]  /*1300*/  F2I.FTZ.TRUNC.NTZ R5, R5 ;  /* 0x0000000500057305 */ /* 0x000e24000021f100 */
[----:B0-----:R0:W-:Y:S01]  /*1310*/  STG.E.U8 desc[UR36][R2.64], R5 ;  /* 0x0000000502007986 */ /* 0x0011e2000c101124 */
[----:B------:R-:W-:Y:S05]  /*1320*/  BRA `(.L_x_3261) ;  /* 0x0000000c006c7947 */ /* 0x000fea0003800000 */
.L_x_3259:
[----:B------:R-:W-:-:S06]  /*1330*/  IMAD.U32 R5, R5, 0x10000, RZ ;  /* 0x0001000005057824 */ /* 0x000fcc00078e00ff */
[----:B------:R-:W0:Y:S02]  /*1340*/  F2I.S64.TRUNC R4, R5 ;  /* 0x0000000500047311 */ /* 0x000e24000020d900 */
[----:B0-----:R0:W-:Y:S01]  /*1350*/  STG.E.U8 desc[UR36][R2.64], R4 ;  /* 0x0000000402007986 */ /* 0x0011e2000c101124 */
[----:B------:R-:W-:Y:S05]  /*1360*/  BRA `(.L_x_3261) ;  /* 0x0000000c005c7947 */ /* 0x000fea0003800000 */
.L_x_3258:
[----:B------:R-:W-:-:S13]  /*1370*/  ISETP.NE.AND P0, PT, R4, 0x2, PT ;  /* 0x000000020400780c */ /* 0x000fda0003f05270 */
[----:B------:R-:W-:Y:S05]  /*1380*/  @!P0 BRA `(.L_x_3262) ;  /* 0x0000000000308947 */ /* 0x000fea0003800000 */
[----:B------:R-:W-:-:S13]  /*1390*/  ISETP.NE.AND P0, PT, R4, 0x3, PT ;  /* 0x000000030400780c */ /* 0x000fda0003f05270 */
[----:B------:R-:W-:Y:S05]  /*13a0*/  @!P0 BRA `(.L_x_3263) ;  /* 0x0000000000188947 */ /* 0x000fea0003800000 */
[----:B------:R-:W-:-:S13]  /*13b0*/  ISETP.NE.AND P0, PT, R4, 0x4, PT ;  /* 0x000000040400780c */ /* 0x000fda0003f05270 */
[----:B------:R-:W-:Y:S05]  /*13c0*/  @P0 BRA `(.L_x_3260) ;  /* 0x0000000800e40947 */ /* 0x000fea0003800000 */
[----:B------:R-:W-:-:S06]  /*13d0*/  IMAD.U32 R5, R5, 0x10000, RZ ;  /* 0x0001000005057824 */ /* 0x000fcc00078e00ff */
[----:B------:R-:W0:Y:S02]  /*13e0*/  F2I.S64.TRUNC R4, R5 ;  /* 0x0000000500047311 */ /* 0x000e24000020d900 */
[----:B0-----:R0:W-:Y:S01]  /*13f0*/  STG.E.64 desc[UR36][R2.64], R4 ;  /* 0x0000000402007986 */ /* 0x0011e2000c101b24 */
[----:B------:R-:W-:Y:S05]  /*1400*/  BRA `(.L_x_3261) ;  /* 0x0000000c00347947 */ /* 0x000fea0003800000 */
.L_x_3263:
[----:B------:R-:W-:-:S06]  /*1410*/  IMAD.U32 R5, R5, 0x10000, RZ ;  /* 0x0001000005057824 */ /* 0x000fcc00078e00ff */
[----:B------:R-:W0:Y:S02]  /*1420*/  F2I.FTZ.TRUNC.NTZ R5, R5 ;  /* 0x0000000500057305 */ /* 0x000e24000021f100 */
[----:B0-----:R0:W-:Y:S01]  /*1430*/  STG.E desc[UR36][R2.64], R5 ;  /* 0x0000000502007986 */ /* 0x0011e2000c101924 */
[----:B------:R-:W-:Y:S05]  /*1440*/  BRA `(.L_x_3261) ;  /* 0x0000000c00247947 */ /* 0x000fea0003800000 */
.L_x_3262:
[----:B------:R-:W-:-:S06]  /*1450*/  IMAD.U32 R5, R5, 0x10000, RZ ;  /* 0x0001000005057824 */ /* 0x000fcc00078e00ff */
[----:B------:R-:W0:Y:S02]  /*1460*/  F2I.FTZ.TRUNC.NTZ R5, R5 ;  /* 0x0000000500057305 */ /* 0x000e24000021f100 */
[----:B0-----:R0:W-:Y:S01]  /*1470*/  STG.E.U16 desc[UR36][R2.64], R5 ;  /* 0x0000000502007986 */ /* 0x0011e2000c101524 */
[----:B------:R-:W-:Y:S05]  /*1480*/  BRA `(.L_x_3261) ;  /* 0x0000000c00147947 */ /* 0x000fea0003800000 */
.L_x_3257:
[----:B------:R-:W-:-:S13]  /*1490*/  ISETP.GT.AND P0, PT, R4, 0x6, PT ;  /* 0x000000060400780c */ /* 0x000fda0003f04270 */
[----:B------:R-:W-:Y:S05]  /*14a0*/  @P0 BRA `(.L_x_3264) ;  /* 0x00000000002c0947 */ /* 0x000fea0003800000 */
[----:B------:R-:W-:-:S13]  /*14b0*/  ISETP.NE.AND P0, PT, R4, 0x5, PT ;  /* 0x000000050400780c */ /* 0x000fda0003f05270 */
[----:B------:R-:W-:Y:S05]  /*14c0*/  @!P0 BRA `(.L_x_3265) ;  /* 0x0000000000148947 */ /* 0x000fea0003800000 */
[----:B------:R-:W-:-:S13]  /*14d0*/  ISETP.NE.AND P0, PT, R4, 0x6, PT ;  /* 0x000000060400780c */ /* 0x000fda0003f05270 */
[----:B------:R-:W-:Y:S05]  /*14e0*/  @P0 BRA `(.L_x_3260) ;  /* 0x00000008009c0947 */ /* 0x000fea0003800000 */
[----:B------:R-:W-:-:S05]  /*14f0*/  IMAD.U32 R5, R5, 0x10000, RZ ;  /* 0x0001000005057824 */ /* 0x000fca00078e00ff */
[----:B------:R0:W-:Y:S01]  /*1500*/  STG.E desc[UR36][R2.64], R5 ;  /* 0x0000000502007986 */ /* 0x0001e2000c101924 */
[----:B------:R-:W-:Y:S05]  /*1510*/  BRA `(.L_x_3261) ;  /* 0x0000000800f07947 */ /* 0x000fea0003800000 */
.L_x_3265:
[----:B------:R-:W-:-:S04]  /*1520*/  SHF.L.U32 R0, R5, 0x10, RZ ;  /* 0x0000001005007819 */ /* 0x000fc800000006ff */
[----:B------:R-:W-:-:S05]  /*1530*/  F2FP.F16.F32.PACK_AB R0, RZ, R0 ;  /* 0x00000000ff00723e */ /* 0x000fca00000000ff */
[----:B------:R0:W-:Y:S01]  /*1540*/  STG.E.U16 desc[UR36][R2.64], R0 ;  /* 0x0000000002007986 */ /* 0x0001e2000c101524 */
[----:B------:R-:W-:Y:S05]  /*1550*/  BRA `(.L_x_3261) ;  /* 0x0000000800e07947 */ /* 0x000fea0003800000 */
.L_x_3264:
[----:B------:R-:W-:-:S13]  /*1560*/  ISETP.NE.AND P0, PT, R4, 0x7, PT ;  /* 0x000000070400780c */ /* 0x000fda0003f05270 */
[----:B------:R-:W-:Y:S05]  /*1570*/  @!P0 BRA `(.L_x_3266) ;  /* 0x0000000000348947 */ /* 0x000fea0003800000 */
[----:B------:R-:W-:-:S13]  /*1580*/  ISETP.NE.AND P0, PT, R4, 0x8, PT ;  /* 0x000000080400780c */ /* 0x000fda0003f05270 */
[----:B------:R-:W-:Y:S05]  /*1590*/  @!P0 BRA `(.L_x_3267) ;  /* 0x0000000000188947 */ /* 0x000fea0003800000 */
[----:B------:R-:W-:-:S13]  /*15a0*/  ISETP.NE.AND P0, PT, R4, 0x9, PT ;  /* 0x000000090400780c */ /* 0x000fda0003f05270 */
[----:B------:R-:W-:Y:S05]  /*15b0*/  @P0 BRA `(.L_x_3260) ;  /* 0x0000000800680947 */ /* 0x000fea0003800000 */
[----:B------:R-:W-:Y:S02]  /*15c0*/  IMAD.U32 R4, R5, 0x10000, RZ ;  /* 0x0001000005047824 */ /* 0x000fe400078e00ff */
[----:B------:R-:W-:-:S05]  /*15d0*/  IMAD.MOV.U32 R5, RZ, RZ, RZ ;  /* 0x000000ffff057224 */ /* 0x000fca00078e00ff */
[----:B------:R0:W-:Y:S01]  /*15e0*/  STG.E.64 desc[UR36][R2.64], R4 ;  /* 0x0000000402007986 */ /* 0x0001e2000c101b24 */
[----:B------:R-:W-:Y:S05]  /*15f0*/  BRA `(.L_x_3261) ;  /* 0x0000000800b87947 */ /* 0x000fea0003800000 */
.L_x_3267:
[----:B------:R-:W-:-:S05]  /*1600*/  IMAD.U32 R5, R5, 0x10000, RZ ;  /* 0x0001000005057824 */ /* 0x000fca00078e00ff */
[----:B------:R-:W-:-:S04]  /*1610*/  F2FP.F16.F32.PACK_AB R5, RZ, R5 ;  /* 0x00000005ff05723e */ /* 0x000fc800000000ff */
[----:B------:R-:W-:-:S05]  /*1620*/  PRMT R5, R5, 0x5410, RZ ;  /* 0x0000541005057816 */ /* 0x000fca00000000ff */
[----:B------:R0:W-:Y:S01]  /*1630*/  STG.E desc[UR36][R2.64], R5 ;  /* 0x0000000502007986 */ /* 0x0001e2000c101924 */
[----:B------:R-:W-:Y:S05]  /*1640*/  BRA `(.L_x_3261) ;  /* 0x0000000800a47947 */ /* 0x000fea0003800000 */
.L_x_3266:
[----:B------:R-:W-:-:S04]  /*1650*/  IMAD.U32 R4, R5, 0x10000, RZ ;  /* 0x0001000005047824 */ /* 0x000fc800078e00ff */
[----:B------:R-:W-:-:S06]  /*1660*/  FMUL.FTZ R4, R4, 1 ;  /* 0x3f80000004047820 */ /* 0x000fcc0000410000 */
[----:B------:R-:W0:Y:S02]  /*1670*/  F2F.F64.F32 R4, R4 ;  /* 0x0000000400047310 */ /* 0x000e240000201800 */
[----:B0-----:R0:W-:Y:S01]  /*1680*/  STG.E.64 desc[UR36][R2.64], R4 ;  /* 0x0000000402007986 */ /* 0x0011e2000c101b24 */
[----:B------:R-:W-:Y:S05]  /*1690*/  BRA `(.L_x_3261) ;  /* 0x0000000800907947 */ /* 0x000fea0003800000 */
.L_x_3256:
        /* <DEDUP_REMOVED lines=8> */
[----:B------:R-:W-:-:S05]  /*1720*/  IMAD.U32 R5, R5, 0x10000, RZ ;  /* 0x0001000005057824 */ /* 0x000fca00078e00ff */
[----:B------:R-:W-:-:S04]  /*1730*/  FSETP.NEU.FTZ.AND P0, PT, R5, RZ, PT ;  /* 0x000000ff0500720b */ /* 0x000fc80003f1d000 */
[----:B------:R-:W-:-:S05]  /*1740*/  SEL R5, RZ, 0x1, !P0 ;  /* 0x00000001ff057807 */ /* 0x000fca0004000000 */
[----:B------:R0:W-:Y:S01]  /*1750*/  STG.E.U8 desc[UR36][R2.64], R5 ;  /* 0x0000000502007986 */ /* 0x0001e2000c101124 */
[----:B------:R-:W-:Y:S05]  /*1760*/  BRA `(.L_x_3261) ;  /* 0x00000008005c7947 */ /* 0x000fea0003800000 */
.L_x_3270:
[----:B------:R-:W-:Y:S02]  /*1770*/  SHF.L.U32 R5, R5, 0x10, RZ ;  /* 0x0000001005057819 */ /* 0x000fe400000006ff */
[----:B------:R-:W-:-:S03]  /*1780*/  CS2R R6, SRZ ;  /* 0x0000000000067805 */ /* 0x000fc6000001ff00 */
[----:B------:R-:W-:-:S06]  /*1790*/  FMUL.FTZ R5, R5, 1 ;  /* 0x3f80000005057820 */ /* 0x000fcc0000410000 */
[----:B------:R-:W0:Y:S02]  /*17a0*/  F2F.F64.F32 R4, R5 ;  /* 0x0000000500047310 */ /* 0x000e240000201800 */
[----:B0-----:R0:W-:Y:S01]  /*17b0*/  STG.E.128 desc[UR36][R2.64], R4 ;  /* 0x0000000402007986 */ /* 0x0011e2000c101d24 */
[----:B------:R-:W-:Y:S05]  /*17c0*/  BRA `(.L_x_3261) ;  /* 0x0000000800447947 */ /* 0x000fea0003800000 */
.L_x_3269:
[----:B------:R-:W-:-:S13]  /*17d0*/  ISETP.NE.AND P0, PT, R4, 0xf, PT ;  /* 0x0000000f0400780c */ /* 0x000fda0003f05270 */
[----:B------:R-:W-:Y:S05]  /*17e0*/  @!P0 BRA `(.L_x_3271) ;  /* 0x0000000000a48947 */ /* 0x000fea0003800000 */
[----:B------:R-:W-:-:S13]  /*17f0*/  ISETP.NE.AND P0, PT, R4, 0x17, PT ;  /* 0x000000170400780c */ /* 0x000fda0003f05270 */
[----:B------:R-:W-:Y:S05]  /*1800*/  @!P0 BRA `(.L_x_3272) ;  /* 0x00000000004c8947 */ /* 0x000fea0003800000 */
[----:B------:R-:W-:-:S13]  /*1810*/  ISETP.NE.AND P0, PT, R4, 0x18, PT ;  /* 0x000000180400780c */ /* 0x000fda0003f05270 */
[----:B------:R-:W-:Y:S05]  /*1820*/  @P0 BRA `(.L_x_3260) ;  /* 0x0000000400cc0947 */ /* 0x000fea0003800000 */
[----:B------:R-:W-:-:S05]  /*1830*/  IMAD.U32 R7, R5, 0x10000, RZ ;  /* 0x0001000005077824 */ /* 0x000fca00078e00ff */
        /* <DEDUP_REMOVED lines=13> */
.L_x_3273:
[----:B------:R-:W-:-:S05]  /*1910*/  LOP3.LUT R5, R4, R5, RZ, 0xfc, !PT ;  /* 0x0000000504057212 */ /* 0x000fca00078efcff */
[----:B------:R0:W-:Y:S01]  /*1920*/  STG.E.U8 desc[UR36][R2.64], R5 ;  /* 0x0000000502007986 */ /* 0x0001e2000c101124 */
[----:B------:R-:W-:Y:S05]  /*1930*/  BRA `(.L_x_3261) ;  /* 0x0000000400e87947 */ /* 0x000fea0003800000 */
.L_x_3272:
[----:B------:R-:W-:-:S05]  /*1940*/  IMAD.U32 R5, R5, 0x10000, RZ ;  /* 0x0001000005057824 */ /* 0x000fca00078e00ff */
        /* <DEDUP_REMOVED lines=11> */
.L_x_3274:
[----:B------:R-:W-:Y:S01]  /*1a00*/  HFMA2.MMA R0, -RZ, RZ, 0, 7.569789886474609375e-06 ;  /* 0x0000007fff007435 */ /* 0x000fe200000001ff */
[----:B------:R-:W-:-:S09]  /*1a10*/  ISETP.GT.U32.AND P0, PT, R4, 0x7f800000, PT ;  /* 0x7f8000000400780c */ /* 0x000fd20003f04070 */
[----:B------:R-:W-:-:S07]  /*1a20*/  SEL R0, R0, 0x7c, P0 ;  /* 0x0000007c00007807 */ /* 0x000fce0000000000 */
.L_x_3275:
[----:B------:R-:W-:-:S04]  /*1a30*/  LOP3.LUT R5, R5, 0x80000000, RZ, 0xc0, !PT ;  /* 0x8000000005057812 */ /* 0x000fc800078ec0ff */
[----:B------:R-:W-:-:S04]  /*1a40*/  SHF.R.U32.HI R5, RZ, 0x18, R5 ;  /* 0x00000018ff057819 */ /* 0x000fc80000011605 */
[----:B------:R-:W-:-:S05]  /*1a50*/  LOP3.LUT R5, R0, R5, RZ, 0xfc, !PT ;  /* 0x0000000500057212 */ /* 0x000fca00078efcff */
[----:B------:R0:W-:Y:S01]  /*1a60*/  STG.E.U8 desc[UR36][R2.64], R5 ;  /* 0x0000000502007986 */ /* 0x0001e2000c101124 */
[----:B------:R-:W-:Y:S05]  /*1a70*/  BRA `(.L_x_3261) ;  /* 0x0000000400987947 */ /* 0x000fea0003800000 */
.L_x_3271:
[----:B------:R0:W-:Y:S01]  /*1a80*/  STG.E.U16 desc[UR36][R2.64], R5 ;  /* 0x0000000502007986 */ /* 0x0001e2000c101524 */
[----:B------:R-:W-:Y:S05]  /*1a90*/  BRA `(.L_x_3261) ;  /* 0x0000000400907947 */ /* 0x000fea0003800000 */
.L_x_3268:
        /* <DEDUP_REMOVED lines=8> */
[----:B------:R-:W-:-:S06]  /*1b20*/  IMAD.U32 R5, R5, 0x10000, RZ ;  /* 0x0001000005057824 */ /* 0x000fcc00078e00ff */
[----:B------:R-:W0:Y:S02]  /*1b30*/  F2I.FTZ.U32.TRUNC.NTZ R5, R5 ;  /* 0x0000000500057305 */ /* 0x000e24000021f000 */
[----:B0-----:R5:W-:Y:S01]  /*1b40*/  STG.E.U16 desc[UR36][R2.64], R5 ;  /* 0x0000000502007986 */ /* 0x001be2000c101524 */
[----:B------:R-:W-:Y:S05]  /*1b50*/  BRA `(.L_x_3261) ;  /* 0x0000000400607947 */ /* 0x000fea0003800000 */
.L_x_3278:
[----:B------:R-:W-:Y:S02]  /*1b60*/  IMAD.U32 R5, R5, 0x10000, RZ ;  /* 0x0001000005057824 */ /* 0x000fe400078e00ff */
[----:B------:R-:W-:-:S03]  /*1b70*/  IMAD.MOV.U32 R0, RZ, RZ, 0x80 ;  /* 0x00000080ff007424 */ /* 0x000fc600078e00ff */
        /* <DEDUP_REMOVED lines=14> */
.L_x_3280:
[----:B------:R-:W-:-:S04]  /*1c60*/  LOP3.LUT R5, R5, 0x80000000, RZ, 0xc0, !PT ;  /* 0x8000000005057812 */ /* 0x000fc800078ec0ff */
[----:B------:R-:W-:-:S04]  /*1c70*/  SHF.R.U32.HI R5, RZ, 0x18, R5 ;  /* 0x00000018ff057819 */ /* 0x000fc80000011605 */
[----:B------:R-:W-:-:S04]  /*1c80*/  LOP3.LUT R4, R4, R5, RZ, 0xfc, !PT ;  /* 0x0000000504047212 */ /* 0x000fc800078efcff */
[----:B------:R-:W-:-:S07]  /*1c90*/  PRMT R0, R4, 0x7610, R0 ;  /* 0x0000761004007816 */ /* 0x000fce0000000000 */
.L_x_3279:
[----:B------:R4:W-:Y:S01]  /*1ca0*/  STG.E.U8 desc[UR36][R2.64], R0 ;  /* 0x0000000002007986 */ /* 0x0009e2000c101124 */
[----:B------:R-:W-:Y:S05]  /*1cb0*/  BRA `(.L_x_3261) ;  /* 0x0000000400087947 */ /* 0x000fea0003800000 */
.L_x_3277:
        /* <DEDUP_REMOVED lines=16> */
.L_x_3282:
[----:B------:R-:W-:-:S04]  /*1dc0*/  LOP3.LUT R5, R5, 0x80000000, RZ, 0xc0, !PT ;  /* 0x8000000005057812 */ /* 0x000fc800078ec0ff */
[----:B------:R-:W-:-:S04]  /*1dd0*/  SHF.R.U32.HI R5, RZ, 0x18, R5 ;  /* 0x00000018ff057819 */ /* 0x000fc80000011605 */
[----:B------:R-:W-:-:S04]  /*1de0*/  LOP3.LUT R4, R4, R5, RZ, 0xfc, !PT ;  /* 0x0000000504047212 */ /* 0x000fc800078efcff */
[----:B------:R-:W-:-:S07]  /*1df0*/  PRMT R0, R4, 0x7610, R0 ;  /* 0x0000761004007816 */ /* 0x000fce0000000000 */
.L_x_3281:
[----:B------:R3:W-:Y:S01]  /*1e00*/  STG.E.U8 desc[UR36][R2.64], R0 ;  /* 0x0000000002007986 */ /* 0x0007e2000c101124 */
[----:B------:R-:W-:Y:S05]  /*1e10*/  BRA `(.L_x_3261) ;  /* 0x0000000000b07947 */ /* 0x000fea0003800000 */
.L_x_3276:
[----:B------:R-:W-:-:S13]  /*1e20*/  ISETP.NE.AND P0, PT, R4, 0x1c, PT ;  /* 0x0000001c0400780c */ /* 0x000fda0003f05270 */
[----:B------:R-:W-:Y:S05]  /*1e30*/  @!P0 BRA `(.L_x_3283) ;  /* 0x00000000009c8947 */ /* 0x000fea0003800000 */
[----:B------:R-:W-:-:S13]  /*1e40*/  ISETP.NE.AND P0, PT, R4, 0x1d, PT ;  /* 0x0000001d0400780c */ /* 0x000fda0003f05270 */
[----:B------:R-:W-:Y:S05]  /*1e50*/  @!P0 BRA `(.L_x_3284) ;  /* 0x0000000000848947 */ /* 0x000fea0003800000 */
[----:B------:R-:W-:-:S13]  /*1e60*/  ISETP.NE.AND P0, PT, R4, 0x2c, PT ;  /* 0x0000002c0400780c */ /* 0x000fda0003f05270 */
[----:B------:R-:W-:Y:S05]  /*1e70*/  @P0 BRA `(.L_x_3260) ;  /* 0x0000000000380947 */ /* 0x000fea0003800000 */
[----:B------:R-:W-:Y:S01]  /*1e80*/  SHF.L.U32 R5, R5, 0x10, RZ ;  /* 0x0000001005057819 */ /* 0x000fe200000006ff */
        /* <DEDUP_REMOVED lines=11> */
.L_x_3285:
[----:B------:R2:W-:Y:S01]  /*1f40*/  STG.E.U8 desc[UR36][R2.64], R4 ;  /* 0x0000000402007986 */ /* 0x0005e2000c101124 */
[----:B------:R-:W-:Y:S05]  /*1f50*/  BRA `(.L_x_3261) ;  /* 0x0000000000607947 */ /* 0x000fea0003800000 */
.L_x_3260:
[----:B------:R-:W-:Y:S01]  /*1f60*/  MOV R2, 0x0 ;  /* 0x0000000000027802 */ /* 0x000fe20000000f00 */
[----:B------:R-:W-:Y:S01]  /*1f70*/  ULDC.64 UR4, c[0x4][0x190] ;  /* 0x0100640000047ab9 */ /* 0x000fe20000000a00 */
[----:B------:R-:W-:Y:S01]  /*1f80*/  ULDC.64 UR6, c[0x4][0x68] ;  /* 0x01001a0000067ab9 */ /* 0x000fe20000000a00 */
[----:B------:R-:W-:Y:S01]  /*1f90*/  IMAD.U32 R4, RZ, RZ, UR4 ;  /* 0x00000004ff047e24 */ /* 0x000fe2000f8e00ff */
[----:B------:R-:W-:Y:S01]  /*1fa0*/  HFMA2.MMA R13, -RZ, RZ, 0, 0 ;  /* 0x00000000ff0d7435 */ /* 0x000fe200000001ff */
[----:B------:R-:W-:Y:S01]  /*1fb0*/  IMAD.U32 R5, RZ, RZ, UR5 ;  /* 0x00000005ff057e24 */ /* 0x000fe2000f8e00ff */
[----:B------:R-:W0:Y:S01]  /*1fc0*/  LDC.64 R2, c[0x4][R2] ;  /* 0x0100000002027b82 */ /* 0x000e220000000a00 */
[----:B------:R-:W-:Y:S01]  /*1fd0*/  ULDC.64 UR4, c[0x4][0x198] ;  /* 0x0100660000047ab9 */ /* 0x000fe20000000a00 */
[----:B------:R-:W-:Y:S01]  /*1fe0*/  IMAD.U32 R10, RZ, RZ, UR6 ;  /* 0x00000006ff0a7e24 */ /* 0x000fe2000f8e00ff */
[----:B------:R-:W-:Y:S01]  /*1ff0*/  MOV R6, UR4 ;  /* 0x0000000400067c02 */ /* 0x000fe20008000f00 */
[----:B------:R-:W-:-:S02]  /*2000*/  IMAD.U32 R7, RZ, RZ, UR5 ;  /* 0x00000005ff077e24 */ /* 0x000fc4000f8e00ff */
[----:B------:R-:W-:Y:S02]  /*2010*/  IMAD.U32 R11, RZ, RZ, UR7 ;  /* 0x00000007ff0b7e24 */ /* 0x000fe4000f8e00ff */
[----:B------:R-:W-:Y:S02]  /*2020*/  IMAD.MOV.U32 R8, RZ, RZ, 0x65 ;  /* 0x00000065ff087424 */ /* 0x000fe400078e00ff */
[----:B------:R-:W-:-:S07]  /*2030*/  IMAD.MOV.U32 R12, RZ, RZ, 0x1 ;  /* 0x00000001ff0c7424 */ /* 0x000fce00078e00ff */
[----:B------:R-:W-:-:S07]  /*2040*/  LEPC R20, `(.L_x_3286) ;  /* 0x000000001014794e */ /* 0x000fce0000000000 */
[----:B0-----:R-:W-:Y:S05]  /*2050*/  CALL.ABS.NOINC R2 ;  /* 0x0000000002007343 */ /* 0x001fea0003c00000 */
.L_x_3286:
[----:B------:R-:W-:Y:S05]  /*2060*/  BRA `(.L_x_3261) ;  /* 0x00000000001c7947 */ /* 0x000fea0003800000 */
.L_x_3284:
[----:B------:R-:W-:-:S06]  /*2070*/  IMAD.U32 R5, R5, 0x10000, RZ ;  /* 0x0001000005057824 */ /* 0x000fcc00078e00ff */
[----:B------:R-:W0:Y:S02]  /*2080*/  F2I.U64.TRUNC R4, R5 ;  /* 0x0000000500047311 */ /* 0x000e24000020d800 */
[----:B0-----:R1:W-:Y:S01]  /*2090*/  STG.E.64 desc[UR36][R2.64], R4 ;  /* 0x0000000402007986 */ /* 0x0013e2000c101b24 */
[----:B------:R-:W-:Y:S05]  /*20a0*/  BRA `(.L_x_3261) ;  /* 0x00000000000c7947 */ /* 0x000fea0003800000 */
.L_x_3283:
[----:B------:R-:W-:-:S06]  /*20b0*/  IMAD.U32 R5, R5, 0x10000, RZ ;  /* 0x0001000005057824 */ /* 0x000fcc00078e00ff */
[----:B------:R-:W0:Y:S02]  /*20c0*/  F2I.FTZ.U32.TRUNC.NTZ R5, R5 ;  /* 0x0000000500057305 */ /* 0x000e24000021f000 */
[----:B0-----:R0:W-:Y:S02]  /*20d0*/  STG.E desc[UR36][R2.64], R5 ;  /* 0x0000000502007986 */ /* 0x0011e4000c101924 */
.L_x_3261:
[----:B------:R-:W-:-:S04]  /*20e0*/  IMAD R16, R16, 0x200, R19 ;  /* 0x0000020010107824 */ /* 0x000fc800078e0213 */
[----:B------:R-:W-:-:S07]  /*20f0*/  VIADD R17, R16, 0x80 ;  /* 0x0000008010117836 */ /* 0x000fce0000000000 */
.L_x_3254:
[----:B------:R-:W-:Y:S05]  /*2100*/  BSYNC B6 ;  /* 0x0000000000067941 */ /* 0x000fea0003800000 */
.L_x_3253:
        /* <DEDUP_REMOVED lines=8> */
[----:B------:R-:W-:Y:S01]  /*2190*/  MOV R16, RZ ;  /* 0x000000ff00107202 */ /* 0x000fe20000000f00 */
[----:B------:R-:W-:Y:S01]  /*21a0*/  ULDC.64 UR4, c[0x0][0x220] ;  /* 0x0000880000047ab9 */ /* 0x000fe20000000a00 */
[----:B------:R-:W-:-:S03]  /*21b0*/  ISETP.NE.AND P0, PT, R6, 0x1, PT ;  /* 0x000000010600780c */ /* 0x000fc60003f05270 */
        /* <DEDUP_REMOVED lines=262> */
[----:B------:R-:W-:-:S04]  /*3220*/  ULDC.64 UR4, c[0x0][0x340] ;  /* 0x0000d00000047ab9 */ /* 0x000fc80000000a00 */
[----:B------:R-:W-:Y:S01]  /*3230*/  IMAD.HI.U32 R2, R5, UR4, R4 ;  /* 0x0000000405027c27 */ /* 0x000fe2000f8e0004 */
[----:B------:R-:W-:-:S04]  /*3240*/  ULDC UR4, c[0x0][0x33c] ;  /* 0x0000cf0000047ab9 */ /* 0x000fc80000000800 */
[----:B------:R-:W-:-:S05]  /*3250*/  SHF.R.U32.HI R2, RZ, UR5, R2 ;  /* 0x00000005ff027c19 */ /* 0x000fca0008011602 */
[----:B------:R-:W-:-:S04]  /*3260*/  IMAD.MOV R3, RZ, RZ, -R2 ;  /* 0x000000ffff037224 */ /* 0x000fc800078e0a02 */
[----:B------:R-:W-:Y:S01]  /*3270*/  IMAD R5, R3, UR4, R5 ;  /* 0x0000000403057c24 */ /* 0x000fe2000f8e0205 */
[----:B------:R-:W-:-:S03]  /*3280*/  ULDC UR4, c[0x0][0x3a8] ;  /* 0x0000ea0000047ab9 */ /* 0x000fc60000000800 */
[----:B------:R-:W-:-:S07]  /*3290*/  IMAD R0, R5, UR4, R0 ;  /* 0x0000000405007c24 */ /* 0x000fce000f8e0200 */
.L_x_3289:
[----:B------:R-:W0:Y:S01]  /*32a0*/  LDC.U8 R6, c[0x0][0x3ba] ;  /* 0x0000ee80ff067b82 */ /* 0x000e220000000000 */
[----:B------:R-:W-:Y:S02]  /*32b0*/  ULDC.64 UR4, c[0x0][0x3b0] ;  /* 0x0000ec0000047ab9 */ /* 0x000fe40000000a00 */
[----:B-12--5:R-:W-:-:S05]  /*32c0*/  IADD3 R2, P0, R0, UR4, RZ ;  /* 0x0000000400027c10 */ /* 0x026fca000ff1e0ff */
        /* <DEDUP_REMOVED lines=13> */
[----:B------:R-:W-:-:S06]  /*33a0*/  IMAD.U32 R5, R5, 0x10000, RZ ;  /* 0x0001000005057824 */ /* 0x000fcc00078e00ff */
[----:B------:R-:W0:Y:S02]  /*33b0*/  F2I.FTZ.TRUNC.NTZ R5, R5 ;  /* 0x0000000500057305 */ /* 0x000e24000021f100 */
[----:B0-----:R0:W-:Y:S01]  /*33c0*/  STG.E.U8 desc[UR36][R2.64], R5 ;  /* 0x0000000502007986 */ /* 0x0011e2000c101124 */
[----:B------:R-:W-:Y:S05]  /*33d0*/  BRA `(.L_x_3295) ;  /* 0x0000000c006c7947 */ /* 0x000fea0003800000 */
.L_x_3293:
[----:B------:R-:W-:-:S06]  /*33e0*/  IMAD.U32 R5, R5, 0x10000, RZ ;  /* 0x0001000005057824 */ /* 0x000fcc00078e00ff */
[----:B------:R-:W0:Y:S02]  /*33f0*/  F2I.S64.TRUNC R4, R5 ;  /* 0x0000000500047311 */ /* 0x000e24000020d900 */
[----:B0-----:R0:W-:Y:S01]  /*3400*/  STG.E.U8 desc[UR36][R2.64], R4 ;  /* 0x0000000402007986 */ /* 0x0011e2000c101124 */
[----:B------:R-:W-:Y:S05]  /*3410*/  BRA `(.L_x_3295) ;  /* 0x0000000c005c7947 */ /* 0x000fea0003800000 */
.L_x_3292:
        /* <DEDUP_REMOVED lines=10> */
.L_x_3297:
[----:B------:R-:W-:-:S06]  /*34c0*/  SHF.L.U32 R5, R5, 0x10, RZ ;  /* 0x0000001005057819 */ /* 0x000fcc00000006ff */
[----:B------:R-:W0:Y:S02]  /*34d0*/  F2I.FTZ.TRUNC.NTZ R5, R5 ;  /* 0x0000000500057305 */ /* 0x000e24000021f100 */
[----:B0-----:R0:W-:Y:S01]  /*34e0*/  STG.E desc[UR36][R2.64], R5 ;  /* 0x0000000502007986 */ /* 0x0011e2000c101924 */
[----:B------:R-:W-:Y:S05]  /*34f0*/  BRA `(.L_x_3295) ;  /* 0x0000000c00247947 */ /* 0x000fea0003800000 */
.L_x_3296:
[----:B------:R-:W-:-:S06]  /*3500*/  IMAD.U32 R5, R5, 0x10000, RZ ;  /* 0x0001000005057824 */ /* 0x000fcc00078e00ff */
[----:B------:R-:W0:Y:S02]  /*3510*/  F2I.FTZ.TRUNC.NTZ R5, R5 ;  /* 0x0000000500057305 */ /* 0x000e24000021f100 */
[----:B0-----:R0:W-:Y:S01]  /*3520*/  STG.E.U16 desc[UR36][R2.64], R5 ;  /* 0x0000000502007986 */ /* 0x0011e2000c101524 */
[----:B------:R-:W-:Y:S05]  /*3530*/  BRA `(.L_x_3295) ;  /* 0x0000000c00147947 */ /* 0x000fea0003800000 */
.L_x_3291:
        /* <DEDUP_REMOVED lines=9> */
.L_x_3299:
[----:B------:R-:W-:-:S05]  /*35d0*/  IMAD.U32 R5, R5, 0x10000, RZ ;  /* 0x0001000005057824 */ /* 0x000fca00078e00ff */
[----:B------:R-:W-:-:S05]  /*35e0*/  F2FP.F16.F32.PACK_AB R5, RZ, R5 ;  /* 0x00000005ff05723e */ /* 0x000fca00000000ff */
[----:B------:R0:W-:Y:S01]  /*35f0*/  STG.E.U16 desc[UR36][R2.64], R5 ;  /* 0x0000000502007986 */ /* 0x0001e2000c101524 */
[----:B------:R-:W-:Y:S05]  /*3600*/  BRA `(.L_x_3295) ;  /* 0x0000000800e07947 */ /* 0x000fea0003800000 */
.L_x_3298:
        /* <DEDUP_REMOVED lines=10> */
.L_x_3301:
[----:B------:R-:W-:-:S04]  /*36b0*/  SHF.L.U32 R5, R5, 0x10, RZ ;  /* 0x0000001005057819 */ /* 0x000fc800000006ff */
[----:B------:R-:W-:-:S04]  /*36c0*/  F2FP.F16.F32.PACK_AB R5, RZ, R5 ;  /* 0x00000005ff05723e */ /* 0x000fc800000000ff */
[----:B------:R-:W-:-:S05]  /*36d0*/  PRMT R5, R5, 0x5410, RZ ;  /* 0x0000541005057816 */ /* 0x000fca00000000ff */
[----:B------:R0:W-:Y:S01]  /*36e0*/  STG.E desc[UR36][R2.64], R5 ;  /* 0x0000000502007986 */ /* 0x0001e2000c101924 */
[----:B------:R-:W-:Y:S05]  /*36f0*/  BRA `(.L_x_3295) ;  /* 0x0000000800a47947 */ /* 0x000fea0003800000 */
.L_x_3300:
[----:B------:R-:W-:-:S04]  /*3700*/  IMAD.U32 R5, R5, 0x10000, RZ ;  /* 0x0001000005057824 */ /* 0x000fc800078e00ff */
[----:B------:R-:W-:-:S06]  /*3710*/  FMUL.FTZ R5, R5, 1 ;  /* 0x3f80000005057820 */ /* 0x000fcc0000410000 */
[----:B------:R-:W0:Y:S02]  /*3720*/  F2F.F64.F32 R4, R5 ;  /* 0x0000000500047310 */ /* 0x000e240000201800 */
[----:B0-----:R0:W-:Y:S01]  /*3730*/  STG.E.64 desc[UR36][R2.64], R4 ;  /* 0x0000000402007986 */ /* 0x0011e2000c101b24 */
[----:B------:R-:W-:Y:S05]  /*3740*/  BRA `(.L_x_3295) ;  /* 0x0000000800907947 */ /* 0x000fea0003800000 */
.L_x_3290:
        /* <DEDUP_REMOVED lines=13> */
.L_x_3304:
[----:B------:R-:W-:Y:S01]  /*3820*/  IMAD.U32 R5, R5, 0x10000, RZ ;  /* 0x0001000005057824 */ /* 0x000fe200078e00ff */
[----:B------:R-:W-:-:S03]  /*3830*/  CS2R R6, SRZ ;  /* 0x0000000000067805 */ /* 0x000fc6000001ff00 */
[----:B------:R-:W-:-:S06]  /*3840*/  FMUL.FTZ R5, R5, 1 ;  /* 0x3f80000005057820 */ /* 0x000fcc0000410000 */
[----:B------:R-:W0:Y:S02]  /*3850*/  F2F.F64.F32 R4, R5 ;  /* 0x0000000500047310 */ /* 0x000e240000201800 */
[----:B0-----:R0:W-:Y:S01]  /*3860*/  STG.E.128 desc[UR36][R2.64], R4 ;  /* 0x0000000402007986 */ /* 0x0011e2000c101d24 */
[----:B------:R-:W-:Y:S05]  /*3870*/  BRA `(.L_x_3295) ;  /* 0x0000000800447947 */ /* 0x000fea0003800000 */
.L_x_3303:
        /* <DEDUP_REMOVED lines=18> */
[----:B------:R-:W-:Y:S02]  /*39a0*/  @P0 SHF.R.U32.HI R0, RZ, 0x14, R0 ;  /* 0x00000014ff000819 */ /* 0x000fe40000011600 */
[----:B------:R-:W-:-:S07]  /*39b0*/  @!P0 IADD3 R0, R4, -0x46800000, RZ ;  /* 0xb980000004008810 */ /* 0x000fce0007ffe0ff */
.L_x_3307:
[----:B------:R-:W-:-:S05]  /*39c0*/  LOP3.LUT R5, R0, R7, RZ, 0xfc, !PT ;  /* 0x0000000700057212 */ /* 0x000fca00078efcff */
[----:B------:R0:W-:Y:S01]  /*39d0*/  STG.E.U8 desc[UR36][R2.64], R5 ;  /* 0x0000000502007986 */ /* 0x0001e2000c101124 */
[----:B------:R-:W-:Y:S05]  /*39e0*/  BRA `(.L_x_3295) ;  /* 0x0000000400e87947 */ /* 0x000fea0003800000 */
.L_x_3306:
        /* <DEDUP_REMOVED lines=12> */
.L_x_3308:
[----:B------:R-:W-:Y:S01]  /*3ab0*/  ISETP.GT.U32.AND P0, PT, R0, 0x7f800000, PT ;  /* 0x7f8000000000780c */ /* 0x000fe20003f04070 */
[----:B------:R-:W-:-:S05]  /*3ac0*/  IMAD.MOV.U32 R0, RZ, RZ, 0x7f ;  /* 0x0000007fff007424 */ /* 0x000fca00078e00ff */
[----:B------:R-:W-:-:S07]  /*3ad0*/  SEL R0, R0, 0x7c, P0 ;  /* 0x0000007c00007807 */ /* 0x000fce0000000000 */
.L_x_3309:
[----:B------:R-:W-:-:S04]  /*3ae0*/  LOP3.LUT R5, R5, 0x80000000, RZ, 0xc0, !PT ;  /* 0x8000000005057812 */ /* 0x000fc800078ec0ff */
[----:B------:R-:W-:-:S04]  /*3af0*/  SHF.R.U32.HI R5, RZ, 0x18, R5 ;  /* 0x00000018ff057819 */ /* 0x000fc80000011605 */
[----:B------:R-:W-:-:S05]  /*3b00*/  LOP3.LUT R5, R0, R5, RZ, 0xfc, !PT ;  /* 0x0000000500057212 */ /* 0x000fca00078efcff */
[----:B------:R0:W-:Y:S01]  /*3b10*/  STG.E.U8 desc[UR36][R2.64], R5 ;  /* 0x0000000502007986 */ /* 0x0001e2000c101124 */
[----:B------:R-:W-:Y:S05]  /*3b20*/  BRA `(.L_x_3295) ;  /* 0x0000000400987947 */ /* 0x000fea0003800000 */
.L_x_3305:
[----:B------:R0:W-:Y:S01]  /*3b30*/  STG.E.U16 desc[UR36][R2.64], R5 ;  /* 0x0000000502007986 */ /* 0x0001e2000c101524 */
[----:B------:R-:W-:Y:S05]  /*3b40*/  BRA `(.L_x_3295) ;  /* 0x0000000400907947 */ /* 0x000fea0003800000 */
.L_x_3302:
        /* <DEDUP_REMOVED lines=12> */
.L_x_3312:
[----:B------:R-:W-:Y:S01]  /*3c10*/  IMAD.U32 R5, R5, 0x10000, RZ ;  /* 0x0001000005057824 */ /* 0x000fe200078e00ff */
        /* <DEDUP_REMOVED lines=16> */
.L_x_3314:
[----:B------:R-:W-:-:S04]  /*3d20*/  LOP3.LUT R5, R5, 0x80000000, RZ, 0xc0, !PT ;  /* 0x8000000005057812 */ /* 0x000fc800078ec0ff */
[----:B------:R-:W-:-:S04]  /*3d30*/  SHF.R.U32.HI R5, RZ, 0x18, R5 ;  /* 0x00000018ff057819 */ /* 0x000fc80000011605 */
[----:B------:R-:W-:-:S07]  /*3d40*/  LOP3.LUT R0, R0, R5, RZ, 0xfc, !PT ;  /* 0x0000000500007212 */ /* 0x000fce00078efcff */
.L_x_3313:
[----:B------:R4:W-:Y:S01]  /*3d50*/  STG.E.U8 desc[UR36][R2.64], R0 ;  /* 0x0000000002007986 */ /* 0x0009e2000c101124 */
[----:B------:R-:W-:Y:S05]  /*3d60*/  BRA `(.L_x_3295) ;  /* 0x0000000400087947 */ /* 0x000fea0003800000 */
.L_x_3311:
        /* <DEDUP_REMOVED lines=17> */
.L_x_3316:
[----:B------:R-:W-:-:S04]  /*3e80*/  LOP3.LUT R5, R5, 0x80000000, RZ, 0xc0, !PT ;  /* 0x8000000005057812 */ /* 0x000fc800078ec0ff */
[----:B------:R-:W-:-:S04]  /*3e90*/  SHF.R.U32.HI R5, RZ, 0x18, R5 ;  /* 0x00000018ff057819 */ /* 0x000fc80000011605 */
[----:B------:R-:W-:-:S07]  /*3ea0*/  LOP3.LUT R0, R0, R5, RZ, 0xfc, !PT ;  /* 0x0000000500007212 */ /* 0x000fce00078efcff */
.L_x_3315:
[----:B------:R3:W-:Y:S01]  /*3eb0*/  STG.E.U8 desc[UR36][R2.64], R0 ;  /* 0x0000000002007986 */ /* 0x0007e2000c101124 */
[----:B------:R-:W-:Y:S05]  /*3ec0*/  BRA `(.L_x_3295) ;  /* 0x0000000000b07947 */ /* 0x000fea0003800000 */
.L_x_3310:
[----:B------:R-:W-:-:S13]  /*3ed0*/  ISETP.NE.AND P0, PT, R4, 0x1c, PT ;  /* 0x0000001c0400780c */ /* 0x000fda0003f05270 */
[----:B------:R-:W-:Y:S05]  /*3ee0*/  @!P0 BRA `(.L_x_3317) ;  /* 0x00000000009c8947 */ /* 0x000fea0003800000 */
[----:B------:R-:W-:-:S13]  /*3ef0*/  ISETP.NE.AND P0, PT, R4, 0x1d, PT ;  /* 0x0000001d0400780c */ /* 0x000fda0003f05270 */
[----:B------:R-:W-:Y:S05]  /*3f00*/  @!P0 BRA `(.L_x_3318) ;  /* 0x0000000000848947 */ /* 0x000fea0003800000 */
[----:B------:R-:W-:-:S13]  /*3f10*/  ISETP.NE.AND P0, PT, R4, 0x2c, PT ;  /* 0x0000002c0400780c */ /* 0x000fda0003f05270 */
[----:B------:R-:W-:Y:S05]  /*3f20*/  @P0 BRA `(.L_x_3294) ;  /* 0x0000000000380947 */ /* 0x000fea0003800000 */
[----:B------:R-:W-:Y:S01]  /*3f30*/  IMAD.U32 R5, R5, 0x10000, RZ ;  /* 0x0001000005057824 */ /* 0x000fe200078e00ff */
[----:B------:R-:W-:-:S04]  /*3f40*/  MOV R0, 0xff ;  /* 0x000000ff00007802 */ /* 0x000fc80000000f00 */
        /* <DEDUP_REMOVED lines=10> */
.L_x_3319:
[----:B------:R2:W-:Y:S01]  /*3ff0*/  STG.E.U8 desc[UR36][R2.64], R0 ;  /* 0x0000000002007986 */ /* 0x0005e2000c101124 */
[----:B------:R-:W-:Y:S05]  /*4000*/  BRA `(.L_x_3295) ;  /* 0x0000000000607947 */ /* 0x000fea0003800000 */
.L_x_3294:
        /* <DEDUP_REMOVED lines=16> */
.L_x_3320:
[----:B------:R-:W-:Y:S05]  /*4110*/  BRA `(.L_x_3295) ;  /* 0x00000000001c7947 */ /* 0x000fea0003800000 */
.L_x_3318:
[----:B------:R-:W-:-:S06]  /*4120*/  SHF.L.U32 R5, R5, 0x10, RZ ;  /* 0x0000001005057819 */ /* 0x000fcc00000006ff */
[----:B------:R-:W0:Y:S02]  /*4130*/  F2I.U64.TRUNC R4, R5 ;  /* 0x0000000500047311 */ /* 0x000e24000020d800 */
[----:B0-----:R1:W-:Y:S01]  /*4140*/  STG.E.64 desc[UR36][R2.64], R4 ;  /* 0x0000000402007986 */ /* 0x0013e2000c101b24 */
[----:B------:R-:W-:Y:S05]  /*4150*/  BRA `(.L_x_3295) ;  /* 0x00000000000c7947 */ /* 0x000fea0003800000 */
.L_x_3317:
[----:B------:R-:W-:-:S06]  /*4160*/  IMAD.U32 R5, R5, 0x10000, RZ ;  /* 0x0001000005057824 */ /* 0x000fcc00078e00ff */
[----:B------:R-:W0:Y:S02]  /*4170*/  F2I.FTZ.U32.TRUNC.NTZ R5, R5 ;  /* 0x0000000500057305 */ /* 0x000e24000021f000 */
[----:B0-----:R0:W-:Y:S02]  /*4180*/  STG.E desc[UR36][R2.64], R5 ;  /* 0x0000000502007986 */ /* 0x0011e4000c101924 */
.L_x_3295:
[----:B------:R-:W-:-:S07]  /*4190*/  VIADD R17, R17, 0x80 ;  /* 0x0000008011117836 */ /* 0x000fce0000000000 */
.L_x_3288:
[----:B------:R-:W-:Y:S05]  /*41a0*/  BSYNC B6 ;  /* 0x0000000000067941 */ /* 0x000fea0003800000 */
.L_x_3287:
        /* <DEDUP_REMOVED lines=281> */
.L_x_3323:
[----:B------:R-:W0:Y:S01]  /*5340*/  LDC.U8 R6, c[0x0][0x3ba] ;  /* 0x0000ee80ff067b82 */ /* 0x000e220000000000 */
[----:B------:R-:W-:Y:S02]  /*5350*/  ULDC.64 UR4, c[0x0][0x3b0] ;  /* 0x0000ec0000047ab9 */ /* 0x000fe40000000a00 */
[----:B-1---5:R-:W-:-:S04]  /*5360*/  IADD3 R2, P0, R0, UR4, RZ ;  /* 0x0000000400027c10 */ /* 0x022fc8000ff1e0ff */
[----:B------:R-:W-:Y:S01]  /*5370*/  IADD3.X R3, RZ, UR5, RZ, P0, !PT ;  /* 0x00000005ff037c10 */ /* 0x000fe200087fe4ff */
[----:B------:R-:W1:Y:S01]  /*5380*/  LDC.U16 R5, c[0x0][0x3b8] ;  /* 0x0000ee00ff057b82 */ /* 0x000e620000000400 */
        /* <DEDUP_REMOVED lines=15> */
.L_x_3327:
[----:B------:R-:W-:-:S06]  /*5480*/  IMAD.U32 R5, R5, 0x10000, RZ ;  /* 0x0001000005057824 */ /* 0x000fcc00078e00ff */
[----:B------:R-:W0:Y:S02]  /*5490*/  F2I.S64.TRUNC R4, R5 ;  /* 0x0000000500047311 */ /* 0x000e24000020d900 */
[----:B0-----:R1:W-:Y:S01]  /*54a0*/  STG.E.U8 desc[UR36][R2.64], R4 ;  /* 0x0000000402007986 */ /* 0x0013e2000c101124 */
[----:B------:R-:W-:Y:S05]  /*54b0*/  BRA `(.L_x_3329) ;  /* 0x0000000c005c7947 */ /* 0x000fea0003800000 */
.L_x_3326:
        /* <DEDUP_REMOVED lines=10> */
.L_x_3331:
[----:B------:R-:W-:-:S06]  /*5560*/  IMAD.U32 R5, R5, 0x10000, RZ ;  /* 0x0001000005057824 */ /* 0x000fcc00078e00ff */
[----:B------:R-:W0:Y:S02]  /*5570*/  F2I.FTZ.TRUNC.NTZ R5, R5 ;  /* 0x0000000500057305 */ /* 0x000e24000021f100 */
[----:B0-----:R3:W-:Y:S01]  /*5580*/  STG.E desc[UR36][R2.64], R5 ;  /* 0x0000000502007986 */ /* 0x0017e2000c101924 */
[----:B------:R-:W-:Y:S05]  /*5590*/  BRA `(.L_x_3329) ;  /* 0x0000000c00247947 */ /* 0x000fea0003800000 */
.L_x_3330:
[----:B------:R-:W-:-:S06]  /*55a0*/  IMAD.U32 R5, R5, 0x10000, RZ ;  /* 0x0001000005057824 */ /* 0x000fcc00078e00ff */
[----:B------:R-:W0:Y:S02]  /*55b0*/  F2I.FTZ.TRUNC.NTZ R5, R5 ;  /* 0x0000000500057305 */ /* 0x000e24000021f100 */
[----:B0-----:R2:W-:Y:S01]  /*55c0*/  STG.E.U16 desc[UR36][R2.64], R5 ;  /* 0x0000000502007986 */ /* 0x0015e2000c101524 */
[----:B------:R-:W-:Y:S05]  /*55d0*/  BRA `(.L_x_3329) ;  /* 0x0000000c00147947 */ /* 0x000fea0003800000 */
.L_x_3325:
[----:B------:R-:W-:-:S13]  /*55e0*/  ISETP.GT.AND P0, PT, R4, 0x6, PT ;  /* 0x000000060400780c */ /* 0x000fda0003f04270 */
[----:B------:R-:W-:Y:S05]  /*55f0*/  @P0 BRA `(.L_x_3332) ;  /* 0x00000000002c0947 */ /* 0x000fea0003800000 */
[----:B------:R-:W-:-:S13]  /*5600*/  ISETP.NE.AND P0, PT, R4, 0x5, PT ;  /* 0x000000050400780c */ /* 0x000fda0003f05270 */
[----:B------:R-:W-:Y:S05]  /*5610*/  @!P0 BRA `(.L_x_3333) ;  /* 0x0000000000148947 */ /* 0x000fea0003800000 */
[----:B------:R-:W-:-:S13]  /*5620*/  ISETP.NE.AND P0, PT, R4, 0x6, PT ;  /* 0x000000060400780c */ /* 0x000fda0003f05270 */
[----:B------:R-:W-:Y:S05]  /*5630*/  @P0 BRA `(.L_x_3328) ;  /* 0x00000008009c0947 */ /* 0x000fea0003800000 */
[----:B------:R-:W-:-:S05]  /*5640*/  SHF.L.U32 R5, R5, 0x10, RZ ;  /* 0x0000001005057819 */ /* 0x000fca00000006ff */
[----:B------:R0:W-:Y:S01]  /*5650*/  STG.E desc[UR36][R2.64], R5 ;  /* 0x0000000502007986 */ /* 0x0001e2000c101924 */
[----:B------:R-:W-:Y:S05]  /*5660*/  BRA `(.L_x_3329) ;  /* 0x0000000800f07947 */ /* 0x000fea0003800000 */
.L_x_3333:
[----:B------:R-:W-:-:S05]  /*5670*/  IMAD.U32 R5, R5, 0x10000, RZ ;  /* 0x0001000005057824 */ /* 0x000fca00078e00ff */
[----:B------:R-:W-:-:S05]  /*5680*/  F2FP.F16.F32.PACK_AB R5, RZ, R5 ;  /* 0x00000005ff05723e */ /* 0x000fca00000000ff */
[----:B------:R0:W-:Y:S01]  /*5690*/  STG.E.U16 desc[UR36][R2.64], R5 ;  /* 0x0000000502007986 */ /* 0x0001e2000c101524 */
[----:B------:R-:W-:Y:S05]  /*56a0*/  BRA `(.L_x_3329) ;  /* 0x0000000800e07947 */ /* 0x000fea0003800000 */
.L_x_3332:
        /* <DEDUP_REMOVED lines=10> */
.L_x_3335:
[----:B------:R-:W-:-:S05]  /*5750*/  IMAD.U32 R5, R5, 0x10000, RZ ;  /* 0x0001000005057824 */ /* 0x000fca00078e00ff */
[----:B------:R-:W-:-:S04]  /*5760*/  F2FP.F16.F32.PACK_AB R5, RZ, R5 ;  /* 0x00000005ff05723e */ /* 0x000fc800000000ff */
[----:B------:R-:W-:-:S05]  /*5770*/  PRMT R5, R5, 0x5410, RZ ;  /* 0x0000541005057816 */ /* 0x000fca00000000ff */
[----:B------:R0:W-:Y:S01]  /*5780*/  STG.E desc[UR36][R2.64], R5 ;  /* 0x0000000502007986 */ /* 0x0001e2000c101924 */
[----:B------:R-:W-:Y:S05]  /*5790*/  BRA `(.L_x_3329) ;  /* 0x0000000800a47947 */ /* 0x000fea0003800000 */
.L_x_3334:
[----:B------:R-:W-:-:S04]  /*57a0*/  IMAD.U32 R5, R5, 0x10000, RZ ;  /* 0x0001000005057824 */ /* 0x000fc800078e00ff */
[----:B------:R-:W-:-:S06]  /*57b0*/  FMUL.FTZ R5, R5, 1 ;  /* 0x3f80000005057820 */ /* 0x000fcc0000410000 */
[----:B------:R-:W0:Y:S02]  /*57c0*/  F2F.F64.F32 R4, R5 ;  /* 0x0000000500047310 */ /* 0x000e240000201800 */
[----:B0-----:R0:W-:Y:S01]  /*57d0*/  STG.E.64 desc[UR36][R2.64], R4 ;  /* 0x0000000402007986 */ /* 0x0011e2000c101b24 */
[----:B------:R-:W-:Y:S05]  /*57e0*/  BRA `(.L_x_3329) ;  /* 0x0000000800907947 */ /* 0x000fea0003800000 */
.L_x_3324:
        /* <DEDUP_REMOVED lines=9> */
[----:B------:R-:W-:-:S04]  /*5880*/  FSETP.NEU.FTZ.AND P0, PT, R5, RZ, PT ;  /* 0x000000ff0500720b */ /* 0x000fc80003f1d000 */
[----:B------:R-:W-:-:S05]  /*5890*/  SEL R5, RZ, 0x1, !P0 ;  /* 0x00000001ff057807 */ /* 0x000fca0004000000 */
[----:B------:R0:W-:Y:S01]  /*58a0*/  STG.E.U8 desc[UR36][R2.64], R5 ;  /* 0x0000000502007986 */ /* 0x0001e2000c101124 */
[----:B------:R-:W-:Y:S05]  /*58b0*/  BRA `(.L_x_3329) ;  /* 0x00000008005c7947 */ /* 0x000fea0003800000 */
.L_x_3338:
[----:B------:R-:W-:Y:S01]  /*58c0*/  IMAD.U32 R5, R5, 0x10000, RZ ;  /* 0x0001000005057824 */ /* 0x000fe200078e00ff */
[----:B------:R-:W-:-:S03]  /*58d0*/  CS2R R6, SRZ ;  /* 0x0000000000067805 */ /* 0x000fc6000001ff00 */
[----:B------:R-:W-:-:S06]  /*58e0*/  FMUL.FTZ R5, R5, 1 ;  /* 0x3f80000005057820 */ /* 0x000fcc0000410000 */
[----:B------:R-:W0:Y:S02]  /*58f0*/  F2F.F64.F32 R4, R5 ;  /* 0x0000000500047310 */ /* 0x000e240000201800 */
[----:B0-----:R0:W-:Y:S01]  /*5900*/  STG.E.128 desc[UR36][R2.64], R4 ;  /* 0x0000000402007986 */ /* 0x0011e2000c101d24 */
[----:B------:R-:W-:Y:S05]  /*5910*/  BRA `(.L_x_3329) ;  /* 0x0000000800447947 */ /* 0x000fea0003800000 */
.L_x_3337:
        /* <DEDUP_REMOVED lines=20> */
.L_x_3341:
[----:B------:R-:W-:-:S05]  /*5a60*/  LOP3.LUT R5, R0, R7, RZ, 0xfc, !PT ;  /* 0x0000000700057212 */ /* 0x000fca00078efcff */
[----:B------:R0:W-:Y:S01]  /*5a70*/  STG.E.U8 desc[UR36][R2.64], R5 ;  /* 0x0000000502007986 */ /* 0x0001e2000c101124 */
[----:B------:R-:W-:Y:S05]  /*5a80*/  BRA `(.L_x_3329) ;  /* 0x0000000400e87947 */ /* 0x000fea0003800000 */
.L_x_3340:
        /* <DEDUP_REMOVED lines=12> */
.L_x_3342:
[----:B------:R-:W-:Y:S01]  /*5b50*/  ISETP.GT.U32.AND P0, PT, R0, 0x7f800000, PT ;  /* 0x7f8000000000780c */ /* 0x000fe20003f04070 */
[----:B------:R-:W-:-:S05]  /*5b60*/  IMAD.MOV.U32 R0, RZ, RZ, 0x7f ;  /* 0x0000007fff007424 */ /* 0x000fca00078e00ff */
[----:B------:R-:W-:-:S07]  /*5b70*/  SEL R0, R0, 0x7c, P0 ;  /* 0x0000007c00007807 */ /* 0x000fce0000000000 */
.L_x_3343:
[----:B------:R-:W-:-:S04]  /*5b80*/  LOP3.LUT R5, R5, 0x80000000, RZ, 0xc0, !PT ;  /* 0x8000000005057812 */ /* 0x000fc800078ec0ff */
[----:B------:R-:W-:-:S04]  /*5b90*/  SHF.R.U32.HI R5, RZ, 0x18, R5 ;  /* 0x00000018ff057819 */ /* 0x000fc80000011605 */
[----:B------:R-:W-:-:S05]  /*5ba0*/  LOP3.LUT R5, R0, R5, RZ, 0xfc, !PT ;  /* 0x0000000500057212 */ /* 0x000fca00078efcff */
[----:B------:R0:W-:Y:S01]  /*5bb0*/  STG.E.U8 desc[UR36][R2.64], R5 ;  /* 0x0000000502007986 */ /* 0x0001e2000c101124 */
[----:B------:R-:W-:Y:S05]  /*5bc0*/  BRA `(.L_x_3329) ;  /* 0x0000000400987947 */ /* 0x000fea0003800000 */
.L_x_3339:
[----:B------:R0:W-:Y:S01]  /*5bd0*/  STG.E.U16 desc[UR36][R2.64], R5 ;  /* 0x0000000502007986 */ /* 0x0001e2000c101524 */
[----:B------:R-:W-:Y:S05]  /*5be0*/  BRA `(.L_x_3329) ;  /* 0x0000000400907947 */ /* 0x000fea0003800000 */
.L_x_3336:
        /* <DEDUP_REMOVED lines=12> */
.L_x_3346:
        /* <DEDUP_REMOVED lines=17> */
.L_x_3348:
[----:B------:R-:W-:-:S04]  /*5dc0*/  LOP3.LUT R5, R5, 0x80000000, RZ, 0xc0, !PT ;  /* 0x8000000005057812 */ /* 0x000fc800078ec0ff */
[----:B------:R-:W-:-:S04]  /*5dd0*/  SHF.R.U32.HI R5, RZ, 0x18, R5 ;  /* 0x00000018ff057819 */ /* 0x000fc80000011605 */
[----:B------:R-:W-:-:S07]  /*5de0*/  LOP3.LUT R0, R0, R5, RZ, 0xfc, !PT ;  /* 0x0000000500007212 */ /* 0x000fce00078efcff */
.L_x_3347:
[----:B------:R0:W-:Y:S01]  /*5df0*/  STG.E.U8 desc[UR36][R2.64], R0 ;  /* 0x0000000002007986 */ /* 0x0001e2000c101124 */
[----:B------:R-:W-:Y:S05]  /*5e00*/  BRA `(.L_x_3329) ;  /* 0x0000000400087947 */ /* 0x000fea0003800000 */
.L_x_3345:
[----:B------:R-:W-:Y:S01]  /*5e10*/  SHF.L.U32 R5, R5, 0x10, RZ ;  /* 0x0000001005057819 */ /* 0x000fe200000006ff */
        /* <DEDUP_REMOVED lines=16> */
.L_x_3350:
[----:B------:R-:W-:-:S04]  /*5f20*/  LOP3.LUT R5, R5, 0x80000000, RZ, 0xc0, !PT ;  /* 0x8000000005057812 */ /* 0x000fc800078ec0ff */
[----:B------:R-:W-:-:S04]  /*5f30*/  SHF.R.U32.HI R5, RZ, 0x18, R5 ;  /* 0x00000018ff057819 */ /* 0x000fc80000011605 */
[----:B------:R-:W-:-:S07]  /*5f40*/  LOP3.LUT R0, R0, R5, RZ, 0xfc, !PT ;  /* 0x0000000500007212 */ /* 0x000fce00078efcff */
.L_x_3349:
[----:B------:R0:W-:Y:S01]  /*5f50*/  STG.E.U8 desc[UR36][R2.64], R0 ;  /* 0x0000000002007986 */ /* 0x0001e2000c101124 */
[----:B------:R-:W-:Y:S05]  /*5f60*/  BRA `(.L_x_3329) ;  /* 0x0000000000b07947 */ /* 0x000fea0003800000 */
.L_x_3344:
[----:B------:R-:W-:-:S13]  /*5f70*/  ISETP.NE.AND P0, PT, R4, 0x1c, PT ;  /* 0x0000001c0400780c */ /* 0x000fda0003f05270 */
[----:B------:R-:W-:Y:S05]  /*5f80*/  @!P0 BRA `(.L_x_3351) ;  /* 0x00000000009c8947 */ /* 0x000fea0003800000 */
[----:B------:R-:W-:-:S13]  /*5f90*/  ISETP.NE.AND P0, PT, R4, 0x1d, PT ;  /* 0x0000001d0400780c */ /* 0x000fda0003f05270 */
[----:B------:R-:W-:Y:S05]  /*5fa0*/  @!P0 BRA `(.L_x_3352) ;  /* 0x0000000000848947 */ /* 0x000fea0003800000 */
[----:B------:R-:W-:-:S13]  /*5fb0*/  ISETP.NE.AND P0, PT, R4, 0x2c, PT ;  /* 0x0000002c0400780c */ /* 0x000fda0003f05270 */
[----:B------:R-:W-:Y:S05]  /*5fc0*/  @P0 BRA `(.L_x_3328) ;  /* 0x0000000000380947 */ /* 0x000fea0003800000 */
[----:B------:R-:W-:Y:S02]  /*5fd0*/  IMAD.U32 R5, R5, 0x10000, RZ ;  /* 0x0001000005057824 */ /* 0x000fe400078e00ff */
        /* <DEDUP_REMOVED lines=10> */
[----:B------:R-:W-:-:S07]  /*6080*/  @!P0 IADD3 R0, R6, RZ, RZ ;  /* 0x000000ff06008210 */ /* 0x000fce0007ffe0ff */
.L_x_3353:
[----:B------:R0:W-:Y:S01]  /*6090*/  STG.E.U8 desc[UR36][R2.64], R0 ;  /* 0x0000000002007986 */ /* 0x0001e2000c101124 */
[----:B------:R-:W-:Y:S05]  /*60a0*/  BRA `(.L_x_3329) ;  /* 0x0000000000607947 */ /* 0x000fea0003800000 */
.L_x_3328:
        /* <DEDUP_REMOVED lines=16> */
.L_x_3354:
[----:B------:R-:W-:Y:S05]  /*61b0*/  BRA `(.L_x_3329) ;  /* 0x00000000001c7947 */ /* 0x000fea0003800000 */
.L_x_3352:
[----:B------:R-:W-:-:S06]  /*61c0*/  IMAD.U32 R5, R5, 0x10000, RZ ;  /* 0x0001000005057824 */ /* 0x000fcc00078e00ff */
[----:B------:R-:W0:Y:S02]  /*61d0*/  F2I.U64.TRUNC R4, R5 ;  /* 0x0000000500047311 */ /* 0x000e24000020d800 */
[----:B0-----:R0:W-:Y:S01]  /*61e0*/  STG.E.64 desc[UR36][R2.64], R4 ;  /* 0x0000000402007986 */ /* 0x0011e2000c101b24 */
[----:B------:R-:W-:Y:S05]  /*61f0*/  BRA `(.L_x_3329) ;  /* 0x00000000000c7947 */ /* 0x000fea0003800000 */
.L_x_3351:
[----:B------:R-:W-:-:S06]  /*6200*/  IMAD.U32 R5, R5, 0x10000, RZ ;  /* 0x0001000005057824 */ /* 0x000fcc00078e00ff */
[----:B------:R-:W0:Y:S02]  /*6210*/  F2I.FTZ.U32.TRUNC.NTZ R5, R5 ;  /* 0x0000000500057305 */ /* 0x000e24000021f000 */
[----:B0-----:R0:W-:Y:S02]  /*6220*/  STG.E desc[UR36][R2.64], R5 ;  /* 0x0000000502007986 */ /* 0x0011e4000c101924 */
.L_x_3329:
[----:B------:R-:W-:-:S07]  /*6230*/  IADD3 R17, R17, 0x80, RZ ;  /* 0x0000008011117810 */ /* 0x000fce0007ffe0ff */
.L_x_3322:
[----:B------:R-:W-:Y:S05]  /*6240*/  BSYNC B6 ;  /* 0x0000000000067941 */ /* 0x000fea0003800000 */
.L_x_3321:
        /* <DEDUP_REMOVED lines=280> */
.L_x_3355:
[----:B------:R-:W0:Y:S01]  /*73d0*/  LDC.U8 R6, c[0x0][0x3ba] ;  /* 0x0000ee80ff067b82 */ /* 0x000e220000000000 */
[----:B------:R-:W-:Y:S02]  /*73e0*/  ULDC.64 UR4, c[0x0][0x3b0] ;  /* 0x0000ec0000047ab9 */ /* 0x000fe40000000a00 */
[----:B-1---5:R-:W-:-:S05]  /*73f0*/  IADD3 R2, P0, R0, UR4, RZ ;  /* 0x0000000400027c10 */ /* 0x022fca000ff1e0ff */
        /* <DEDUP_REMOVED lines=15> */
[----:B0-----:R-:W-:Y:S01]  /*74f0*/  STG.E.U8 desc[UR36][R2.64], R5 ;  /* 0x0000000502007986 */ /* 0x001fe2000c101124 */
[----:B------:R-:W-:Y:S05]  /*7500*/  EXIT ;  /* 0x000000000000794d */ /* 0x000fea0003800000 */
.L_x_3359:
[----:B------:R-:W-:-:S06]  /*7510*/  SHF.L.U32 R5, R5, 0x10, RZ ;  /* 0x0000001005057819 */ /* 0x000fcc00000006ff */
[----:B------:R-:W0:Y:S02]  /*7520*/  F2I.S64.TRUNC R4, R5 ;  /* 0x0000000500047311 */ /* 0x000e24000020d900 */
[----:B0-----:R-:W-:Y:S01]  /*7530*/  STG.E.U8 desc[UR36][R2.64], R4 ;  /* 0x0000000402007986 */ /* 0x001fe2000c101124 */
[----:B------:R-:W-:Y:S05]  /*7540*/  EXIT ;  /* 0x000000000000794d */ /* 0x000fea0003800000 */
.L_x_3358:
        /* <DEDUP_REMOVED lines=8> */
[----:B0-----:R-:W-:Y:S01]  /*75d0*/  STG.E.64 desc[UR36][R2.64], R4 ;  /* 0x0000000402007986 */ /* 0x001fe2000c101b24 */
[----:B------:R-:W-:Y:S05]  /*75e0*/  EXIT ;  /* 0x000000000000794d */ /* 0x000fea0003800000 */
.L_x_3362:
[----:B------:R-:W-:-:S06]  /*75f0*/  IMAD.U32 R5, R5, 0x10000, RZ ;  /* 0x0001000005057824 */ /* 0x000fcc00078e00ff */
[----:B------:R-:W0:Y:S02]  /*7600*/  F2I.FTZ.TRUNC.NTZ R5, R5 ;  /* 0x0000000500057305 */ /* 0x000e24000021f100 */
[----:B0-----:R-:W-:Y:S01]  /*7610*/  STG.E desc[UR36][R2.64], R5 ;  /* 0x0000000502007986 */ /* 0x001fe2000c101924 */
[----:B------:R-:W-:Y:S05]  /*7620*/  EXIT ;  /* 0x000000000000794d */ /* 0x000fea0003800000 */
.L_x_3361:
[----:B------:R-:W-:-:S06]  /*7630*/  IMAD.U32 R5, R5, 0x10000, RZ ;  /* 0x0001000005057824 */ /* 0x000fcc00078e00ff */
[----:B------:R-:W0:Y:S02]  /*7640*/  F2I.FTZ.TRUNC.NTZ R5, R5 ;  /* 0x0000000500057305 */ /* 0x000e24000021f100 */
[----:B0-----:R-:W-:Y:S01]  /*7650*/  STG.E.U16 desc[UR36][R2.64], R5 ;  /* 0x0000000502007986 */ /* 0x001fe2000c101524 */
[----:B------:R-:W-:Y:S05]  /*7660*/  EXIT ;  /* 0x000000000000794d */ /* 0x000fea0003800000 */
.L_x_3357:
[----:B------:R-:W-:-:S13]  /*7670*/  ISETP.GT.AND P0, PT, R4, 0x6, PT ;  /* 0x000000060400780c */ /* 0x000fda0003f04270 */
[----:B------:R-:W-:Y:S05]  /*7680*/  @P0 BRA `(.L_x_3363) ;  /* 0x00000000002c0947 */ /* 0x000fea0003800000 */
[----:B------:R-:W-:-:S13]  /*7690*/  ISETP.NE.AND P0, PT, R4, 0x5, PT ;  /* 0x000000050400780c */ /* 0x000fda0003f05270 */
[----:B------:R-:W-:Y:S05]  /*76a0*/  @!P0 BRA `(.L_x_3364) ;  /* 0x0000000000148947 */ /* 0x000fea0003800000 */
[----:B------:R-:W-:-:S13]  /*76b0*/  ISETP.NE.AND P0, PT, R4, 0x6, PT ;  /* 0x000000060400780c */ /* 0x000fda0003f05270 */
[----:B------:R-:W-:Y:S05]  /*76c0*/  @P0 BRA `(.L_x_3360) ;  /* 0x00000008009c0947 */ /* 0x000fea0003800000 */
[----:B------:R-:W-:-:S05]  /*76d0*/  IMAD.U32 R5, R5, 0x10000, RZ ;  /* 0x0001000005057824 */ /* 0x000fca00078e00ff */
[----:B------:R-:W-:Y:S01]  /*76e0*/  STG.E desc[UR36][R2.64], R5 ;  /* 0x0000000502007986 */ /* 0x000fe2000c101924 */
[----:B------:R-:W-:Y:S05]  /*76f0*/  EXIT ;  /* 0x000000000000794d */ /* 0x000fea0003800000 */
.L_x_3364:
[----:B------:R-:W-:-:S05]  /*7700*/  IMAD.U32 R5, R5, 0x10000, RZ ;  /* 0x0001000005057824 */ /* 0x000fca00078e00ff */
[----:B------:R-:W-:-:S05]  /*7710*/  F2FP.F16.F32.PACK_AB R5, RZ, R5 ;  /* 0x00000005ff05723e */ /* 0x000fca00000000ff */
[----:B------:R-:W-:Y:S01]  /*7720*/  STG.E.U16 desc[UR36][R2.64], R5 ;  /* 0x0000000502007986 */ /* 0x000fe2000c101524 */
[----:B------:R-:W-:Y:S05]  /*7730*/  EXIT ;  /* 0x000000000000794d */ /* 0x000fea0003800000 */
.L_x_3363:
[----:B------:R-:W-:-:S13]  /*7740*/  ISETP.NE.AND P0, PT, R4, 0x7, PT ;  /* 0x000000070400780c */ /* 0x000fda0003f05270 */
[----:B------:R-:W-:Y:S05]  /*7750*/  @!P0 BRA `(.L_x_3365) ;  /* 0x0000000000348947 */ /* 0x000fea0003800000 */
[----:B------:R-:W-:-:S13]  /*7760*/  ISETP.NE.AND P0, PT, R4, 0x8, PT ;  /* 0x000000080400780c */ /* 0x000fda0003f05270 */
[----:B------:R-:W-:Y:S05]  /*7770*/  @!P0 BRA `(.L_x_3366) ;  /* 0x0000000000188947 */ /* 0x000fea0003800000 */
[----:B------:R-:W-:-:S13]  /*7780*/  ISETP.NE.AND P0, PT, R4, 0x9, PT ;  /* 0x000000090400780c */ /* 0x000fda0003f05270 */
[----:B------:R-:W-:Y:S05]  /*7790*/  @P0 BRA `(.L_x_3360) ;  /* 0x0000000800680947 */ /* 0x000fea0003800000 */
[----:B------:R-:W-:Y:S01]  /*77a0*/  SHF.L.U32 R4, R5, 0x10, RZ ;  /* 0x0000001005047819 */ /* 0x000fe200000006ff */
[----:B------:R-:W-:-:S05]  /*77b0*/  IMAD.MOV.U32 R5, RZ, RZ, RZ ;  /* 0x000000ffff057224 */ /* 0x000fca00078e00ff */
[----:B------:R-:W-:Y:S01]  /*77c0*/  STG.E.64 desc[UR36][R2.64], R4 ;  /* 0x0000000402007986 */ /* 0x000fe2000c101b24 */
[----:B------:R-:W-:Y:S05]  /*77d0*/  EXIT ;  /* 0x000000000000794d */ /* 0x000fea0003800000 */
.L_x_3366:
[----:B------:R-:W-:-:S05]  /*77e0*/  IMAD.U32 R5, R5, 0x10000, RZ ;  /* 0x0001000005057824 */ /* 0x000fca00078e00ff */
[----:B------:R-:W-:-:S04]  /*77f0*/  F2FP.F16.F32.PACK_AB R5, RZ, R5 ;  /* 0x00000005ff05723e */ /* 0x000fc800000000ff */
[----:B------:R-:W-:-:S05]  /*7800*/  PRMT R5, R5, 0x5410, RZ ;  /* 0x0000541005057816 */ /* 0x000fca00000000ff */
[----:B------:R-:W-:Y:S01]  /*7810*/  STG.E desc[UR36][R2.64], R5 ;  /* 0x0000000502007986 */ /* 0x000fe2000c101924 */
[----:B------:R-:W-:Y:S05]  /*7820*/  EXIT ;  /* 0x000000000000794d */ /* 0x000fea0003800000 */
.L_x_3365:
[----:B------:R-:W-:-:S04]  /*7830*/  IMAD.U32 R5, R5, 0x10000, RZ ;  /* 0x0001000005057824 */ /* 0x000fc800078e00ff */
[----:B------:R-:W-:-:S06]  /*7840*/  FMUL.FTZ R5, R5, 1 ;  /* 0x3f80000005057820 */ /* 0x000fcc0000410000 */
[----:B------:R-:W0:Y:S02]  /*7850*/  F2F.F64.F32 R4, R5 ;  /* 0x0000000500047310 */ /* 0x000e240000201800 */
[----:B0-----:R-:W-:Y:S01]  /*7860*/  STG.E.64 desc[UR36][R2.64], R4 ;  /* 0x0000000402007986 */ /* 0x001fe2000c101b24 */
[----:B------:R-:W-:Y:S05]  /*7870*/  EXIT ;  /* 0x000000000000794d */ /* 0x000fea0003800000 */
.L_x_3356:
        /* <DEDUP_REMOVED lines=11> */
[----:B------:R-:W-:Y:S01]  /*7930*/  STG.E.U8 desc[UR36][R2.64], R5 ;  /* 0x0000000502007986 */ /* 0x000fe2000c101124 */
[----:B------:R-:W-:Y:S05]  /*7940*/  EXIT ;  /* 0x000000000000794d */ /* 0x000fea0003800000 */
.L_x_3369:
[----:B------:R-:W-:Y:S01]  /*7950*/  IMAD.U32 R5, R5, 0x10000, RZ ;  /* 0x0001000005057824 */ /* 0x000fe200078e00ff */
[----:B------:R-:W-:-:S03]  /*7960*/  CS2R R6, SRZ ;  /* 0x0000000000067805 */ /* 0x000fc6000001ff00 */
[----:B------:R-:W-:-:S06]  /*7970*/  FMUL.FTZ R5, R5, 1 ;  /* 0x3f80000005057820 */ /* 0x000fcc0000410000 */
[----:B------:R-:W0:Y:S02]  /*7980*/  F2F.F64.F32 R4, R5 ;  /* 0x0000000500047310 */ /* 0x000e240000201800 */
[----:B0-----:R-:W-:Y:S01]  /*7990*/  STG.E.128 desc[UR36][R2.64], R4 ;  /* 0x0000000402007986 */ /* 0x001fe2000c101d24 */
[----:B------:R-:W-:Y:S05]  /*79a0*/  EXIT ;  /* 0x000000000000794d */ /* 0x000fea0003800000 */
.L_x_3368:
[----:B------:R-:W-:-:S13]  /*79b0*/  ISETP.NE.AND P0, PT, R4, 0xf, PT ;  /* 0x0000000f0400780c */ /* 0x000fda0003f05270 */
[----:B------:R-:W-:Y:S05]  /*79c0*/  @!P0 BRA `(.L_x_3370) ;  /* 0x0000000000a48947 */ /* 0x000fea0003800000 */
[----:B------:R-:W-:-:S13]  /*79d0*/  ISETP.NE.AND P0, PT, R4, 0x17, PT ;  /* 0x000000170400780c */ /* 0x000fda0003f05270 */
[----:B------:R-:W-:Y:S05]  /*79e0*/  @!P0 BRA `(.L_x_3371) ;  /* 0x00000000004c8947 */ /* 0x000fea0003800000 */
[----:B------:R-:W-:-:S13]  /*79f0*/  ISETP.NE.AND P0, PT, R4, 0x18, PT ;  /* 0x000000180400780c */ /* 0x000fda0003f05270 */
[----:B------:R-:W-:Y:S05]  /*7a00*/  @P0 BRA `(.L_x_3360) ;  /* 0x0000000400cc0947 */ /* 0x000fea0003800000 */
[----:B------:R-:W-:-:S04]  /*7a10*/  SHF.L.U32 R5, R5, 0x10, RZ ;  /* 0x0000001005057819 */ /* 0x000fc800000006ff */
        /* <DEDUP_REMOVED lines=13> */
.L_x_3372:
[----:B------:R-:W-:-:S05]  /*7af0*/  LOP3.LUT R5, R0, R7, RZ, 0xfc, !PT ;  /* 0x0000000700057212 */ /* 0x000fca00078efcff */
[----:B------:R-:W-:Y:S01]  /*7b00*/  STG.E.U8 desc[UR36][R2.64], R5 ;  /* 0x0000000502007986 */ /* 0x000fe2000c101124 */
[----:B------:R-:W-:Y:S05]  /*7b10*/  EXIT ;  /* 0x000000000000794d */ /* 0x000fea0003800000 */
.L_x_3371:
        /* <DEDUP_REMOVED lines=12> */
.L_x_3373:
[----:B------:R-:W-:Y:S01]  /*7be0*/  ISETP.GT.U32.AND P0, PT, R0, 0x7f800000, PT ;  /* 0x7f8000000000780c */ /* 0x000fe20003f04070 */
[----:B------:R-:W-:-:S05]  /*7bf0*/  IMAD.MOV.U32 R0, RZ, RZ, 0x7f ;  /* 0x0000007fff007424 */ /* 0x000fca00078e00ff */
[----:B------:R-:W-:-:S07]  /*7c00*/  SEL R0, R0, 0x7c, P0 ;  /* 0x0000007c00007807 */ /* 0x000fce0000000000 */
.L_x_3374:
[----:B------:R-:W-:-:S04]  /*7c10*/  LOP3.LUT R5, R5, 0x80000000, RZ, 0xc0, !PT ;  /* 0x8000000005057812 */ /* 0x000fc800078ec0ff */
[----:B------:R-:W-:-:S04]  /*7c20*/  SHF.R.U32.HI R5, RZ, 0x18, R5 ;  /* 0x00000018ff057819 */ /* 0x000fc80000011605 */
[----:B------:R-:W-:-:S05]  /*7c30*/  LOP3.LUT R5, R0, R5, RZ, 0xfc, !PT ;  /* 0x0000000500057212 */ /* 0x000fca00078efcff */
[----:B------:R-:W-:Y:S01]  /*7c40*/  STG.E.U8 desc[UR36][R2.64], R5 ;  /* 0x0000000502007986 */ /* 0x000fe2000c101124 */
[----:B------:R-:W-:Y:S05]  /*7c50*/  EXIT ;  /* 0x000000000000794d */ /* 0x000fea0003800000 */
.L_x_3370:
[----:B------:R-:W-:Y:S01]  /*7c60*/  STG.E.U16 desc[UR36][R2.64], R5 ;  /* 0x0000000502007986 */ /* 0x000fe2000c101524 */
[----:B------:R-:W-:Y:S05]  /*7c70*/  EXIT ;  /* 0x000000000000794d */ /* 0x000fea0003800000 */
.L_x_3367:
        /* <DEDUP_REMOVED lines=8> */
[----:B------:R-:W-:-:S06]  /*7d00*/  SHF.L.U32 R5, R5, 0x10, RZ ;  /* 0x0000001005057819 */ /* 0x000fcc00000006ff */
[----:B------:R-:W0:Y:S02]  /*7d10*/  F2I.FTZ.U32.TRUNC.NTZ R5, R5 ;  /* 0x0000000500057305 */ /* 0x000e24000021f000 */
[----:B0-----:R-:W-:Y:S01]  /*7d20*/  STG.E.U16 desc[UR36][R2.64], R5 ;  /* 0x0000000502007986 */ /* 0x001fe2000c101524 */
[----:B------:R-:W-:Y:S05]  /*7d30*/  EXIT ;  /* 0x000000000000794d */ /* 0x000fea0003800000 */
.L_x_3377:
        /* <DEDUP_REMOVED lines=17> */
.L_x_3379:
[----:B------:R-:W-:-:S04]  /*7e50*/  LOP3.LUT R5, R5, 0x80000000, RZ, 0xc0, !PT ;  /* 0x8000000005057812 */ /* 0x000fc800078ec0ff */
[----:B------:R-:W-:-:S04]  /*7e60*/  SHF.R.U32.HI R5, RZ, 0x18, R5 ;  /* 0x00000018ff057819 */ /* 0x000fc80000011605 */
[----:B------:R-:W-:-:S07]  /*7e70*/  LOP3.LUT R0, R0, R5, RZ, 0xfc, !PT ;  /* 0x0000000500007212 */ /* 0x000fce00078efcff */
.L_x_3378:
[----:B------:R-:W-:Y:S01]  /*7e80*/  STG.E.U8 desc[UR36][R2.64], R0 ;  /* 0x0000000002007986 */ /* 0x000fe2000c101124 */
[----:B------:R-:W-:Y:S05]  /*7e90*/  EXIT ;  /* 0x000000000000794d */ /* 0x000fea0003800000 */
.L_x_3376:
        /* <DEDUP_REMOVED lines=16> */
[----:B------:R-:W-:-:S07]  /*7fa0*/  MOV R0, R4 ;  /* 0x0000000400007202 */ /* 0x000fce0000000f00 */
.L_x_3381:
[----:B------:R-:W-:-:S04]  /*7fb0*/  LOP3.LUT R5, R5, 0x80000000, RZ, 0xc0, !PT ;  /* 0x8000000005057812 */ /* 0x000fc800078ec0ff */
[----:B------:R-:W-:-:S04]  /*7fc0*/  SHF.R.U32.HI R5, RZ, 0x18, R5 ;  /* 0x00000018ff057819 */ /* 0x000fc80000011605 */
[----:B------:R-:W-:-:S07]  /*7fd0*/  LOP3.LUT R0, R0, R5, RZ, 0xfc, !PT ;  /* 0x0000000500007212 */ /* 0x000fce00078efcff */
.L_x_3380:
[----:B------:R-:W-:Y:S01]  /*7fe0*/  STG.E.U8 desc[UR36][R2.64], R0 ;  /* 0x0000000002007986 */ /* 0x000fe2000c101124 */
[----:B------:R-:W-:Y:S05]  /*7ff0*/  EXIT ;  /* 0x000000000000794d */ /* 0x000fea0003800000 */
.L_x_3375:
        /* <DEDUP_REMOVED lines=18> */
.L_x_3384:
[----:B------:R-:W-:Y:S01]  /*8120*/  STG.E.U8 desc[UR36][R2.64], R0 ;  /* 0x0000000002007986 */ /* 0x000fe2000c101124 */
[----:B------:R-:W-:Y:S05]  /*8130*/  EXIT ;  /* 0x000000000000794d */ /* 0x000fea0003800000 */
.L_x_3360:
[----:B------:R-:W-:Y:S01]  /*8140*/  MOV R0, 0x0 ;  /* 0x0000000000007802 */ /* 0x000fe20000000f00 */
[----:B------:R-:W-:Y:S01]  /*8150*/  ULDC.64 UR4, c[0x4][0x190] ;  /* 0x0100640000047ab9 */ /* 0x000fe20000000a00 */
[----:B------:R-:W-:Y:S01]  /*8160*/  ULDC.64 UR6, c[0x4][0x68] ;  /* 0x01001a0000067ab9 */ /* 0x000fe20000000a00 */
[----:B------:R-:W-:Y:S01]  /*8170*/  IMAD.U32 R4, RZ, RZ, UR4 ;  /* 0x00000004ff047e24 */ /* 0x000fe2000f8e00ff */
[----:B------:R0:W1:Y:S01]  /*8180*/  LDC.64 R2, c[0x4][R0] ;  /* 0x0100000000027b82 */ /* 0x0000620000000a00 */
[----:B------:R-:W-:Y:S01]  /*8190*/  MOV R5, UR5 ;  /* 0x0000000500057c02 */ /* 0x000fe20008000f00 */
[----:B------:R-:W-:Y:S01]  /*81a0*/  ULDC.64 UR4, c[0x4][0x198] ;  /* 0x0100660000047ab9 */ /* 0x000fe20000000a00 */
[----:B------:R-:W-:Y:S01]  /*81b0*/  HFMA2.MMA R12, -RZ, RZ, 0, 5.9604644775390625e-08 ;  /* 0x00000001ff0c7435 */ /* 0x000fe200000001ff */
[----:B------:R-:W-:Y:S02]  /*81c0*/  IMAD.U32 R6, RZ, RZ, UR4 ;  /* 0x00000004ff067e24 */ /* 0x000fe4000f8e00ff */
[----:B------:R-:W-:-:S02]  /*81d0*/  IMAD.U32 R7, RZ, RZ, UR5 ;  /* 0x00000005ff077e24 */ /* 0x000fc4000f8e00ff */
[----:B------:R-:W-:Y:S02]  /*81e0*/  IMAD.U32 R10, RZ, RZ, UR6 ;  /* 0x00000006ff0a7e24 */ /* 0x000fe4000f8e00ff */
[----:B------:R-:W-:Y:S02]  /*81f0*/  IMAD.U32 R11, RZ, RZ, UR7 ;  /* 0x00000007ff0b7e24 */ /* 0x000fe4000f8e00ff */
[----:B------:R-:W-:Y:S02]  /*8200*/  IMAD.MOV.U32 R8, RZ, RZ, 0x65 ;  /* 0x00000065ff087424 */ /* 0x000fe400078e00ff */
[----:B0-----:R-:W-:-:S07]  /*8210*/  IMAD.MOV.U32 R13, RZ, RZ, RZ ;  /* 0x000000ffff0d7224 */ /* 0x001fce00078e00ff */
[----:B------:R-:W-:-:S07]  /*8220*/  LEPC R20, `(.L_x_3385) ;  /* 0x000000001014794e */ /* 0x000fce0000000000 */
[----:B-1----:R-:W-:Y:S05]  /*8230*/  CALL.ABS.NOINC R2 ;  /* 0x0000000002007343 */ /* 0x002fea0003c00000 */
.L_x_3385:
[----:B------:R-:W-:Y:S05]  /*8240*/  EXIT ;  /* 0x000000000000794d */ /* 0x000fea0003800000 */
.L_x_3383:
[----:B------:R-:W-:-:S06]  /*8250*/  IMAD.U32 R5, R5, 0x10000, RZ ;  /* 0x0001000005057824 */ /* 0x000fcc00078e00ff */
[----:B------:R-:W0:Y:S02]  /*8260*/  F2I.U64.TRUNC R4, R5 ;  /* 0x0000000500047311 */ /* 0x000e24000020d800 */
[----:B0-----:R-:W-:Y:S01]  /*8270*/  STG.E.64 desc[UR36][R2.64], R4 ;  /* 0x0000000402007986 */ /* 0x001fe2000c101b24 */
[----:B------:R-:W-:Y:S05]  /*8280*/  EXIT ;  /* 0x000000000000794d */ /* 0x000fea0003800000 */
.L_x_3382:
[----:B------:R-:W-:-:S06]  /*8290*/  IMAD.U32 R5, R5, 0x10000, RZ ;  /* 0x0001000005057824 */ /* 0x000fcc00078e00ff */
[----:B------:R-:W0:Y:S02]  /*82a0*/  F2I.FTZ.U32.TRUNC.NTZ R5, R5 ;  /* 0x0000000500057305 */ /* 0x000e24000021f000 */
[----:B0-----:R-:W-:Y:S01]  /*82b0*/  STG.E desc[UR36][R2.64], R5 ;  /* 0x0000000502007986 */ /* 0x001fe2000c101924 */
[----:B------:R-:W-:Y:S05]  /*82c0*/  EXIT ;  /* 0x000000000000794d */ /* 0x000fea0003800000 */
.L_x_3386:
        /* <DEDUP_REMOVED lines=11> */
.L_x_7318:


//--------------------- .text._ZN2at6native27unrolled_elementwise_kernelINS0_11FillFunctorIN3c108BFloat16EEESt5arrayIPcLm1EELi4E23TrivialOffsetCalculatorILi0EjES9_ILi1EjENS0_6memory12LoadWithCastILi0EEENSC_13StoreWithCastILi1EEEEEviT_T0_T2_T3_T4_T5_ --------------------------
	.section	.text._ZN2at6native27unrolled_elementwise_kernelINS0_11FillFunctorIN3c108BFloat16EEESt5arrayIPcLm1EELi4E23TrivialOffsetCalculatorILi0EjES9_ILi1EjENS0_6memory12LoadWithCastILi0EEENSC_13StoreWithCastILi1EEEEEviT_T0_T2_T3_T4_T5_,"ax",@progbits
	.align	128
        .global         _ZN2at6native27unrolled_elementwise_kernelINS0_11FillFunctorIN3c108BFloat16EEESt5arrayIPcLm1EELi4E23TrivialOffsetCalculatorILi0EjES9_ILi1EjENS0_6memory12LoadWithCastILi0EEENSC_13StoreWithCastILi1EEEEEviT_T0_T2_T3_T4_T5_
        .type           _ZN2at6native27unrolled_elementwise_kernelINS0_11FillFunctorIN3c108BFloat16EEESt5arrayIPcLm1EELi4E23TrivialOffsetCalculatorILi0EjES9_ILi1EjENS0_6memory12LoadWithCastILi0EEENSC_13StoreWithCastILi1EEEEEviT_T0_T2_T3_T4_T5_,@function
        .size           _ZN2at6native27unrolled_elementwise_kernelINS0_11FillFunctorIN3c108BFloat16EEESt5arrayIPcLm1EELi4E23TrivialOffsetCalculatorILi0EjES9_ILi1EjENS0_6memory12LoadWithCastILi0EEENSC_13StoreWithCastILi1EEEEEviT_T0_T2_T3_T4_T5_,(.L_x_7319 - _ZN2at6native27unrolled_elementwise_kernelINS0_11FillFunctorIN3c108BFloat16EEESt5arrayIPcLm1EELi4E23TrivialOffsetCalculatorILi0EjES9_ILi1EjENS0_6memory12LoadWithCastILi0EEENSC_13StoreWithCastILi1EEEEEviT_T0_T2_T3_T4_T5_)
        .other          _ZN2at6native27unrolled_elementwise_kernelINS0_11FillFunctorIN3c108BFloat16EEESt5arrayIPcLm1EELi4E23TrivialOffsetCalculatorILi0EjES9_ILi1EjENS0_6memory12LoadWithCastILi0EEENSC_13StoreWithCastILi1EEEEEviT_T0_T2_T3_T4_T5_,@"STO_CUDA_ENTRY STV_DEFAULT"
_ZN2at6native27unrolled_elementwise_kernelINS0_11FillFunctorIN3c108BFloat16EEESt5arrayIPcLm1EELi4E23TrivialOffsetCalculatorILi0EjES9_ILi1EjENS0_6memory12LoadWithCastILi0EEENSC_13StoreWithCastILi1EEEEEviT_T0_T2_T3_T4_T5_:
.text._ZN2at6native27unrolled_elementwise_kernelINS0_11FillFunctorIN3c108BFloat16EEESt5arrayIPcLm1EELi4E23TrivialOffsetCalculatorILi0EjES9_ILi1EjENS0_6memory12LoadWithCastILi0EEENSC_13StoreWithCastILi1EEEEEviT_T0_T2_T3_T4_T5_:
[----:B------:R-:W0:Y:S01]  /*0000*/  LDC R1, c[0x0][0x28] ;  /* 0x00000a00ff017b82 */ /* 0x000e220000000800 */
[----:B------:R-:W1:Y:S07]  /*0010*/  S2R R16, SR_CTAID.X ;  /* 0x0000000000107919 */ /* 0x000e6e0000002500 */
[----:B------:R-:W1:Y:S01]  /*0020*/  LDC R19, c[0x0][0x210] ;  /* 0x00008400ff137b82 */ /* 0x000e620000000800 */
[----:B------:R-:W-:Y:S01]  /*0030*/  ULDC.64 UR36, c[0x0][0x208] ;  /* 0x0000820000247ab9 */ /* 0x000fe20000000a00 */
[----:B------:R-:W-:Y:S01]  /*0040*/  BSSY B6, `(.L_x_3387) ;  /* 0x00000f9000067945 */ /* 0x000fe20003800000 */
[----:B------:R-:W2:Y:S05]  /*0050*/  S2R R22, SR_TID.X ;  /* 0x0000000000167919 */ /* 0x000eaa0000002100 */
[----:B------:R-:W3:Y:S08]  /*0060*/  LDC.U8 R17, c[0x0][0x22c] ;  /* 0x00008b00ff117b82 */ /* 0x000ef00000000000 */
[----:B------:R-:W4:Y:S01]  /*0070*/  LDC.U16 R18, c[0x0][0x214] ;  /* 0x00008500ff127b82 */ /* 0x000f220000000400 */
        /* <DEDUP_REMOVED lines=22> */
[----:B------:R-:W-:-:S04]  /*01e0*/  IMAD.U32 R0, R18, 0x10000, RZ ;  /* 0x0001000012007824 */ /* 0x000fc800078e00ff */
[----:B------:R-:W0:Y:S02]  /*01f0*/  F2I.FTZ.TRUNC.NTZ R5, R0 ;  /* 0x0000000000057305 */ /* 0x000e24000021f100 */
[----:B0-----:R4:W-:Y:S01]  /*0200*/  STG.E.U8 desc[UR36][R2.64], R5 ;  /* 0x0000000502007986 */ /* 0x0019e2000c101124 */
[----:B------:R-:W-:Y:S05]  /*0210*/  BRA `(.L_x_3388) ;  /* 0x0000000c006c7947 */ /* 0x000fea0003800000 */
.L_x_3392:
[----:B------:R-:W-:-:S06]  /*0220*/  IMAD.U32 R5, R18, 0x10000, RZ ;  /* 0x0001000012057824 */ /* 0x000fcc00078e00ff */
[----:B------:R-:W0:Y:S02]  /*0230*/  F2I.S64.TRUNC R4, R5 ;  /* 0x0000000500047311 */ /* 0x000e24000020d900 */
[----:B0-----:R3:W-:Y:S01]  /*0240*/  STG.E.U8 desc[UR36][R2.64], R4 ;  /* 0x0000000402007986 */ /* 0x0017e2000c101124 */
[----:B------:R-:W-:Y:S05]  /*0250*/  BRA `(.L_x_3388) ;  /* 0x0000000c005c7947 */ /* 0x000fea0003800000 */
.L_x_3391:
        /* <DEDUP_REMOVED lines=10> */
.L_x_3395:
[----:B------:R-:W-:-:S04]  /*0300*/  IMAD.U32 R0, R18, 0x10000, RZ ;  /* 0x0001000012007824 */ /* 0x000fc800078e00ff */
[----:B------:R-:W0:Y:S02]  /*0310*/  F2I.FTZ.TRUNC.NTZ R5, R0 ;  /* 0x0000000000057305 */ /* 0x000e24000021f100 */
[----:B0-----:R1:W-:Y:S01]  /*0320*/  STG.E desc[UR36][R2.64], R5 ;  /* 0x0000000502007986 */ /* 0x0013e2000c101924 */
[----:B------:R-:W-:Y:S05]  /*0330*/  BRA `(.L_x_3388) ;  /* 0x0000000c00247947 */ /* 0x000fea0003800000 */
.L_x_3394:
[----:B------:R-:W-:-:S04]  /*0340*/  IMAD.U32 R0, R18, 0x10000, RZ ;  /* 0x0001000012007824 */ /* 0x000fc800078e00ff */
[----:B------:R-:W0:Y:S02]  /*0350*/  F2I.FTZ.TRUNC.NTZ R5, R0 ;  /* 0x0000000000057305 */ /* 0x000e24000021f100 */
[----:B0-----:R2:W-:Y:S01]  /*0360*/  STG.E.U16 desc[UR36][R2.64], R5 ;  /* 0x0000000502007986 */ /* 0x0015e2000c101524 */
[----:B------:R-:W-:Y:S05]  /*0370*/  BRA `(.L_x_3388) ;  /* 0x0000000c00147947 */ /* 0x000fea0003800000 */
.L_x_3390:
        /* <DEDUP_REMOVED lines=9> */
.L_x_3397:
[----:B------:R-:W-:-:S05]  /*0410*/  IMAD.U32 R0, R18, 0x10000, RZ ;  /* 0x0001000012007824 */ /* 0x000fca00078e00ff */
[----:B------:R-:W-:-:S05]  /*0420*/  F2FP.F16.F32.PACK_AB R0, RZ, R0 ;  /* 0x00000000ff00723e */ /* 0x000fca00000000ff */
[----:B------:R0:W-:Y:S01]  /*0430*/  STG.E.U16 desc[UR36][R2.64], R0 ;  /* 0x0000000002007986 */ /* 0x0001e2000c101524 */
[----:B------:R-:W-:Y:S05]  /*0440*/  BRA `(.L_x_3388) ;  /* 0x0000000800e07947 */ /* 0x000fea0003800000 */
.L_x_3396:
        /* <DEDUP_REMOVED lines=10> */
.L_x_3399:
[----:B------:R-:W-:-:S05]  /*04f0*/  IMAD.U32 R0, R18, 0x10000, RZ ;  /* 0x0001000012007824 */ /* 0x000fca00078e00ff */
[----:B------:R-:W-:-:S04]  /*0500*/  F2FP.F16.F32.PACK_AB R5, RZ, R0 ;  /* 0x00000000ff05723e */ /* 0x000fc800000000ff */
[----:B------:R-:W-:-:S05]  /*0510*/  PRMT R5, R5, 0x5410, RZ ;  /* 0x0000541005057816 */ /* 0x000fca00000000ff */
[----:B------:R0:W-:Y:S01]  /*0520*/  STG.E desc[UR36][R2.64], R5 ;  /* 0x0000000502007986 */ /* 0x0001e2000c101924 */
[----:B------:R-:W-:Y:S05]  /*0530*/  BRA `(.L_x_3388) ;  /* 0x0000000800a47947 */ /* 0x000fea0003800000 */
.L_x_3398:
[----:B------:R-:W-:-:S04]  /*0540*/  IMAD.U32 R4, R18, 0x10000, RZ ;  /* 0x0001000012047824 */ /* 0x000fc800078e00ff */
[----:B------:R-:W-:-:S06]  /*0550*/  FMUL.FTZ R4, R4, 1 ;  /* 0x3f80000004047820 */ /* 0x000fcc0000410000 */
[----:B------:R-:W0:Y:S02]  /*0560*/  F2F.F64.F32 R4, R4 ;  /* 0x0000000400047310 */ /* 0x000e240000201800 */
[----:B0-----:R5:W-:Y:S01]  /*0570*/  STG.E.64 desc[UR36][R2.64], R4 ;  /* 0x0000000402007986 */ /* 0x001be2000c101b24 */
[----:B------:R-:W-:Y:S05]  /*0580*/  BRA `(.L_x_3388) ;  /* 0x0000000800907947 */ /* 0x000fea0003800000 */
.L_x_3389:
        /* <DEDUP_REMOVED lines=13> */
.L_x_3402:
[----:B------:R-:W-:Y:S01]  /*0660*/  IMAD.U32 R0, R18, 0x10000, RZ ;  /* 0x0001000012007824 */ /* 0x000fe200078e00ff */
[----:B------:R-:W-:-:S03]  /*0670*/  CS2R R6, SRZ ;  /* 0x0000000000067805 */ /* 0x000fc6000001ff00 */
[----:B------:R-:W-:-:S04]  /*0680*/  FMUL.FTZ R0, R0, 1 ;  /* 0x3f80000000007820 */ /* 0x000fc80000410000 */
[----:B------:R-:W0:Y:S02]  /*0690*/  F2F.F64.F32 R4, R0 ;  /* 0x0000000000047310 */ /* 0x000e240000201800 */
[----:B0-----:R0:W-:Y:S01]  /*06a0*/  STG.E.128 desc[UR36][R2.64], R4 ;  /* 0x0000000402007986 */ /* 0x0011e2000c101d24 */
[----:B------:R-:W-:Y:S05]  /*06b0*/  BRA `(.L_x_3388) ;  /* 0x0000000800447947 */ /* 0x000fea0003800000 */
.L_x_3401:
        /* <DEDUP_REMOVED lines=20> */
.L_x_3405:
[----:B------:R-:W-:-:S05]  /*0800*/  LOP3.LUT R5, R4, R5, RZ, 0xfc, !PT ;  /* 0x0000000504057212 */ /* 0x000fca00078efcff */
[----:B------:R0:W-:Y:S01]  /*0810*/  STG.E.U8 desc[UR36][R2.64], R5 ;  /* 0x0000000502007986 */ /* 0x0001e2000c101124 */
[----:B------:R-:W-:Y:S05]  /*0820*/  BRA `(.L_x_3388) ;  /* 0x0000000400e87947 */ /* 0x000fea0003800000 */
.L_x_3404:
        /* <DEDUP_REMOVED lines=12> */
.L_x_3406:
[----:B------:R-:W-:Y:S01]  /*08f0*/  IMAD.MOV.U32 R0, RZ, RZ, 0x7f ;  /* 0x0000007fff007424 */ /* 0x000fe200078e00ff */
[----:B------:R-:W-:-:S04]  /*0900*/  ISETP.GT.U32.AND P0, PT, R4, 0x7f800000, PT ;  /* 0x7f8000000400780c */ /* 0x000fc80003f04070 */
[----:B------:R-:W-:-:S09]  /*0910*/  SEL R0, R0, 0x7c, P0 ;  /* 0x0000007c00007807 */ /* 0x000fd20000000000 */
.L_x_3407:
[----:B------:R-:W-:-:S04]  /*0920*/  LOP3.LUT R5, R5, 0x80000000, RZ, 0xc0, !PT ;  /* 0x8000000005057812 */ /* 0x000fc800078ec0ff */
[----:B------:R-:W-:-:S04]  /*0930*/  SHF.R.U32.HI R5, RZ, 0x18, R5 ;  /* 0x00000018ff057819 */ /* 0x000fc80000011605 */
[----:B------:R-:W-:-:S05]  /*0940*/  LOP3.LUT R5, R0, R5, RZ, 0xfc, !PT ;  /* 0x0000000500057212 */ /* 0x000fca00078efcff */
[----:B------:R0:W-:Y:S01]  /*0950*/  STG.E.U8 desc[UR36][R2.64], R5 ;  /* 0x0000000502007986 */ /* 0x0001e2000c101124 */
[----:B------:R-:W-:Y:S05]  /*0960*/  BRA `(.L_x_3388) ;  /* 0x0000000400987947 */ /* 0x000fea0003800000 */
.L_x_3403:
[----:B------:R0:W-:Y:S01]  /*0970*/  STG.E.U16 desc[UR36][R2.64], R18 ;  /* 0x0000001202007986 */ /* 0x0001e2000c101524 */
[----:B------:R-:W-:Y:S05]  /*0980*/  BRA `(.L_x_3388) ;  /* 0x0000000400907947 */ /* 0x000fea0003800000 */
.L_x_3400:
        /* <DEDUP_REMOVED lines=12> */
.L_x_3410:
        /* <DEDUP_REMOVED lines=16> */
.L_x_3412:
[----:B------:R-:W-:-:S04]  /*0b50*/  LOP3.LUT R5, R5, 0x80000000, RZ, 0xc0, !PT ;  /* 0x8000000005057812 */ /* 0x000fc800078ec0ff */
[----:B------:R-:W-:-:S04]  /*0b60*/  SHF.R.U32.HI R5, RZ, 0x18, R5 ;  /* 0x00000018ff057819 */ /* 0x000fc80000011605 */
[----:B------:R-:W-:-:S04]  /*0b70*/  LOP3.LUT R4, R4, R5, RZ, 0xfc, !PT ;  /* 0x0000000504047212 */ /* 0x000fc800078efcff */
[----:B------:R-:W-:-:S07]  /*0b80*/  PRMT R0, R4, 0x7610, R0 ;  /* 0x0000761004007816 */ /* 0x000fce0000000000 */
.L_x_3411:
[----:B------:R0:W-:Y:S01]  /*0b90*/  STG.E.U8 desc[UR36][R2.64], R0 ;  /* 0x0000000002007986 */ /* 0x0001e2000c101124 */
[----:B------:R-:W-:Y:S05]  /*0ba0*/  BRA `(.L_x_3388) ;  /* 0x0000000400087947 */ /* 0x000fea0003800000 */
.L_x_3409:
        /* <DEDUP_REMOVED lines=16> */
.L_x_3414:
[----:B------:R-:W-:-:S04]  /*0cb0*/  LOP3.LUT R5, R5, 0x80000000, RZ, 0xc0, !PT ;  /* 0x8000000005057812 */ /* 0x000fc800078ec0ff */
[----:B------:R-:W-:-:S04]  /*0cc0*/  SHF.R.U32.HI R5, RZ, 0x18, R5 ;  /* 0x00000018ff057819 */ /* 0x000fc80000011605 */
[----:B------:R-:W-:-:S04]  /*0cd0*/  LOP3.LUT R4, R4, R5, RZ, 0xfc, !PT ;  /* 0x0000000504047212 */ /* 0x000fc800078efcff */
[----:B------:R-:W-:-:S07]  /*0ce0*/  PRMT R0, R4, 0x7610, R0 ;  /* 0x0000761004007816 */ /* 0x000fce0000000000 */
.L_x_3413:
[----:B------:R0:W-:Y:S01]  /*0cf0*/  STG.E.U8 desc[UR36][R2.64], R0 ;  /* 0x0000000002007986 */ /* 0x0001e2000c101124 */
[----:B------:R-:W-:Y:S05]  /*0d00*/  BRA `(.L_x_3388) ;  /* 0x0000000000b07947 */ /* 0x000fea0003800000 */
.L_x_3408:
        /* <DEDUP_REMOVED lines=18> */
.L_x_3417:
[----:B------:R0:W-:Y:S01]  /*0e30*/  STG.E.U8 desc[UR36][R2.64], R4 ;  /* 0x0000000402007986 */ /* 0x0001e2000c101124 */
[----:B------:R-:W-:Y:S05]  /*0e40*/  BRA `(.L_x_3388) ;  /* 0x0000000000607947 */ /* 0x000fea0003800000 */
.L_x_3393:
        /* <DEDUP_REMOVED lines=16> */
.L_x_3418:
[----:B------:R-:W-:Y:S05]  /*0f50*/  BRA `(.L_x_3388) ;  /* 0x00000000001c7947 */ /* 0x000fea0003800000 */
.L_x_3416:
[----:B------:R-:W-:-:S06]  /*0f60*/  IMAD.U32 R4, R18, 0x10000, RZ ;  /* 0x0001000012047824 */ /* 0x000fcc00078e00ff */
[----:B------:R-:W0:Y:S02]  /*0f70*/  F2I.U64.TRUNC R4, R4 ;  /* 0x0000000400047311 */ /* 0x000e24000020d800 */
[----:B0-----:R0:W-:Y:S01]  /*0f80*/  STG.E.64 desc[UR36][R2.64], R4 ;  /* 0x0000000402007986 */ /* 0x0011e2000c101b24 */
[----:B------:R-:W-:Y:S05]  /*0f90*/  BRA `(.L_x_3388) ;  /* 0x00000000000c7947 */ /* 0x000fea0003800000 */
.L_x_3415:
[----:B------:R-:W-:-:S04]  /*0fa0*/  IMAD.U32 R0, R18, 0x10000, RZ ;  /* 0x0001000012007824 */ /* 0x000fc800078e00ff */
[----:B------:R-:W0:Y:S02]  /*0fb0*/  F2I.FTZ.U32.TRUNC.NTZ R5, R0 ;  /* 0x0000000000057305 */ /* 0x000e24000021f000 */
[----:B0-----:R0:W-:Y:S02]  /*0fc0*/  STG.E desc[UR36][R2.64], R5 ;  /* 0x0000000502007986 */ /* 0x0011e4000c101924 */
.L_x_3388:
[----:B------:R-:W-:Y:S05]  /*0fd0*/  BSYNC B6 ;  /* 0x0000000000067941 */ /* 0x000fea0003800000 */
.L_x_3387:
        /* <DEDUP_REMOVED lines=25> */
.L_x_3424:
[----:B------:R-:W-:-:S06]  /*1170*/  IMAD.U32 R4, R18, 0x10000, RZ ;  /* 0x0001000012047824 */ /* 0x000fcc00078e00ff */
[----:B------:R-:W0:Y:S02]  /*1180*/  F2I.S64.TRUNC R4, R4 ;  /* 0x0000000400047311 */ /* 0x000e24000020d900 */
[----:B0-----:R-:W-:-:S05]  /*1190*/  IMAD.MOV.U32 R7, RZ, RZ, R4 ;  /* 0x000000ffff077224 */ /* 0x001fca00078e0004 */
[----:B------:R1:W-:Y:S01]  /*11a0*/  STG.E.U8 desc[UR36][R2.64], R7 ;  /* 0x0000000702007986 */ /* 0x0003e2000c101124 */
[----:B------:R-:W-:Y:S05]  /*11b0*/  BRA `(.L_x_3426) ;  /* 0x0000000c005c7947 */ /* 0x000fea0003800000 */
.L_x_3423:
        /* <DEDUP_REMOVED lines=10> */
.L_x_3428:
[----:B------:R-:W-:-:S04]  /*1260*/  IMAD.U32 R0, R18, 0x10000, RZ ;  /* 0x0001000012007824 */ /* 0x000fc800078e00ff */
[----:B------:R-:W0:Y:S02]  /*1270*/  F2I.FTZ.TRUNC.NTZ R5, R0 ;  /* 0x0000000000057305 */ /* 0x000e24000021f100 */
[----:B0-----:R3:W-:Y:S01]  /*1280*/  STG.E desc[UR36][R2.64], R5 ;  /* 0x0000000502007986 */ /* 0x0017e2000c101924 */
[----:B------:R-:W-:Y:S05]  /*1290*/  BRA `(.L_x_3426) ;  /* 0x0000000c00247947 */ /* 0x000fea0003800000 */
.L_x_3427:
[----:B------:R-:W-:-:S04]  /*12a0*/  IMAD.U32 R0, R18, 0x10000, RZ ;  /* 0x0001000012007824 */ /* 0x000fc800078e00ff */
[----:B------:R-:W0:Y:S02]  /*12b0*/  F2I.FTZ.TRUNC.NTZ R5, R0 ;  /* 0x0000000000057305 */ /* 0x000e24000021f100 */
[----:B0-----:R2:W-:Y:S01]  /*12c0*/  STG.E.U16 desc[UR36][R2.64], R5 ;  /* 0x0000000502007986 */ /* 0x0015e2000c101524 */
[----:B------:R-:W-:Y:S05]  /*12d0*/  BRA `(.L_x_3426) ;  /* 0x0000000c00147947 */ /* 0x000fea0003800000 */
.L_x_3422:
        /* <DEDUP_REMOVED lines=9> */
.L_x_3430:
[----:B------:R-:W-:-:S05]  /*1370*/  IMAD.U32 R0, R18, 0x10000, RZ ;  /* 0x0001000012007824 */ /* 0x000fca00078e00ff */
[----:B------:R-:W-:-:S05]  /*1380*/  F2FP.F16.F32.PACK_AB R0, RZ, R0 ;  /* 0x00000000ff00723e */ /* 0x000fca00000000ff */
[----:B------:R0:W-:Y:S01]  /*1390*/  STG.E.U16 desc[UR36][R2.64], R0 ;  /* 0x0000000002007986 */ /* 0x0001e2000c101524 */
[----:B------:R-:W-:Y:S05]  /*13a0*/  BRA `(.L_x_3426) ;  /* 0x0000000800e07947 */ /* 0x000fea0003800000 */
.L_x_3429:
        /* <DEDUP_REMOVED lines=10> */
.L_x_3432:
[----:B------:R-:W-:-:S05]  /*1450*/  IMAD.U32 R0, R18, 0x10000, RZ ;  /* 0x0001000012007824 */ /* 0x000fca00078e00ff */
[----:B------:R-:W-:-:S04]  /*1460*/  F2FP.F16.F32.PACK_AB R0, RZ, R0 ;  /* 0x00000000ff00723e */ /* 0x000fc800000000ff */
[----:B------:R-:W-:-:S05]  /*1470*/  PRMT R0, R0, 0x5410, RZ ;  /* 0x0000541000007816 */ /* 0x000fca00000000ff */
[----:B------:R0:W-:Y:S01]  /*1480*/  STG.E desc[UR36][R2.64], R0 ;  /* 0x0000000002007986 */ /* 0x0001e2000c101924 */
[----:B------:R-:W-:Y:S05]  /*1490*/  BRA `(.L_x_3426) ;  /* 0x0000000800a47947 */ /* 0x000fea0003800000 */
.L_x_3431:
[----:B------:R-:W-:-:S04]  /*14a0*/  IMAD.U32 R0, R18, 0x10000, RZ ;  /* 0x0001000012007824 */ /* 0x000fc800078e00ff */
[----:B------:R-:W-:-:S04]  /*14b0*/  FMUL.FTZ R0, R0, 1 ;  /* 0x3f80000000007820 */ /* 0x000fc80000410000 */
[----:B------:R-:W0:Y:S02]  /*14c0*/  F2F.F64.F32 R4, R0 ;  /* 0x0000000000047310 */ /* 0x000e240000201800 */
[----:B0-----:R0:W-:Y:S01]  /*14d0*/  STG.E.64 desc[UR36][R2.64], R4 ;  /* 0x0000000402007986 */ /* 0x0011e2000c101b24 */
[----:B------:R-:W-:Y:S05]  /*14e0*/  BRA `(.L_x_3426) ;  /* 0x0000000800907947 */ /* 0x000fea0003800000 */
.L_x_3421:
        /* <DEDUP_REMOVED lines=13> */
.L_x_3435:
[----:B------:R-:W-:Y:S01]  /*15c0*/  IMAD.U32 R0, R18, 0x10000, RZ ;  /* 0x0001000012007824 */ /* 0x000fe200078e00ff */
[----:B------:R-:W-:-:S03]  /*15d0*/  CS2R R6, SRZ ;  /* 0x0000000000067805 */ /* 0x000fc6000001ff00 */
[----:B------:R-:W-:-:S04]  /*15e0*/  FMUL.FTZ R0, R0, 1 ;  /* 0x3f80000000007820 */ /* 0x000fc80000410000 */
[----:B------:R-:W0:Y:S02]  /*15f0*/  F2F.F64.F32 R4, R0 ;  /* 0x0000000000047310 */ /* 0x000e240000201800 */
[----:B0-----:R0:W-:Y:S01]  /*1600*/  STG.E.128 desc[UR36][R2.64], R4 ;  /* 0x0000000402007986 */ /* 0x0011e2000c101d24 */
[----:B------:R-:W-:Y:S05]  /*1610*/  BRA `(.L_x_3426) ;  /* 0x0000000800447947 */ /* 0x000fea0003800000 */
.L_x_3434:
        /* <DEDUP_REMOVED lines=20> */
.L_x_3438:
[----:B------:R-:W-:-:S05]  /*1760*/  LOP3.LUT R5, R0, R9, RZ, 0xfc, !PT ;  /* 0x0000000900057212 */ /* 0x000fca00078efcff */
[----:B------:R0:W-:Y:S01]  /*1770*/  STG.E.U8 desc[UR36][R2.64], R5 ;  /* 0x0000000502007986 */ /* 0x0001e2000c101124 */
[----:B------:R-:W-:Y:S05]  /*1780*/  BRA `(.L_x_3426) ;  /* 0x0000000400e87947 */ /* 0x000fea0003800000 */
.L_x_3437:
        /* <DEDUP_REMOVED lines=12> */
.L_x_3439:
[----:B------:R-:W-:Y:S01]  /*1850*/  ISETP.GT.U32.AND P0, PT, R0, 0x7f800000, PT ;  /* 0x7f8000000000780c */ /* 0x000fe20003f04070 */
[----:B------:R-:W-:-:S05]  /*1860*/  IMAD.MOV.U32 R0, RZ, RZ, 0x7f ;  /* 0x0000007fff007424 */ /* 0x000fca00078e00ff */
[----:B------:R-:W-:-:S07]  /*1870*/  SEL R0, R0, 0x7c, P0 ;  /* 0x0000007c00007807 */ /* 0x000fce0000000000 */
.L_x_3440:
[----:B------:R-:W-:-:S04]  /*1880*/  LOP3.LUT R4, R4, 0x80000000, RZ, 0xc0, !PT ;  /* 0x8000000004047812 */ /* 0x000fc800078ec0ff */
[----:B------:R-:W-:-:S04]  /*1890*/  SHF.R.U32.HI R5, RZ, 0x18, R4 ;  /* 0x00000018ff057819 */ /* 0x000fc80000011604 */
[----:B------:R-:W-:-:S05]  /*18a0*/  LOP3.LUT R5, R0, R5, RZ, 0xfc, !PT ;  /* 0x0000000500057212 */ /* 0x000fca00078efcff */
[----:B------:R0:W-:Y:S01]  /*18b0*/  STG.E.U8 desc[UR36][R2.64], R5 ;  /* 0x0000000502007986 */ /* 0x0001e2000c101124 */
[----:B------:R-:W-:Y:S05]  /*18c0*/  BRA `(.L_x_3426) ;  /* 0x0000000400987947 */ /* 0x000fea0003800000 */
.L_x_3436:
[----:B------:R0:W-:Y:S01]  /*18d0*/  STG.E.U16 desc[UR36][R2.64], R18 ;  /* 0x0000001202007986 */ /* 0x0001e2000c101524 */
[----:B------:R-:W-:Y:S05]  /*18e0*/  BRA `(.L_x_3426) ;  /* 0x0000000400907947 */ /* 0x000fea0003800000 */
.L_x_3433:
        /* <DEDUP_REMOVED lines=8> */
[----:B------:R-:W-:-:S04]  /*1970*/  IMAD.U32 R0, R18, 0x10000, RZ ;  /* 0x0001000012007824 */ /* 0x000fc800078e00ff */
[----:B------:R-:W0:Y:S02]  /*1980*/  F2I.FTZ.U32.TRUNC.NTZ R5, R0 ;  /* 0x0000000000057305 */ /* 0x000e24000021f000 */
[----:B0-----:R0:W-:Y:S01]  /*1990*/  STG.E.U16 desc[UR36][R2.64], R5 ;  /* 0x0000000502007986 */ /* 0x0011e2000c101524 */
[----:B------:R-:W-:Y:S05]  /*19a0*/  BRA `(.L_x_3426) ;  /* 0x0000000400607947 */ /* 0x000fea0003800000 */
.L_x_3443:
        /* <DEDUP_REMOVED lines=17> */
.L_x_3445:
[----:B------:R-:W-:-:S04]  /*1ac0*/  LOP3.LUT R4, R4, 0x80000000, RZ, 0xc0, !PT ;  /* 0x8000000004047812 */ /* 0x000fc800078ec0ff */
[----:B------:R-:W-:-:S04]  /*1ad0*/  SHF.R.U32.HI R5, RZ, 0x18, R4 ;  /* 0x00000018ff057819 */ /* 0x000fc80000011604 */
[----:B------:R-:W-:-:S07]  /*1ae0*/  LOP3.LUT R0, R0, R5, RZ, 0xfc, !PT ;  /* 0x0000000500007212 */ /* 0x000fce00078efcff */
.L_x_3444:
[----:B------:R0:W-:Y:S01]  /*1af0*/  STG.E.U8 desc[UR36][R2.64], R0 ;  /* 0x0000000002007986 */ /* 0x0001e2000c101124 */
[----:B------:R-:W-:Y:S05]  /*1b00*/  BRA `(.L_x_3426) ;  /* 0x0000000400087947 */ /* 0x000fea0003800000 */
.L_x_3442:
        /* <DEDUP_REMOVED lines=17> */
.L_x_3447:
[----:B------:R-:W-:-:S04]  /*1c20*/  LOP3.LUT R4, R4, 0x80000000, RZ, 0xc0, !PT ;  /* 0x8000000004047812 */ /* 0x000fc800078ec0ff */
[----:B------:R-:W-:-:S04]  /*1c30*/  SHF.R.U32.HI R5, RZ, 0x18, R4 ;  /* 0x00000018ff057819 */ /* 0x000fc80000011604 */
[----:B------:R-:W-:-:S07]  /*1c40*/  LOP3.LUT R0, R0, R5, RZ, 0xfc, !PT ;  /* 0x0000000500007212 */ /* 0x000fce00078efcff */
.L_x_3446:
[----:B------:R0:W-:Y:S01]  /*1c50*/  STG.E.U8 desc[UR36][R2.64], R0 ;  /* 0x0000000002007986 */ /* 0x0001e2000c101124 */
[----:B------:R-:W-:Y:S05]  /*1c60*/  BRA `(.L_x_3426) ;  /* 0x0000000000b07947 */ /* 0x000fea0003800000 */
.L_x_3441:
        /* <DEDUP_REMOVED lines=18> */
.L_x_3450:
[----:B------:R0:W-:Y:S01]  /*1d90*/  STG.E.U8 desc[UR36][R2.64], R0 ;  /* 0x0000000002007986 */ /* 0x0001e2000c101124 */
[----:B------:R-:W-:Y:S05]  /*1da0*/  BRA `(.L_x_3426) ;  /* 0x0000000000607947 */ /* 0x000fea0003800000 */
.L_x_3425:
        /* <DEDUP_REMOVED lines=16> */
.L_x_3451:
[----:B------:R-:W-:Y:S05]  /*1eb0*/  BRA `(.L_x_3426) ;  /* 0x00000000001c7947 */ /* 0x000fea0003800000 */
.L_x_3449:
[----:B------:R-:W-:-:S06]  /*1ec0*/  IMAD.U32 R4, R18, 0x10000, RZ ;  /* 0x0001000012047824 */ /* 0x000fcc00078e00ff */
[----:B------:R-:W0:Y:S02]  /*1ed0*/  F2I.U64.TRUNC R4, R4 ;  /* 0x0000000400047311 */ /* 0x000e24000020d800 */
[----:B0-----:R0:W-:Y:S01]  /*1ee0*/  STG.E.64 desc[UR36][R2.64], R4 ;  /* 0x0000000402007986 */ /* 0x0011e2000c101b24 */
[----:B------:R-:W-:Y:S05]  /*1ef0*/  BRA `(.L_x_3426) ;  /* 0x00000000000c7947 */ /* 0x000fea0003800000 */
.L_x_3448:
[----:B------:R-:W-:-:S04]  /*1f00*/  IMAD.U32 R0, R18, 0x10000, RZ ;  /* 0x0001000012007824 */ /* 0x000fc800078e00ff */
[----:B------:R-:W0:Y:S02]  /*1f10*/  F2I.FTZ.U32.TRUNC.NTZ R5, R0 ;  /* 0x0000000000057305 */ /* 0x000e24000021f000 */
[----:B0-----:R0:W-:Y:S02]  /*1f20*/  STG.E desc[UR36][R2.64], R5 ;  /* 0x0000000502007986 */ /* 0x0011e4000c101924 */
.L_x_3426:
        /* <DEDUP_REMOVED lines=25> */
.L_x_3455:
[----:B------:R-:W-:-:S06]  /*20c0*/  IMAD.U32 R4, R18, 0x10000, RZ ;  /* 0x0001000012047824 */ /* 0x000fcc00078e00ff */
[----:B------:R-:W0:Y:S02]  /*20d0*/  F2I.S64.TRUNC R4, R4 ;  /* 0x0000000400047311 */ /* 0x000e24000020d900 */
[----:B0-----:R-:W-:-:S05]  /*20e0*/  IMAD.MOV.U32 R7, RZ, RZ, R4 ;  /* 0x000000ffff077224 */ /* 0x001fca00078e0004 */
[----:B------:R0:W-:Y:S01]  /*20f0*/  STG.E.U8 desc[UR36][R2.64], R7 ;  /* 0x0000000702007986 */ /* 0x0001e2000c101124 */
[----:B------:R-:W-:Y:S05]  /*2100*/  BRA `(.L_x_3457) ;  /* 0x0000000c005c7947 */ /* 0x000fea0003800000 */
.L_x_3454:
        /* <DEDUP_REMOVED lines=10> */
.L_x_3459:
[----:B------:R-:W-:-:S04]  /*21b0*/  IMAD.U32 R0, R18, 0x10000, RZ ;  /* 0x0001000012007824 */ /* 0x000fc800078e00ff */
[----:B------:R-:W0:Y:S02]  /*21c0*/  F2I.FTZ.TRUNC.NTZ R5, R0 ;  /* 0x0000000000057305 */ /* 0x000e24000021f100 */
[----:B0-----:R0:W-:Y:S01]  /*21d0*/  STG.E desc[UR36][R2.64], R5 ;  /* 0x0000000502007986 */ /* 0x0011e2000c101924 */
[----:B------:R-:W-:Y:S05]  /*21e0*/  BRA `(.L_x_3457) ;  /* 0x0000000c00247947 */ /* 0x000fea0003800000 */
.L_x_3458:
[----:B------:R-:W-:-:S04]  /*21f0*/  IMAD.U32 R0, R18, 0x10000, RZ ;  /* 0x0001000012007824 */ /* 0x000fc800078e00ff */
[----:B------:R-:W0:Y:S02]  /*2200*/  F2I.FTZ.TRUNC.NTZ R5, R0 ;  /* 0x0000000000057305 */ /* 0x000e24000021f100 */
[----:B0-----:R0:W-:Y:S01]  /*2210*/  STG.E.U16 desc[UR36][R2.64], R5 ;  /* 0x0000000502007986 */ /* 0x0011e2000c101524 */
[----:B------:R-:W-:Y:S05]  /*2220*/  BRA `(.L_x_3457) ;  /* 0x0000000c00147947 */ /* 0x000fea0003800000 */
.L_x_3453:
        /* <DEDUP_REMOVED lines=9> */
.L_x_3461:
[----:B------:R-:W-:-:S05]  /*22c0*/  IMAD.U32 R0, R18, 0x10000, RZ ;  /* 0x0001000012007824 */ /* 0x000fca00078e00ff */
[----:B------:R-:W-:-:S05]  /*22d0*/  F2FP.F16.F32.PACK_AB R0, RZ, R0 ;  /* 0x00000000ff00723e */ /* 0x000fca00000000ff */
[----:B------:R0:W-:Y:S01]  /*22e0*/  STG.E.U16 desc[UR36][R2.64], R0 ;  /* 0x0000000002007986 */ /* 0x0001e2000c101524 */
[----:B------:R-:W-:Y:S05]  /*22f0*/  BRA `(.L_x_3457) ;  /* 0x0000000800e07947 */ /* 0x000fea0003800000 */
.L_x_3460:
        /* <DEDUP_REMOVED lines=10> */
.L_x_3463:
[----:B------:R-:W-:-:S05]  /*23a0*/  IMAD.U32 R0, R18, 0x10000, RZ ;  /* 0x0001000012007824 */ /* 0x000fca00078e00ff */
[----:B------:R-:W-:-:S04]  /*23b0*/  F2FP.F16.F32.PACK_AB R0, RZ, R0 ;  /* 0x00000000ff00723e */ /* 0x000fc800000000ff */
[----:B------:R-:W-:-:S05]  /*23c0*/  PRMT R0, R0, 0x5410, RZ ;  /* 0x0000541000007816 */ /* 0x000fca00000000ff */
[----:B------:R0:W-:Y:S01]  /*23d0*/  STG.E desc[UR36][R2.64], R0 ;  /* 0x0000000002007986 */ /* 0x0001e2000c101924 */
[----:B------:R-:W-:Y:S05]  /*23e0*/  BRA `(.L_x_3457) ;  /* 0x0000000800a47947 */ /* 0x000fea0003800000 */
.L_x_3462:
[----:B------:R-:W-:-:S04]  /*23f0*/  IMAD.U32 R0, R18, 0x10000, RZ ;  /* 0x0001000012007824 */ /* 0x000fc800078e00ff */
[----:B------:R-:W-:-:S04]  /*2400*/  FMUL.FTZ R0, R0, 1 ;  /* 0x3f80000000007820 */ /* 0x000fc80000410000 */
[----:B------:R-:W0:Y:S02]  /*2410*/  F2F.F64.F32 R4, R0 ;  /* 0x0000000000047310 */ /* 0x000e240000201800 */
[----:B0-----:R0:W-:Y:S01]  /*2420*/  STG.E.64 desc[UR36][R2.64], R4 ;  /* 0x0000000402007986 */ /* 0x0011e2000c101b24 */
[----:B------:R-:W-:Y:S05]  /*2430*/  BRA `(.L_x_3457) ;  /* 0x0000000800907947 */ /* 0x000fea0003800000 */
.L_x_3452:
        /* <DEDUP_REMOVED lines=13> */
.L_x_3466:
[----:B------:R-:W-:Y:S01]  /*2510*/  IMAD.U32 R0, R18, 0x10000, RZ ;  /* 0x0001000012007824 */ /* 0x000fe200078e00ff */
[----:B------:R-:W-:-:S03]  /*2520*/  CS2R R6, SRZ ;  /* 0x0000000000067805 */ /* 0x000fc6000001ff00 */
[----:B------:R-:W-:-:S04]  /*2530*/  FMUL.FTZ R0, R0, 1 ;  /* 0x3f80000000007820 */ /* 0x000fc80000410000 */
[----:B------:R-:W0:Y:S02]  /*2540*/  F2F.F64.F32 R4, R0 ;  /* 0x0000000000047310 */ /* 0x000e240000201800 */
[----:B0-----:R0:W-:Y:S01]  /*2550*/  STG.E.128 desc[UR36][R2.64], R4 ;  /* 0x0000000402007986 */ /* 0x0011e2000c101d24 */
[----:B------:R-:W-:Y:S05]  /*2560*/  BRA `(.L_x_3457) ;  /* 0x0000000800447947 */ /* 0x000fea0003800000 */
.L_x_3465:
        /* <DEDUP_REMOVED lines=20> */
.L_x_3469:
[----:B------:R-:W-:-:S05]  /*26b0*/  LOP3.LUT R5, R0, R9, RZ, 0xfc, !PT ;  /* 0x0000000900057212 */ /* 0x000fca00078efcff */
[----:B------:R0:W-:Y:S01]  /*26c0*/  STG.E.U8 desc[UR36][R2.64], R5 ;  /* 0x0000000502007986 */ /* 0x0001e2000c101124 */
[----:B------:R-:W-:Y:S05]  /*26d0*/  BRA `(.L_x_3457) ;  /* 0x0000000400e87947 */ /* 0x000fea0003800000 */
.L_x_3468:
        /* <DEDUP_REMOVED lines=12> */
.L_x_3470:
[----:B------:R-:W-:Y:S01]  /*27a0*/  ISETP.GT.U32.AND P0, PT, R0, 0x7f800000, PT ;  /* 0x7f8000000000780c */ /* 0x000fe20003f04070 */
[----:B------:R-:W-:-:S05]  /*27b0*/  IMAD.MOV.U32 R0, RZ, RZ, 0x7f ;  /* 0x0000007fff007424 */ /* 0x000fca00078e00ff */
[----:B------:R-:W-:-:S07]  /*27c0*/  SEL R0, R0, 0x7c, P0 ;  /* 0x0000007c00007807 */ /* 0x000fce0000000000 */
.L_x_3471:
[----:B------:R-:W-:-:S04]  /*27d0*/  LOP3.LUT R4, R4, 0x80000000, RZ, 0xc0, !PT ;  /* 0x8000000004047812 */ /* 0x000fc800078ec0ff */
[----:B------:R-:W-:-:S04]  /*27e0*/  SHF.R.U32.HI R5, RZ, 0x18, R4 ;  /* 0x00000018ff057819 */ /* 0x000fc80000011604 */
[----:B------:R-:W-:-:S05]  /*27f0*/  LOP3.LUT R5, R0, R5, RZ, 0xfc, !PT ;  /* 0x0000000500057212 */ /* 0x000fca00078efcff */
[----:B------:R0:W-:Y:S01]  /*2800*/  STG.E.U8 desc[UR36][R2.64], R5 ;  /* 0x0000000502007986 */ /* 0x0001e2000c101124 */
[----:B------:R-:W-:Y:S05]  /*2810*/  BRA `(.L_x_3457) ;  /* 0x0000000400987947 */ /* 0x000fea0003800000 */
.L_x_3467:
[----:B------:R0:W-:Y:S01]  /*2820*/  STG.E.U16 desc[UR36][R2.64], R18 ;  /* 0x0000001202007986 */ /* 0x0001e2000c101524 */
[----:B------:R-:W-:Y:S05]  /*2830*/  BRA `(.L_x_3457) ;  /* 0x0000000400907947 */ /* 0x000fea0003800000 */
.L_x_3464:
        /* <DEDUP_REMOVED lines=12> */
.L_x_3474:
        /* <DEDUP_REMOVED lines=17> */
.L_x_3476:
[----:B------:R-:W-:-:S04]  /*2a10*/  LOP3.LUT R4, R4, 0x80000000, RZ, 0xc0, !PT ;  /* 0x8000000004047812 */ /* 0x000fc800078ec0ff */
[----:B------:R-:W-:-:S04]  /*2a20*/  SHF.R.U32.HI R5, RZ, 0x18, R4 ;  /* 0x00000018ff057819 */ /* 0x000fc80000011604 */
[----:B------:R-:W-:-:S07]  /*2a30*/  LOP3.LUT R0, R0, R5, RZ, 0xfc, !PT ;  /* 0x0000000500007212 */ /* 0x000fce00078efcff */
.L_x_3475:
[----:B------:R5:W-:Y:S01]  /*2a40*/  STG.E.U8 desc[UR36][R2.64], R0 ;  /* 0x0000000002007986 */ /* 0x000be2000c101124 */
[----:B------:R-:W-:Y:S05]  /*2a50*/  BRA `(.L_x_3457) ;  /* 0x0000000400087947 */ /* 0x000fea0003800000 */
.L_x_3473:
        /* <DEDUP_REMOVED lines=17> */
.L_x_3478:
[----:B------:R-:W-:-:S04]  /*2b70*/  LOP3.LUT R4, R4, 0x80000000, RZ, 0xc0, !PT ;  /* 0x8000000004047812 */ /* 0x000fc800078ec0ff */
[----:B------:R-:W-:-:S04]  /*2b80*/  SHF.R.U32.HI R5, RZ, 0x18, R4 ;  /* 0x00000018ff057819 */ /* 0x000fc80000011604 */
[----:B------:R-:W-:-:S07]  /*2b90*/  LOP3.LUT R0, R0, R5, RZ, 0xfc, !PT ;  /* 0x0000000500007212 */ /* 0x000fce00078efcff */
.L_x_3477:
[----:B------:R3:W-:Y:S01]  /*2ba0*/  STG.E.U8 desc[UR36][R2.64], R0 ;  /* 0x0000000002007986 */ /* 0x0007e2000c101124 */
[----:B------:R-:W-:Y:S05]  /*2bb0*/  BRA `(.L_x_3457) ;  /* 0x0000000000b07947 */ /* 0x000fea0003800000 */
.L_x_3472:
        /* <DEDUP_REMOVED lines=18> */
.L_x_3481:
[----:B------:R2:W-:Y:S01]  /*2ce0*/  STG.E.U8 desc[UR36][R2.64], R0 ;  /* 0x0000000002007986 */ /* 0x0005e2000c101124 */
[----:B------:R-:W-:Y:S05]  /*2cf0*/  BRA `(.L_x_3457) ;  /* 0x0000000000607947 */ /* 0x000fea0003800000 */
.L_x_3456:
        /* <DEDUP_REMOVED lines=16> */
.L_x_3482:
[----:B------:R-:W-:Y:S05]  /*2e00*/  BRA `(.L_x_3457) ;  /* 0x00000000001c7947 */ /* 0x000fea0003800000 */
.L_x_3480:
[----:B------:R-:W-:-:S06]  /*2e10*/  IMAD.U32 R4, R18, 0x10000, RZ ;  /* 0x0001000012047824 */ /* 0x000fcc00078e00ff */
[----:B------:R-:W0:Y:S02]  /*2e20*/  F2I.U64.TRUNC R4, R4 ;  /* 0x0000000400047311 */ /* 0x000e24000020d800 */
[----:B0-----:R1:W-:Y:S01]  /*2e30*/  STG.E.64 desc[UR36][R2.64], R4 ;  /* 0x0000000402007986 */ /* 0x0013e2000c101b24 */
[----:B------:R-:W-:Y:S05]  /*2e40*/  BRA `(.L_x_3457) ;  /* 0x00000000000c7947 */ /* 0x000fea0003800000 */
.L_x_3479:
[----:B------:R-:W-:-:S04]  /*2e50*/  IMAD.U32 R0, R18, 0x10000, RZ ;  /* 0x0001000012007824 */ /* 0x000fc800078e00ff */
[----:B------:R-:W0:Y:S02]  /*2e60*/  F2I.FTZ.U32.TRUNC.NTZ R5, R0 ;  /* 0x0000000000057305 */ /* 0x000e24000021f000 */
[----:B0-----:R0:W-:Y:S02]  /*2e70*/  STG.E desc[UR36][R2.64], R5 ;  /* 0x0000000502007986 */ /* 0x0011e4000c101924 */
.L_x_3457:
[----:B------:R-:W-:-:S07]  /*2e80*/  VIADD R22, R22, 0x80 ;  /* 0x0000008016167836 */ /* 0x000fce0000000000 */
.L_x_3420:
[----:B------:R-:W-:Y:S05]  /*2e90*/  BSYNC B6 ;  /* 0x0000000000067941 */ /* 0x000fea0003800000 */
.L_x_3419:
        /* <DEDUP_REMOVED lines=21> */
[----:B0-----:R-:W-:Y:S01]  /*2ff0*/  STG.E.U8 desc[UR36][R2.64], R5 ;  /* 0x0000000502007986 */ /* 0x001fe2000c101124 */
[----:B------:R-:W-:Y:S05]  /*3000*/  EXIT ;  /* 0x000000000000794d */ /* 0x000fea0003800000 */
.L_x_3486:
[----:B------:R-:W-:-:S06]  /*3010*/  IMAD.U32 R4, R18, 0x10000, RZ ;  /* 0x0001000012047824 */ /* 0x000fcc00078e00ff */
[----:B------:R-:W0:Y:S02]  /*3020*/  F2I.S64.TRUNC R4, R4 ;  /* 0x0000000400047311 */ /* 0x000e24000020d900 */
[----:B0-----:R-:W-:-:S05]  /*3030*/  IMAD.MOV.U32 R7, RZ, RZ, R4 ;  /* 0x000000ffff077224 */ /* 0x001fca00078e0004 */
[----:B------:R-:W-:Y:S01]  /*3040*/  STG.E.U8 desc[UR36][R2.64], R7 ;  /* 0x0000000702007986 */ /* 0x000fe2000c101124 */
[----:B------:R-:W-:Y:S05]  /*3050*/  EXIT ;  /* 0x000000000000794d */ /* 0x000fea0003800000 */
.L_x_3485:
        /* <DEDUP_REMOVED lines=10> */
.L_x_3489:
[----:B------:R-:W-:-:S04]  /*3100*/  IMAD.U32 R18, R18, 0x10000, RZ ;  /* 0x0001000012127824 */ /* 0x000fc800078e00ff */
[----:B------:R-:W0:Y:S02]  /*3110*/  F2I.FTZ.TRUNC.NTZ R5, R18 ;  /* 0x0000001200057305 */ /* 0x000e24000021f100 */
[----:B0-----:R-:W-:Y:S01]  /*3120*/  STG.E desc[UR36][R2.64], R5 ;  /* 0x0000000502007986 */ /* 0x001fe2000c101924 */
[----:B------:R-:W-:Y:S05]  /*3130*/  EXIT ;  /* 0x000000000000794d */ /* 0x000fea0003800000 */
.L_x_3488:
[----:B------:R-:W-:-:S04]  /*3140*/  IMAD.U32 R18, R18, 0x10000, RZ ;  /* 0x0001000012127824 */ /* 0x000fc800078e00ff */
[----:B------:R-:W0:Y:S02]  /*3150*/  F2I.FTZ.TRUNC.NTZ R5, R18 ;  /* 0x0000001200057305 */ /* 0x000e24000021f100 */
[----:B0-----:R-:W-:Y:S01]  /*3160*/  STG.E.U16 desc[UR36][R2.64], R5 ;  /* 0x0000000502007986 */ /* 0x001fe2000c101524 */
[----:B------:R-:W-:Y:S05]  /*3170*/  EXIT ;  /* 0x000000000000794d */ /* 0x000fea0003800000 */
.L_x_3484:
        /* <DEDUP_REMOVED lines=9> */
.L_x_3491:
[----:B------:R-:W-:-:S05]  /*3210*/  IMAD.U32 R18, R18, 0x10000, RZ ;  /* 0x0001000012127824 */ /* 0x000fca00078e00ff */
[----:B------:R-:W-:-:S05]  /*3220*/  F2FP.F16.F32.PACK_AB R18, RZ, R18 ;  /* 0x00000012ff12723e */ /* 0x000fca00000000ff */
[----:B------:R-:W-:Y:S01]  /*3230*/  STG.E.U16 desc[UR36][R2.64], R18 ;  /* 0x0000001202007986 */ /* 0x000fe2000c101524 */
[----:B------:R-:W-:Y:S05]  /*3240*/  EXIT ;  /* 0x000000000000794d */ /* 0x000fea0003800000 */
.L_x_3490:
        /* <DEDUP_REMOVED lines=8> */
[----:B------:R-:W-:Y:S01]  /*32d0*/  STG.E.64 desc[UR36][R2.64], R18 ;  /* 0x0000001202007986 */ /* 0x000fe2000c101b24 */
[----:B------:R-:W-:Y:S05]  /*32e0*/  EXIT ;  /* 0x000000000000794d */ /* 0x000fea0003800000 */
.L_x_3493:
[----:B------:R-:W-:-:S05]  /*32f0*/  IMAD.U32 R18, R18, 0x10000, RZ ;  /* 0x0001000012127824 */ /* 0x000fca00078e00ff */
[----:B------:R-:W-:-:S04]  /*3300*/  F2FP.F16.F32.PACK_AB R18, RZ, R18 ;  /* 0x00000012ff12723e */ /* 0x000fc800000000ff */
[----:B------:R-:W-:-:S05]  /*3310*/  PRMT R18, R18, 0x5410, RZ ;  /* 0x0000541012127816 */ /* 0x000fca00000000ff */
[----:B------:R-:W-:Y:S01]  /*3320*/  STG.E desc[UR36][R2.64], R18 ;  /* 0x0000001202007986 */ /* 0x000fe2000c101924 */
[----:B------:R-:W-:Y:S05]  /*3330*/  EXIT ;  /* 0x000000000000794d */ /* 0x000fea0003800000 */
.L_x_3492:
[----:B------:R-:W-:-:S04]  /*3340*/  IMAD.U32 R18, R18, 0x10000, RZ ;  /* 0x0001000012127824 */ /* 0x000fc800078e00ff */
[----:B------:R-:W-:-:S06]  /*3350*/  FMUL.FTZ R4, R18, 1 ;  /* 0x3f80000012047820 */ /* 0x000fcc0000410000 */
[----:B------:R-:W0:Y:S02]  /*3360*/  F2F.F64.F32 R4, R4 ;  /* 0x0000000400047310 */ /* 0x000e240000201800 */
[----:B0-----:R-:W-:Y:S01]  /*3370*/  STG.E.64 desc[UR36][R2.64], R4 ;  /* 0x0000000402007986 */ /* 0x001fe2000c101b24 */
[----:B------:R-:W-:Y:S05]  /*3380*/  EXIT ;  /* 0x000000000000794d */ /* 0x000fea0003800000 */
.L_x_3483:
        /* <DEDUP_REMOVED lines=13> */
.L_x_3496:
[----:B------:R-:W-:Y:S01]  /*3460*/  IMAD.U32 R18, R18, 0x10000, RZ ;  /* 0x0001000012127824 */ /* 0x000fe200078e00ff */
[----:B------:R-:W-:-:S03]  /*3470*/  CS2R R6, SRZ ;  /* 0x0000000000067805 */ /* 0x000fc6000001ff00 */
[----:B------:R-:W-:-:S06]  /*3480*/  FMUL.FTZ R4, R18, 1 ;  /* 0x3f80000012047820 */ /* 0x000fcc0000410000 */
[----:B------:R-:W0:Y:S02]  /*3490*/  F2F.F64.F32 R4, R4 ;  /* 0x0000000400047310 */ /* 0x000e240000201800 */
[----:B0-----:R-:W-:Y:S01]  /*34a0*/  STG.E.128 desc[UR36][R2.64], R4 ;  /* 0x0000000402007986 */ /* 0x001fe2000c101d24 */
[----:B------:R-:W-:Y:S05]  /*34b0*/  EXIT ;  /* 0x000000000000794d */ /* 0x000fea0003800000 */
.L_x_3495:
        /* <DEDUP_REMOVED lines=20> */
.L_x_3499:
[----:B------:R-:W-:-:S05]  /*3600*/  LOP3.LUT R5, R0, R7, RZ, 0xfc, !PT ;  /* 0x0000000700057212 */ /* 0x000fca00078efcff */
[----:B------:R-:W-:Y:S01]  /*3610*/  STG.E.U8 desc[UR36][R2.64], R5 ;  /* 0x0000000502007986 */ /* 0x000fe2000c101124 */
[----:B------:R-:W-:Y:S05]  /*3620*/  EXIT ;  /* 0x000000000000794d */ /* 0x000fea0003800000 */
.L_x_3498:
[----:B------:R-:W-:-:S05]  /*3630*/  IMAD.U32 R18, R18, 0x10000, RZ ;  /* 0x0001000012127824 */ /* 0x000fca00078e00ff */
[----:B------:R-:W-:-:S04]  /*3640*/  LOP3.LUT R0, R18, 0x7fffffff, RZ, 0xc0, !PT ;  /* 0x7fffffff12007812 */ /* 0x000fc800078ec0ff */
[----:B------:R-:W-:-:S13]  /*3650*/  ISETP.GT.U32.AND P0, PT, R0, 0x477fffff, PT ;  /* 0x477fffff0000780c */ /* 0x000fda0003f04070 */
[----:B------:R-:W-:Y:S05]  /*3660*/  @P0 BRA `(.L_x_3500) ;  /* 0x0000000000200947 */ /* 0x000fea0003800000 */
[----:B------:R-:W-:-:S13]  /*3670*/  ISETP.GE.U32.AND P0, PT, R0, 0x38800000, PT ;  /* 0x388000000000780c */ /* 0x000fda0003f06070 */
[----:B------:R-:W-:-:S04]  /*3680*/  @P0 SHF.R.U32.HI R4, RZ, 0x15, R18 ;  /* 0x00000015ff040819 */ /* 0x000fc80000011612 */
[----:B------:R-:W-:Y:S01]  /*3690*/  @P0 LOP3.LUT R5, R4, 0x1, RZ, 0xc0, !PT ;  /* 0x0000000104050812 */ /* 0x000fe200078ec0ff */
[----:B------:R-:W-:-:S03]  /*36a0*/  @!P0 FADD.FTZ R4, R0, 128 ;  /* 0x4300000000048421 */ /* 0x000fc60000010000 */
[----:B------:R-:W-:-:S04]  /*36b0*/  @P0 IADD3 R5, R18, 0x80fffff, R5 ;  /* 0x080fffff12050810 */ /* 0x000fc80007ffe005 */
[----:B------:R-:W-:Y:S01]  /*36c0*/  @P0 SHF.R.U32.HI R0, RZ, 0x15, R5 ;  /* 0x00000015ff000819 */ /* 0x000fe20000011605 */
[----:B------:R-:W-:Y:S01]  /*36d0*/  @!P0 VIADD R0, R4, 0xbd000000 ;  /* 0xbd00000004008836 */ /* 0x000fe20000000000 */
[----:B------:R-:W-:Y:S06]  /*36e0*/  BRA `(.L_x_3501) ;  /* 0x00000000000c7947 */ /* 0x000fec0003800000 */
.L_x_3500:
[----:B------:R-:W-:Y:S01]  /*36f0*/  ISETP.GT.U32.AND P0, PT, R0, 0x7f800000, PT ;  /* 0x7f8000000000780c */ /* 0x000fe20003f04070 */
[----:B------:R-:W-:-:S05]  /*3700*/  IMAD.MOV.U32 R0, RZ, RZ, 0x7f ;  /* 0x0000007fff007424 */ /* 0x000fca00078e00ff */
[----:B------:R-:W-:-:S07]  /*3710*/  SEL R0, R0, 0x7c, P0 ;  /* 0x0000007c00007807 */ /* 0x000fce0000000000 */
.L_x_3501:
[----:B------:R-:W-:-:S04]  /*3720*/  LOP3.LUT R18, R18, 0x80000000, RZ, 0xc0, !PT ;  /* 0x8000000012127812 */ /* 0x000fc800078ec0ff */
[----:B------:R-:W-:-:S04]  /*3730*/  SHF.R.U32.HI R5, RZ, 0x18, R18 ;  /* 0x00000018ff057819 */ /* 0x000fc80000011612 */
[----:B------:R-:W-:-:S05]  /*3740*/  LOP3.LUT R5, R0, R5, RZ, 0xfc, !PT ;  /* 0x0000000500057212 */ /* 0x000fca00078efcff */
[----:B------:R-:W-:Y:S01]  /*3750*/  STG.E.U8 desc[UR36][R2.64], R5 ;  /* 0x0000000502007986 */ /* 0x000fe2000c101124 */
[----:B------:R-:W-:Y:S05]  /*3760*/  EXIT ;  /* 0x000000000000794d */ /* 0x000fea0003800000 */
.L_x_3497:
[----:B------:R-:W0:Y:S02]  /*3770*/  LDC.U16 R5, c[0x0][0x214] ;  /* 0x00008500ff057b82 */ /* 0x000e240000000400 */
[----:B0-----:R-:W-:Y:S01]  /*3780*/  STG.E.U16 desc[UR36][R2.64], R5 ;  /* 0x0000000502007986 */ /* 0x001fe2000c101524 */
[----:B------:R-:W-:Y:S05]  /*3790*/  EXIT ;  /* 0x000000000000794d */ /* 0x000fea0003800000 */
.L_x_3494:
        /* <DEDUP_REMOVED lines=10> */
[----:B0-----:R-:W-:Y:S01]  /*3840*/  STG.E.U16 desc[UR36][R2.64], R5 ;  /* 0x0000000502007986 */ /* 0x001fe2000c101524 */
[----:B------:R-:W-:Y:S05]  /*3850*/  EXIT ;  /* 0x000000000000794d */ /* 0x000fea0003800000 */
.L_x_3504:
        /* <DEDUP_REMOVED lines=17> */
.L_x_3506:
[----:B------:R-:W-:-:S04]  /*3970*/  LOP3.LUT R18, R18, 0x80000000, RZ, 0xc0, !PT ;  /* 0x8000000012127812 */ /* 0x000fc800078ec0ff */
[----:B------:R-:W-:-:S04]  /*3980*/  SHF.R.U32.HI R5, RZ, 0x18, R18 ;  /* 0x00000018ff057819 */ /* 0x000fc80000011612 */
[----:B------:R-:W-:-:S07]  /*3990*/  LOP3.LUT R0, R0, R5, RZ, 0xfc, !PT ;  /* 0x0000000500007212 */ /* 0x000fce00078efcff */
.L_x_3505:
[----:B------:R-:W-:Y:S01]  /*39a0*/  STG.E.U8 desc[UR36][R2.64], R0 ;  /* 0x0000000002007986 */ /* 0x000fe2000c101124 */
[----:B------:R-:W-:Y:S05]  /*39b0*/  EXIT ;  /* 0x000000000000794d */ /* 0x000fea0003800000 */
.L_x_3503:
        /* <DEDUP_REMOVED lines=17> */
.L_x_3508:
[----:B------:R-:W-:-:S04]  /*3ad0*/  LOP3.LUT R18, R18, 0x80000000, RZ, 0xc0, !PT ;  /* 0x8000000012127812 */ /* 0x000fc800078ec0ff */
[----:B------:R-:W-:-:S04]  /*3ae0*/  SHF.R.U32.HI R5, RZ, 0x18, R18 ;  /* 0x00000018ff057819 */ /* 0x000fc80000011612 */
[----:B------:R-:W-:-:S07]  /*3af0*/  LOP3.LUT R0, R0, R5, RZ, 0xfc, !PT ;  /* 0x0000000500007212 */ /* 0x000fce00078efcff */
.L_x_3507:
[----:B------:R-:W-:Y:S01]  /*3b00*/  STG.E.U8 desc[UR36][R2.64], R0 ;  /* 0x0000000002007986 */ /* 0x000fe2000c101124 */
[----:B------:R-:W-:Y:S05]  /*3b10*/  EXIT ;  /* 0x000000000000794d */ /* 0x000fea0003800000 */
.L_x_3502:
        /* <DEDUP_REMOVED lines=18> */
.L_x_3511:
[----:B------:R-:W-:Y:S01]  /*3c40*/  STG.E.U8 desc[UR36][R2.64], R0 ;  /* 0x0000000002007986 */ /* 0x000fe2000c101124 */
[----:B------:R-:W-:Y:S05]  /*3c50*/  EXIT ;  /* 0x000000000000794d */ /* 0x000fea0003800000 */
.L_x_3487:
        /* <DEDUP_REMOVED lines=16> */
.L_x_3512:
[----:B------:R-:W-:Y:S05]  /*3d60*/  EXIT ;  /* 0x000000000000794d */ /* 0x000fea0003800000 */
.L_x_3510:
[----:B------:R-:W-:-:S06]  /*3d70*/  IMAD.U32 R4, R18, 0x10000, RZ ;  /* 0x0001000012047824 */ /* 0x000fcc00078e00ff */
[----:B------:R-:W0:Y:S02]  /*3d80*/  F2I.U64.TRUNC R4, R4 ;  /* 0x0000000400047311 */ /* 0x000e24000020d800 */
[----:B0-----:R-:W-:Y:S01]  /*3d90*/  STG.E.64 desc[UR36][R2.64], R4 ;  /* 0x0000000402007986 */ /* 0x001fe2000c101b24 */
[----:B------:R-:W-:Y:S05]  /*3da0*/  EXIT ;  /* 0x000000000000794d */ /* 0x000fea0003800000 */
.L_x_3509:
[----:B------:R-:W-:-:S04]  /*3db0*/  IMAD.U32 R18, R18, 0x10000, RZ ;  /* 0x0001000012127824 */ /* 0x000fc800078e00ff */
[----:B------:R-:W0:Y:S02]  /*3dc0*/  F2I.FTZ.U32.TRUNC.NTZ R5, R18 ;  /* 0x0000001200057305 */ /* 0x000e24000021f000 */
[----:B0-----:R-:W-:Y:S01]  /*3dd0*/  STG.E desc[UR36][R2.64], R5 ;  /* 0x0000000502007986 */ /* 0x001fe2000c101924 */
[----:B------:R-:W-:Y:S05]  /*3de0*/  EXIT ;  /* 0x000000000000794d */ /* 0x000fea0003800000 */
.L_x_3513:
        /* <DEDUP_REMOVED lines=9> */
.L_x_7319:


//--------------------- .text._ZN2at6native18elementwise_kernelILi128ELi4EZNS0_22gpu_kernel_impl_nocastINS0_11FillFunctorIN3c108BFloat16EEEEEvRNS_18TensorIteratorBaseERKT_EUliE_EEviT1_ --------------------------
	.section	.text._ZN2at6native18elementwise_kernelILi128ELi4EZNS0_22gpu_kernel_impl_nocastINS0_11FillFunctorIN3c108BFloat16EEEEEvRNS_18TensorIteratorBaseERKT_EUliE_EEviT1_,"ax",@progbits
	.align	128
        .global         _ZN2at6native18elementwise_kernelILi128ELi4EZNS0_22gpu_kernel_impl_nocastINS0_11FillFunctorIN3c108BFloat16EEEEEvRNS_18TensorIteratorBaseERKT_EUliE_EEviT1_
        .type           _ZN2at6native18elementwise_kernelILi128ELi4EZNS0_22gpu_kernel_impl_nocastINS0_11FillFunctorIN3c108BFloat16EEEEEvRNS_18TensorIteratorBaseERKT_EUliE_EEviT1_,@function
        .size           _ZN2at6native18elementwise_kernelILi128ELi4EZNS0_22gpu_kernel_impl_nocastINS0_11FillFunctorIN3c108BFloat16EEEEEvRNS_18TensorIteratorBaseERKT_EUliE_EEviT1_,(.L_x_7320 - _ZN2at6native18elementwise_kernelILi128ELi4EZNS0_22gpu_kernel_impl_nocastINS0_11FillFunctorIN3c108BFloat16EEEEEvRNS_18TensorIteratorBaseERKT_EUliE_EEviT1_)
        .other          _ZN2at6native18elementwise_kernelILi128ELi4EZNS0_22gpu_kernel_impl_nocastINS0_11FillFunctorIN3c108BFloat16EEEEEvRNS_18TensorIteratorBaseERKT_EUliE_EEviT1_,@"STO_CUDA_ENTRY STV_DEFAULT"
_ZN2at6native18elementwise_kernelILi128ELi4EZNS0_22gpu_kernel_impl_nocastINS0_11FillFunctorIN3c108BFloat16EEEEEvRNS_18TensorIteratorBaseERKT_EUliE_EEviT1_:
.text._ZN2at6native18elementwise_kernelILi128ELi4EZNS0_22gpu_kernel_impl_nocastINS0_11FillFunctorIN3c108BFloat16EEEEEvRNS_18TensorIteratorBaseERKT_EUliE_EEviT1_:
        /* <DEDUP_REMOVED lines=287> */
.L_x_3518:
        /* <DEDUP_REMOVED lines=283> */
.L_x_3520:
[----:B------:R-:W0:Y:S01]  /*23a0*/  LDC.U16 R5, c[0x0][0x3b8] ;  /* 0x0000ee00ff057b82 */ /* 0x000e220000000400 */
[----:B------:R-:W-:Y:S01]  /*23b0*/  ULDC.64 UR8, c[0x0][0x3b0] ;  /* 0x0000ec0000087ab9 */ /* 0x000fe20000000a00 */
[----:B------:R-:W-:Y:S02]  /*23c0*/  IADD3 R0, R0, 0x80, RZ ;  /* 0x0000008000007810 */ /* 0x000fe40007ffe0ff */
[----:B------:R-:W-:-:S04]  /*23d0*/  IADD3 R2, P0, R2, UR8, RZ ;  /* 0x0000000802027c10 */ /* 0x000fc8000ff1e0ff */
[----:B------:R-:W-:-:S05]  /*23e0*/  IADD3.X R3, RZ, UR9, RZ, P0, !PT ;  /* 0x00000009ff037c10 */ /* 0x000fca00087fe4ff */
[----:B0-----:R0:W-:Y:S04]  /*23f0*/  STG.E.U16 desc[UR4][R2.64], R5 ;  /* 0x0000000502007986 */ /* 0x0011e8000c101504 */
.L_x_3517:
[----:B------:R-:W-:-:S13]  /*2400*/  ISETP.GE.AND P0, PT, R0, UR6, PT ;  /* 0x0000000600007c0c */ /* 0x000fda000bf06270 */
[----:B------:R-:W-:Y:S05]  /*2410*/  @P0 BREAK B1 ;  /* 0x0000000000010942 */ /* 0x000fea0003800000 */
[----:B------:R-:W-:Y:S05]  /*2420*/  @P0 BRA `(.L_x_3519) ;  /* 0x0000001000640947 */ /* 0x000fea0003800000 */
[----:B------:R-:W-:Y:S05]  /*2430*/  BSYNC B1 ;  /* 0x0000000000017941 */ /* 0x000fea0003800000 */
.L_x_3516:
        /* <DEDUP_REMOVED lines=274> */
.L_x_3521:
[----:B------:R-:W0:Y:S01]  /*3560*/  LDC.U16 R5, c[0x0][0x3b8] ;  /* 0x0000ee00ff057b82 */ /* 0x000e220000000400 */
[----:B------:R-:W-:Y:S01]  /*3570*/  ULDC.64 UR8, c[0x0][0x3b0] ;  /* 0x0000ec0000087ab9 */ /* 0x000fe20000000a00 */
[----:B------:R-:W-:Y:S01]  /*3580*/  VIADD R0, R0, 0x80 ;  /* 0x0000008000007836 */ /* 0x000fe20000000000 */
[----:B------:R-:W-:-:S04]  /*3590*/  IADD3 R2, P0, R2, UR8, RZ ;  /* 0x0000000802027c10 */ /* 0x000fc8000ff1e0ff */
[----:B------:R-:W-:-:S05]  /*35a0*/  IADD3.X R3, RZ, UR9, RZ, P0, !PT ;  /* 0x00000009ff037c10 */ /* 0x000fca00087fe4ff */
[----:B0-----:R1:W-:Y:S04]  /*35b0*/  STG.E.U16 desc[UR4][R2.64], R5 ;  /* 0x0000000502007986 */ /* 0x0013e8000c101504 */
.L_x_3519:
[----:B------:R-:W-:Y:S05]  /*35c0*/  BSYNC B0 ;  /* 0x0000000000007941 */ /* 0x000fea0003800000 */
.L_x_3515:
        /* <DEDUP_REMOVED lines=277> */
.L_x_3522:
[----:B------:R-:W0:Y:S01]  /*4720*/  LDC.U16 R5, c[0x0][0x3b8] ;  /* 0x0000ee00ff057b82 */ /* 0x000e220000000400 */
[----:B------:R-:W-:Y:S02]  /*4730*/  ULDC.64 UR6, c[0x0][0x3b0] ;  /* 0x0000ec0000067ab9 */ /* 0x000fe40000000a00 */
[----:B------:R-:W-:-:S05]  /*4740*/  IADD3 R2, P0, R0, UR6, RZ ;  /* 0x0000000600027c10 */ /* 0x000fca000ff1e0ff */
[----:B------:R-:W-:-:S05]  /*4750*/  IMAD.X R3, RZ, RZ, UR7, P0 ;  /* 0x00000007ff037e24 */ /* 0x000fca00080e06ff */
[----:B0-----:R-:W-:Y:S01]  /*4760*/  STG.E.U16 desc[UR4][R2.64], R5 ;  /* 0x0000000502007986 */ /* 0x001fe2000c101504 */
[----:B------:R-:W-:Y:S05]  /*4770*/  EXIT ;  /* 0x000000000000794d */ /* 0x000fea0003800000 */
.L_x_3514:
        /* <DEDUP_REMOVED lines=16> */
.L_x_3525:
[----:B------:R-:W-:Y:S05]  /*4880*/  BSYNC B1 ;  /* 0x0000000000017941 */ /* 0x000fea0003800000 */
.L_x_3524:
[----:B------:R-:W-:-:S13]  /*4890*/  ISETP.GE.AND P0, PT, R0, UR6, PT ;  /* 0x0000000600007c0c */ /* 0x000fda000bf06270 */
[----:B0-----:R-:W0:Y:S01]  /*48a0*/  @!P0 LDC.U16 R5, c[0x0][0x3b8] ;  /* 0x0000ee00ff058b82 */ /* 0x001e220000000400 */
[----:B------:R-:W-:-:S07]  /*48b0*/  @!P0 IADD3 R0, R0, 0x80, RZ ;  /* 0x0000008000008810 */ /* 0x000fce0007ffe0ff */
[----:B------:R-:W0:Y:S02]  /*48c0*/  @!P0 LDC.64 R2, c[0x0][0x3b0] ;  /* 0x0000ec00ff028b82 */ /* 0x000e240000000a00 */
[----:B0-----:R1:W-:Y:S02]  /*48d0*/  @!P0 STG.E.U16 desc[UR4][R2.64], R5 ;  /* 0x0000000502008986 */ /* 0x0013e4000c101504 */
.L_x_3526:
[----:B------:R-:W-:Y:S05]  /*48e0*/  BSYNC B0 ;  /* 0x0000000000007941 */ /* 0x000fea0003800000 */
.L_x_3523:
[----:B------:R-:W-:Y:S05]  /*48f0*/  WARPSYNC.ALL ;  /* 0x0000000000007948 */ /* 0x000fea0003800000 */
[----:B------:R-:W-:-:S13]  /*4900*/  ISETP.GE.AND P0, PT, R0, UR6, PT ;  /* 0x0000000600007c0c */ /* 0x000fda000bf06270 */
[----:B------:R-:W-:Y:S05]  /*4910*/  @P0 EXIT ;  /* 0x000000000000094d */ /* 0x000fea0003800000 */
[----:B01----:R-:W0:Y:S08]  /*4920*/  LDC.U16 R5, c[0x0][0x3b8] ;  /* 0x0000ee00ff057b82 */ /* 0x003e300000000400 */
[----:B------:R-:W0:Y:S02]  /*4930*/  LDC.64 R2, c[0x0][0x3b0] ;  /* 0x0000ec00ff027b82 */ /* 0x000e240000000a00 */
[----:B0-----:R-:W-:Y:S01]  /*4940*/  STG.E.U16 desc[UR4][R2.64], R5 ;  /* 0x0000000502007986 */ /* 0x001fe2000c101504 */
[----:B------:R-:W-:Y:S05]  /*4950*/  EXIT ;  /* 0x000000000000794d */ /* 0x000fea0003800000 */
.L_x_3527:
        /* <DEDUP_REMOVED lines=10> */
.L_x_7320:


//--------------------- .text._ZN2at6native27unrolled_elementwise_kernelINS0_11FillFunctorIN3c108BFloat16EEESt5arrayIPcLm1EELi4E23TrivialOffsetCalculatorILi0EjES9_ILi1EjENS0_6memory15LoadWithoutCastENSC_16StoreWithoutCastEEEviT_T0_T2_T3_T4_T5_ --------------------------
	.section	.text._ZN2at6native27unrolled_elementwise_kernelINS0_11FillFunctorIN3c108BFloat16EEESt5arrayIPcLm1EELi4E23TrivialOffsetCalculatorILi0EjES9_ILi1EjENS0_6memory15LoadWithoutCastENSC_16StoreWithoutCastEEEviT_T0_T2_T3_T4_T5_,"ax",@progbits
	.align	128
        .global         _ZN2at6native27unrolled_elementwise_kernelINS0_11FillFunctorIN3c108BFloat16EEESt5arrayIPcLm1EELi4E23TrivialOffsetCalculatorILi0EjES9_ILi1EjENS0_6memory15LoadWithoutCastENSC_16StoreWithoutCastEEEviT_T0_T2_T3_T4_T5_
        .type           _ZN2at6native27unrolled_elementwise_kernelINS0_11FillFunctorIN3c108BFloat16EEESt5arrayIPcLm1EELi4E23TrivialOffsetCalculatorILi0EjES9_ILi1EjENS0_6memory15LoadWithoutCastENSC_16StoreWithoutCastEEEviT_T0_T2_T3_T4_T5_,@function
        .size           _ZN2at6native27unrolled_elementwise_kernelINS0_11FillFunctorIN3c108BFloat16EEESt5arrayIPcLm1EELi4E23TrivialOffsetCalculatorILi0EjES9_ILi1EjENS0_6memory15LoadWithoutCastENSC_16StoreWithoutCastEEEviT_T0_T2_T3_T4_T5_,(.L_x_7321 - _ZN2at6native27unrolled_elementwise_kernelINS0_11FillFunctorIN3c108BFloat16EEESt5arrayIPcLm1EELi4E23TrivialOffsetCalculatorILi0EjES9_ILi1EjENS0_6memory15LoadWithoutCastENSC_16StoreWithoutCastEEEviT_T0_T2_T3_T4_T5_)
        .other          _ZN2at6native27unrolled_elementwise_kernelINS0_11FillFunctorIN3c108BFloat16EEESt5arrayIPcLm1EELi4E23TrivialOffsetCalculatorILi0EjES9_ILi1EjENS0_6memory15LoadWithoutCastENSC_16StoreWithoutCastEEEviT_T0_T2_T3_T4_T5_,@"STO_CUDA_ENTRY STV_DEFAULT"
_ZN2at6native27unrolled_elementwise_kernelINS0_11FillFunctorIN3c108BFloat16EEESt5arrayIPcLm1EELi4E23TrivialOffsetCalculatorILi0EjES9_ILi1EjENS0_6memory15LoadWithoutCastENSC_16StoreWithoutCastEEEviT_T0_T2_T3_T4_T5_:
.text._ZN2at6native27unrolled_elementwise_kernelINS0_11FillFunctorIN3c108BFloat16EEESt5arrayIPcLm1EELi4E23TrivialOffsetCalculatorILi0EjES9_ILi1EjENS0_6memory15LoadWithoutCastENSC_16StoreWithoutCastEEEviT_T0_T2_T3_T4_T5_:
        /* <DEDUP_REMOVED lines=28> */
.L_x_3529:
[----:B------:R-:W-:Y:S05]  /*01c0*/  BSYNC B0 ;  /* 0x0000000000007941 */ /* 0x000fea0003800000 */
.L_x_3528:
        /* <DEDUP_REMOVED lines=8> */
.L_x_3530:
        /* <DEDUP_REMOVED lines=11> */
.L_x_7321:


//--------------------- .text._ZN2at6native29vectorized_elementwise_kernelILi2ENS0_11FillFunctorIN3c108BFloat16EEESt5arrayIPcLm1EEEEviT0_T1_ --------------------------
	.section	.text._ZN2at6native29vectorized_elementwise_kernelILi2ENS0_11FillFunctorIN3c108BFloat16EEESt5arrayIPcLm1EEEEviT0_T1_,"ax",@progbits
	.align	128
        .global         _ZN2at6native29vectorized_elementwise_kernelILi2ENS0_11FillFunctorIN3c108BFloat16EEESt5arrayIPcLm1EEEEviT0_T1_
        .type           _ZN2at6native29vectorized_elementwise_kernelILi2ENS0_11FillFunctorIN3c108BFloat16EEESt5arrayIPcLm1EEEEviT0_T1_,@function
        .size           _ZN2at6native29vectorized_elementwise_kernelILi2ENS0_11FillFunctorIN3c108BFloat16EEESt5arrayIPcLm1EEEEviT0_T1_,(.L_x_7322 - _ZN2at6native29vectorized_elementwise_kernelILi2ENS0_11FillFunctorIN3c108BFloat16EEESt5arrayIPcLm1EEEEviT0_T1_)
        .other          _ZN2at6native29vectorized_elementwise_kernelILi2ENS0_11FillFunctorIN3c108BFloat16EEESt5arrayIPcLm1EEEEviT0_T1_,@"STO_CUDA_ENTRY STV_DEFAULT"
_ZN2at6native29vectorized_elementwise_kernelILi2ENS0_11FillFunctorIN3c108BFloat16EEESt5arrayIPcLm1EEEEviT0_T1_:
.text._ZN2at6native29vectorized_elementwise_kernelILi2ENS0_11FillFunctorIN3c108BFloat16EEESt5arrayIPcLm1EEEEviT0_T1_:
        /* <DEDUP_REMOVED lines=21> */
.L_x_3531:
        /* <DEDUP_REMOVED lines=27> */
.L_x_3534:
        /* <DEDUP_REMOVED lines=8> */
.L_x_3535:
        /* <DEDUP_REMOVED lines=8> */
.L_x_3536:
        /* <DEDUP_REMOVED lines=9> */
.L_x_3537:
[----:B------:R-:W-:Y:S05]  /*0490*/  BSYNC B1 ;  /* 0x0000000000017941 */ /* 0x000fea0003800000 */
.L_x_3533:
[----:B------:R-:W-:-:S13]  /*04a0*/  ISETP.GE.AND P0, PT, R3, R2, PT ;  /* 0x000000020300720c */ /* 0x000fda0003f06270 */
[----:B012---:R-:W0:Y:S01]  /*04b0*/  @!P0 LDC.64 R4, c[0x0][0x218] ;  /* 0x00008600ff048b82 */ /* 0x007e220000000a00 */
[----:B------:R-:W-:Y:S01]  /*04c0*/  @!P0 IMAD.IADD R7, R0, 0x1, R3 ;  /* 0x0000000100078824 */ /* 0x000fe200078e0203 */
[----:B------:R-:W-:-:S06]  /*04d0*/  @!P0 IADD3 R3, R3, 0x80, RZ ;  /* 0x0000008003038810 */ /* 0x000fcc0007ffe0ff */
[----:B------:R-:W1:Y:S01]  /*04e0*/  @!P0 LDC.U16 R9, c[0x0][0x214] ;  /* 0x00008500ff098b82 */ /* 0x000e620000000400 */
[----:B0-----:R-:W-:-:S05]  /*04f0*/  @!P0 IMAD.WIDE.U32 R4, R7, 0x2, R4 ;  /* 0x0000000207048825 */ /* 0x001fca00078e0004 */
[----:B-1----:R2:W-:Y:S02]  /*0500*/  @!P0 STG.E.U16 desc[UR4][R4.64], R9 ;  /* 0x0000000904008986 */ /* 0x0025e4000c101504 */
.L_x_3538:
[----:B------:R-:W-:Y:S05]  /*0510*/  BSYNC B0 ;  /* 0x0000000000007941 */ /* 0x000fea0003800000 */
.L_x_3532:
        /* <DEDUP_REMOVED lines=9> */
.L_x_3539:
        /* <DEDUP_REMOVED lines=13> */
.L_x_7322:


//--------------------- .text._ZN2at6native29vectorized_elementwise_kernelILi4ENS0_11FillFunctorIN3c108BFloat16EEESt5arrayIPcLm1EEEEviT0_T1_ --------------------------
	.section	.text._ZN2at6native29vectorized_elementwise_kernelILi4ENS0_11FillFunctorIN3c108BFloat16EEESt5arrayIPcLm1EEEEviT0_T1_,"ax",@progbits
	.align	128
        .global         _ZN2at6native29vectorized_elementwise_kernelILi4ENS0_11FillFunctorIN3c108BFloat16EEESt5arrayIPcLm1EEEEviT0_T1_
        .type           _ZN2at6native29vectorized_elementwise_kernelILi4ENS0_11FillFunctorIN3c108BFloat16EEESt5arrayIPcLm1EEEEviT0_T1_,@function
        .size           _ZN2at6native29vectorized_elementwise_kernelILi4ENS0_11FillFunctorIN3c108BFloat16EEESt5arrayIPcLm1EEEEviT0_T1_,(.L_x_7323 - _ZN2at6native29vectorized_elementwise_kernelILi4ENS0_11FillFunctorIN3c108BFloat16EEESt5arrayIPcLm1EEEEviT0_T1_)
        .other          _ZN2at6native29vectorized_elementwise_kernelILi4ENS0_11FillFunctorIN3c108BFloat16EEESt5arrayIPcLm1EEEEviT0_T1_,@"STO_CUDA_ENTRY STV_DEFAULT"
_ZN2at6native29vectorized_elementwise_kernelILi4ENS0_11FillFunctorIN3c108BFloat16EEESt5arrayIPcLm1EEEEviT0_T1_:
.text._ZN2at6native29vectorized_elementwise_kernelILi4ENS0_11FillFunctorIN3c108BFloat16EEESt5arrayIPcLm1EEEEviT0_T1_:
        /* <DEDUP_REMOVED lines=22> */
.L_x_3540:
        /* <DEDUP_REMOVED lines=27> */
.L_x_3543:
        /* <DEDUP_REMOVED lines=8> */
.L_x_3544:
        /* <DEDUP_REMOVED lines=8> */
.L_x_3545:
        /* <DEDUP_REMOVED lines=9> */
.L_x_3546:
[----:B------:R-:W-:Y:S05]  /*04a0*/  BSYNC B1 ;  /* 0x0000000000017941 */ /* 0x000fea0003800000 */
.L_x_3542:
[----:B------:R-:W-:-:S13]  /*04b0*/  ISETP.GE.AND P0, PT, R3, R2, PT ;  /* 0x000000020300720c */ /* 0x000fda0003f06270 */
[----:B012---:R-:W0:Y:S01]  /*04c0*/  @!P0 LDC.64 R4, c[0x0][0x218] ;  /* 0x00008600ff048b82 */ /* 0x007e220000000a00 */
[----:B------:R-:W-:Y:S01]  /*04d0*/  @!P0 IMAD.IADD R7, R0, 0x1, R3 ;  /* 0x0000000100078824 */ /* 0x000fe200078e0203 */
[----:B------:R-:W-:-:S06]  /*04e0*/  @!P0 IADD3 R3, R3, 0x80, RZ ;  /* 0x0000008003038810 */ /* 0x000fcc0007ffe0ff */
[----:B------:R-:W1:Y:S01]  /*04f0*/  @!P0 LDC.U16 R9, c[0x0][0x214] ;  /* 0x00008500ff098b82 */ /* 0x000e620000000400 */
[----:B0-----:R-:W-:-:S05]  /*0500*/  @!P0 IMAD.WIDE.U32 R4, R7, 0x2, R4 ;  /* 0x0000000207048825 */ /* 0x001fca00078e0004 */
[----:B-1----:R2:W-:Y:S02]  /*0510*/  @!P0 STG.E.U16 desc[UR4][R4.64], R9 ;  /* 0x0000000904008986 */ /* 0x0025e4000c101504 */
.L_x_3547:
[----:B------:R-:W-:Y:S05]  /*0520*/  BSYNC B0 ;  /* 0x0000000000007941 */ /* 0x000fea0003800000 */
.L_x_3541:
        /* <DEDUP_REMOVED lines=9> */
.L_x_3548:
        /* <DEDUP_REMOVED lines=12> */
.L_x_7323:


//--------------------- .text._ZN2at6native29vectorized_elementwise_kernelILi8ENS0_11FillFunctorIN3c108BFloat16EEESt5arrayIPcLm1EEEEviT0_T1_ --------------------------
	.section	.text._ZN2at6native29vectorized_elementwise_kernelILi8ENS0_11FillFunctorIN3c108BFloat16EEESt5arrayIPcLm1EEEEviT0_T1_,"ax",@progbits
	.align	128
        .global         _ZN2at6native29vectorized_elementwise_kernelILi8ENS0_11FillFunctorIN3c108BFloat16EEESt5arrayIPcLm1EEEEviT0_T1_
        .type           _ZN2at6native29vectorized_elementwise_kernelILi8ENS0_11FillFunctorIN3c108BFloat16EEESt5arrayIPcLm1EEEEviT0_T1_,@function
        .size           _ZN2at6native29vectorized_elementwise_kernelILi8ENS0_11FillFunctorIN3c108BFloat16EEESt5arrayIPcLm1EEEEviT0_T1_,(.L_x_7324 - _ZN2at6native29vectorized_elementwise_kernelILi8ENS0_11FillFunctorIN3c108BFloat16EEESt5arrayIPcLm1EEEEviT0_T1_)
        .other          _ZN2at6native29vectorized_elementwise_kernelILi8ENS0_11FillFunctorIN3c108BFloat16EEESt5arrayIPcLm1EEEEviT0_T1_,@"STO_CUDA_ENTRY STV_DEFAULT"
_ZN2at6native29vectorized_elementwise_kernelILi8ENS0_11FillFunctorIN3c108BFloat16EEESt5arrayIPcLm1EEEEviT0_T1_:
.text._ZN2at6native29vectorized_elementwise_kernelILi8ENS0_11FillFunctorIN3c108BFloat16EEESt5arrayIPcLm1EEEEviT0_T1_:
        /* <DEDUP_REMOVED lines=21> */
.L_x_3549:
        /* <DEDUP_REMOVED lines=27> */
.L_x_3552:
        /* <DEDUP_REMOVED lines=8> */
.L_x_3553:
        /* <DEDUP_REMOVED lines=8> */
.L_x_3554:
        /* <DEDUP_REMOVED lines=9> */
.L_x_3555:
[----:B------:R-:W-:Y:S05]  /*0490*/  BSYNC B1 ;  /* 0x0000000000017941 */ /* 0x000fea0003800000 */
.L_x_3551:
[----:B------:R-:W-:-:S13]  /*04a0*/  ISETP.GE.AND P0, PT, R3, R2, PT ;  /* 0x000000020300720c */ /* 0x000fda0003f06270 */
[----:B012---:R-:W0:Y:S01]  /*04b0*/  @!P0 LDC.64 R4, c[0x0][0x218] ;  /* 0x00008600ff048b82 */ /* 0x007e220000000a00 */
[----:B------:R-:W-:Y:S01]  /*04c0*/  @!P0 IMAD.IADD R7, R0, 0x1, R3 ;  /* 0x0000000100078824 */ /* 0x000fe200078e0203 */
[----:B------:R-:W-:-:S06]  /*04d0*/  @!P0 IADD3 R3, R3, 0x80, RZ ;  /* 0x0000008003038810 */ /* 0x000fcc0007ffe0ff */
[----:B------:R-:W1:Y:S01]  /*04e0*/  @!P0 LDC.U16 R9, c[0x0][0x214] ;  /* 0x00008500ff098b82 */ /* 0x000e620000000400 */
[----:B0-----:R-:W-:-:S05]  /*04f0*/  @!P0 IMAD.WIDE.U32 R4, R7, 0x2, R4 ;  /* 0x0000000207048825 */ /* 0x001fca00078e0004 */
[----:B-1----:R2:W-:Y:S02]  /*0500*/  @!P0 STG.E.U16 desc[UR4][R4.64], R9 ;  /* 0x0000000904008986 */ /* 0x0025e4000c101504 */
.L_x_3556:
[----:B------:R-:W-:Y:S05]  /*0510*/  BSYNC B0 ;  /* 0x0000000000007941 */ /* 0x000fea0003800000 */
.L_x_3550:
        /* <DEDUP_REMOVED lines=9> */
.L_x_3557:
        /* <DEDUP_REMOVED lines=13> */
.L_x_7324:


//--------------------- .text._ZN2at6native18elementwise_kernelILi128ELi4EZNS0_15gpu_kernel_implINS0_11FillFunctorIN3c104HalfEEEEEvRNS_18TensorIteratorBaseERKT_EUliE_EEviT1_ --------------------------
	.section	.text._ZN2at6native18elementwise_kernelILi128ELi4EZNS0_15gpu_kernel_implINS0_11FillFunctorIN3c104HalfEEEEEvRNS_18TensorIteratorBaseERKT_EUliE_EEviT1_,"ax",@progbits
	.align	128
        .global         _ZN2at6native18elementwise_kernelILi128ELi4EZNS0_15gpu_kernel_implINS0_11FillFunctorIN3c104HalfEEEEEvRNS_18TensorIteratorBaseERKT_EUliE_EEviT1_
        .type           _ZN2at6native18elementwise_kernelILi128ELi4EZNS0_15gpu_kernel_implINS0_11FillFunctorIN3c104HalfEEEEEvRNS_18TensorIteratorBaseERKT_EUliE_EEviT1_,@function
        .size           _ZN2at6native18elementwise_kernelILi128ELi4EZNS0_15gpu_kernel_implINS0_11FillFunctorIN3c104HalfEEEEEvRNS_18TensorIteratorBaseERKT_EUliE_EEviT1_,(.L_x_7325 - _ZN2at6native18elementwise_kernelILi128ELi4EZNS0_15gpu_kernel_implINS0_11FillFunctorIN3c104HalfEEEEEvRNS_18TensorIteratorBaseERKT_EUliE_EEviT1_)
        .other          _ZN2at6native18elementwise_kernelILi128ELi4EZNS0_15gpu_kernel_implINS0_11FillFunctorIN3c104HalfEEEEEvRNS_18TensorIteratorBaseERKT_EUliE_EEviT1_,@"STO_CUDA_ENTRY STV_DEFAULT"
_ZN2at6native18elementwise_kernelILi128ELi4EZNS0_15gpu_kernel_implINS0_11FillFunctorIN3c104HalfEEEEEvRNS_18TensorIteratorBaseERKT_EUliE_EEviT1_:
.text._ZN2at6native18elementwise_kernelILi128ELi4EZNS0_15gpu_kernel_implINS0_11FillFunctorIN3c104HalfEEEEEvRNS_18TensorIteratorBaseERKT_EUliE_EEviT1_:
        /* <DEDUP_REMOVED lines=287> */
.L_x_3560:
        /* <DEDUP_REMOVED lines=15> */
[----:B------:R-:W0:Y:S02]  /*12e0*/  LDC.U16 R0, c[0x0][0x3b8] ;  /* 0x0000ee00ff007b82 */ /* 0x000e240000000400 */
[----:B0-----:R-:W-:-:S04]  /*12f0*/  HADD2.F32 R0, -RZ, R0.H0_H0 ;  /* 0x20000000ff007230 */ /* 0x001fc80000004100 */
[----:B------:R-:W0:Y:S02]  /*1300*/  F2I.FTZ.TRUNC.NTZ R5, R0 ;  /* 0x0000000000057305 */ /* 0x000e24000021f100 */
[----:B0-----:R0:W-:Y:S01]  /*1310*/  STG.E.U8 desc[UR36][R2.64], R5 ;  /* 0x0000000502007986 */ /* 0x0011e2000c101124 */
[----:B------:R-:W-:Y:S05]  /*1320*/  BRA `(.L_x_3566) ;  /* 0x0000000c00bc7947 */ /* 0x000fea0003800000 */
.L_x_3564:
[----:B------:R-:W0:Y:S02]  /*1330*/  LDC.U16 R0, c[0x0][0x3b8] ;  /* 0x0000ee00ff007b82 */ /* 0x000e240000000400 */
[----:B0-----:R-:W-:-:S04]  /*1340*/  HADD2.F32 R0, -RZ, R0.H0_H0 ;  /* 0x20000000ff007230 */ /* 0x001fc80000004100 */
[----:B------:R-:W0:Y:S02]  /*1350*/  F2I.S64.TRUNC R4, R0 ;  /* 0x0000000000047311 */ /* 0x000e24000020d900 */
[----:B0-----:R0:W-:Y:S01]  /*1360*/  STG.E.U8 desc[UR36][R2.64], R4 ;  /* 0x0000000402007986 */ /* 0x0011e2000c101124 */
[----:B------:R-:W-:Y:S05]  /*1370*/  BRA `(.L_x_3566) ;  /* 0x0000000c00a87947 */ /* 0x000fea0003800000 */
.L_x_3563:
[----:B------:R-:W-:-:S13]  /*1380*/  ISETP.NE.AND P0, PT, R4, 0x2, PT ;  /* 0x000000020400780c */ /* 0x000fda0003f05270 */
[----:B------:R-:W-:Y:S05]  /*1390*/  @!P0 BRA `(.L_x_3567) ;  /* 0x0000000000388947 */ /* 0x000fea0003800000 */
[----:B------:R-:W-:-:S13]  /*13a0*/  ISETP.NE.AND P0, PT, R4, 0x3, PT ;  /* 0x000000030400780c */ /* 0x000fda0003f05270 */
[----:B------:R-:W-:Y:S05]  /*13b0*/  @!P0 BRA `(.L_x_3568) ;  /* 0x00000000001c8947 */ /* 0x000fea0003800000 */
[----:B------:R-:W-:-:S13]  /*13c0*/  ISETP.NE.AND P0, PT, R4, 0x4, PT ;  /* 0x000000040400780c */ /* 0x000fda0003f05270 */
[----:B------:R-:W-:Y:S05]  /*13d0*/  @P0 BRA `(.L_x_3565) ;  /* 0x0000000c00280947 */ /* 0x000fea0003800000 */
[----:B------:R-:W0:Y:S02]  /*13e0*/  LDC.U16 R0, c[0x0][0x3b8] ;  /* 0x0000ee00ff007b82 */ /* 0x000e240000000400 */
[----:B0-----:R-:W-:-:S04]  /*13f0*/  HADD2.F32 R0, -RZ, R0.H0_H0 ;  /* 0x20000000ff007230 */ /* 0x001fc80000004100 */
[----:B------:R-:W0:Y:S02]  /*1400*/  F2I.S64.TRUNC R4, R0 ;  /* 0x0000000000047311 */ /* 0x000e24000020d900 */
[----:B0-----:R0:W-:Y:S01]  /*1410*/  STG.E.64 desc[UR36][R2.64], R4 ;  /* 0x0000000402007986 */ /* 0x0011e2000c101b24 */
[----:B------:R-:W-:Y:S05]  /*1420*/  BRA `(.L_x_3566) ;  /* 0x0000000c007c7947 */ /* 0x000fea0003800000 */
.L_x_3568:
[----:B------:R-:W0:Y:S02]  /*1430*/  LDC.U16 R0, c[0x0][0x3b8] ;  /* 0x0000ee00ff007b82 */ /* 0x000e240000000400 */
[----:B0-----:R-:W-:-:S04]  /*1440*/  HADD2.F32 R0, -RZ, R0.H0_H0 ;  /* 0x20000000ff007230 */ /* 0x001fc80000004100 */
[----:B------:R-:W0:Y:S02]  /*1450*/  F2I.FTZ.TRUNC.NTZ R5, R0 ;  /* 0x0000000000057305 */ /* 0x000e24000021f100 */
[----:B0-----:R0:W-:Y:S01]  /*1460*/  STG.E desc[UR36][R2.64], R5 ;  /* 0x0000000502007986 */ /* 0x0011e2000c101924 */
[----:B------:R-:W-:Y:S05]  /*1470*/  BRA `(.L_x_3566) ;  /* 0x0000000c00687947 */ /* 0x000fea0003800000 */
.L_x_3567:
[----:B------:R-:W0:Y:S02]  /*1480*/  LDC.U16 R0, c[0x0][0x3b8] ;  /* 0x0000ee00ff007b82 */ /* 0x000e240000000400 */
[----:B0-----:R-:W-:-:S04]  /*1490*/  HADD2.F32 R0, -RZ, R0.H0_H0 ;  /* 0x20000000ff007230 */ /* 0x001fc80000004100 */
[----:B------:R-:W0:Y:S02]  /*14a0*/  F2I.FTZ.TRUNC.NTZ R5, R0 ;  /* 0x0000000000057305 */ /* 0x000e24000021f100 */
[----:B0-----:R0:W-:Y:S01]  /*14b0*/  STG.E.U16 desc[UR36][R2.64], R5 ;  /* 0x0000000502007986 */ /* 0x0011e2000c101524 */
[----:B------:R-:W-:Y:S05]  /*14c0*/  BRA `(.L_x_3566) ;  /* 0x0000000c00547947 */ /* 0x000fea0003800000 */
.L_x_3562:
[----:B------:R-:W-:-:S13]  /*14d0*/  ISETP.GT.AND P0, PT, R4, 0x6, PT ;  /* 0x000000060400780c */ /* 0x000fda0003f04270 */
[----:B------:R-:W-:Y:S05]  /*14e0*/  @P0 BRA `(.L_x_3569) ;  /* 0x00000000002c0947 */ /* 0x000fea0003800000 */
[----:B------:R-:W-:-:S13]  /*14f0*/  ISETP.NE.AND P0, PT, R4, 0x5, PT ;  /* 0x000000050400780c */ /* 0x000fda0003f05270 */
[----:B------:R-:W-:Y:S05]  /*1500*/  @!P0 BRA `(.L_x_3570) ;  /* 0x0000000000188947 */ /* 0x000fea0003800000 */
[----:B------:R-:W-:-:S13]  /*1510*/  ISETP.NE.AND P0, PT, R4, 0x6, PT ;  /* 0x000000060400780c */ /* 0x000fda0003f05270 */
[----:B------:R-:W-:Y:S05]  /*1520*/  @P0 BRA `(.L_x_3565) ;  /* 0x0000000800d40947 */ /* 0x000fea0003800000 */
[----:B------:R-:W0:Y:S02]  /*1530*/  LDC.U16 R0, c[0x0][0x3b8] ;  /* 0x0000ee00ff007b82 */ /* 0x000e240000000400 */
[----:B0-----:R-:W-:-:S05]  /*1540*/  HADD2.F32 R5, -RZ, R0.H0_H0 ;  /* 0x20000000ff057230 */ /* 0x001fca0000004100 */
[----:B------:R0:W-:Y:S01]  /*1550*/  STG.E desc[UR36][R2.64], R5 ;  /* 0x0000000502007986 */ /* 0x0001e2000c101924 */
[----:B------:R-:W-:Y:S05]  /*1560*/  BRA `(.L_x_3566) ;  /* 0x0000000c002c7947 */ /* 0x000fea0003800000 */
.L_x_3570:
[----:B------:R-:W0:Y:S02]  /*1570*/  LDC.U16 R5, c[0x0][0x3b8] ;  /* 0x0000ee00ff057b82 */ /* 0x000e240000000400 */
[----:B0-----:R0:W-:Y:S01]  /*1580*/  STG.E.U16 desc[UR36][R2.64], R5 ;  /* 0x0000000502007986 */ /* 0x0011e2000c101524 */
[----:B------:R-:W-:Y:S05]  /*1590*/  BRA `(.L_x_3566) ;  /* 0x0000000c00207947 */ /* 0x000fea0003800000 */
.L_x_3569:
[----:B------:R-:W-:-:S13]  /*15a0*/  ISETP.NE.AND P0, PT, R4, 0x7, PT ;  /* 0x000000070400780c */ /* 0x000fda0003f05270 */
[----:B------:R-:W-:Y:S05]  /*15b0*/  @!P0 BRA `(.L_x_3571) ;  /* 0x00000000003c8947 */ /* 0x000fea0003800000 */
[----:B------:R-:W-:-:S13]  /*15c0*/  ISETP.NE.AND P0, PT, R4, 0x8, PT ;  /* 0x000000080400780c */ /* 0x000fda0003f05270 */
[----:B------:R-:W-:Y:S05]  /*15d0*/  @!P0 BRA `(.L_x_3572) ;  /* 0x00000000001c8947 */ /* 0x000fea0003800000 */
[----:B------:R-:W-:-:S13]  /*15e0*/  ISETP.NE.AND P0, PT, R4, 0x9, PT ;  /* 0x000000090400780c */ /* 0x000fda0003f05270 */
[----:B------:R-:W-:Y:S05]  /*15f0*/  @P0 BRA `(.L_x_3565) ;  /* 0x0000000800a00947 */ /* 0x000fea0003800000 */
[----:B------:R-:W0:Y:S01]  /*1600*/  LDC.U16 R0, c[0x0][0x3b8] ;  /* 0x0000ee00ff007b82 */ /* 0x000e220000000400 */
[----:B------:R-:W-:Y:S01]  /*1610*/  HFMA2.MMA R5, -RZ, RZ, 0, 0 ;  /* 0x00000000ff057435 */ /* 0x000fe200000001ff */
[----:B0-----:R-:W-:-:S06]  /*1620*/  HADD2.F32 R4, -RZ, R0.H0_H0 ;  /* 0x20000000ff047230 */ /* 0x001fcc0000004100 */
[----:B------:R0:W-:Y:S01]  /*1630*/  STG.E.64 desc[UR36][R2.64], R4 ;  /* 0x0000000402007986 */ /* 0x0001e2000c101b24 */
[----:B------:R-:W-:Y:S05]  /*1640*/  BRA `(.L_x_3566) ;  /* 0x0000000800f47947 */ /* 0x000fea0003800000 */
.L_x_3572:
[----:B------:R-:W0:Y:S02]  /*1650*/  LDC.U16 R0, c[0x0][0x3b8] ;  /* 0x0000ee00ff007b82 */ /* 0x000e240000000400 */
[----:B0-----:R-:W-:-:S05]  /*1660*/  HADD2.F32 R0, -RZ, R0.H0_H0 ;  /* 0x20000000ff007230 */ /* 0x001fca0000004100 */
[----:B------:R-:W-:-:S04]  /*1670*/  F2FP.F16.F32.PACK_AB R0, RZ, R0 ;  /* 0x00000000ff00723e */ /* 0x000fc800000000ff */
[----:B------:R-:W-:-:S05]  /*1680*/  PRMT R0, R0, 0x5410, RZ ;  /* 0x0000541000007816 */ /* 0x000fca00000000ff */
[----:B------:R0:W-:Y:S01]  /*1690*/  STG.E desc[UR36][R2.64], R0 ;  /* 0x0000000002007986 */ /* 0x0001e2000c101924 */
[----:B------:R-:W-:Y:S05]  /*16a0*/  BRA `(.L_x_3566) ;  /* 0x0000000800dc7947 */ /* 0x000fea0003800000 */
.L_x_3571:
[----:B------:R-:W0:Y:S02]  /*16b0*/  LDC.U16 R0, c[0x0][0x3b8] ;  /* 0x0000ee00ff007b82 */ /* 0x000e240000000400 */
[----:B0-----:R-:W-:-:S05]  /*16c0*/  HADD2.F32 R0, -RZ, R0.H0_H0 ;  /* 0x20000000ff007230 */ /* 0x001fca0000004100 */
[----:B------:R-:W-:-:S06]  /*16d0*/  FMUL.FTZ R4, R0, 1 ;  /* 0x3f80000000047820 */ /* 0x000fcc0000410000 */
[----:B------:R-:W0:Y:S02]  /*16e0*/  F2F.F64.F32 R4, R4 ;  /* 0x0000000400047310 */ /* 0x000e240000201800 */
[----:B0-----:R0:W-:Y:S01]  /*16f0*/  STG.E.64 desc[UR36][R2.64], R4 ;  /* 0x0000000402007986 */ /* 0x0011e2000c101b24 */
[----:B------:R-:W-:Y:S05]  /*1700*/  BRA `(.L_x_3566) ;  /* 0x0000000800c47947 */ /* 0x000fea0003800000 */
.L_x_3561:
        /* <DEDUP_REMOVED lines=10> */
[----:B------:R-:W-:-:S04]  /*17b0*/  FSETP.NEU.FTZ.AND P0, PT, R0, RZ, PT ;  /* 0x000000ff0000720b */ /* 0x000fc80003f1d000 */
[----:B------:R-:W-:-:S05]  /*17c0*/  SEL R5, RZ, 0x1, !P0 ;  /* 0x00000001ff057807 */ /* 0x000fca0004000000 */
[----:B------:R0:W-:Y:S01]  /*17d0*/  STG.E.U8 desc[UR36][R2.64], R5 ;  /* 0x0000000502007986 */ /* 0x0001e2000c101124 */
[----:B------:R-:W-:Y:S05]  /*17e0*/  BRA `(.L_x_3566) ;  /* 0x00000008008c7947 */ /* 0x000fea0003800000 */
.L_x_3575:
[----:B------:R-:W0:Y:S01]  /*17f0*/  LDC.U16 R0, c[0x0][0x3b8] ;  /* 0x0000ee00ff007b82 */ /* 0x000e220000000400 */
[----:B------:R-:W-:Y:S01]  /*1800*/  CS2R R6, SRZ ;  /* 0x0000000000067805 */ /* 0x000fe2000001ff00 */
[----:B0-----:R-:W-:-:S05]  /*1810*/  HADD2.F32 R0, -RZ, R0.H0_H0 ;  /* 0x20000000ff007230 */ /* 0x001fca0000004100 */
[----:B------:R-:W-:-:S04]  /*1820*/  FMUL.FTZ R0, R0, 1 ;  /* 0x3f80000000007820 */ /* 0x000fc80000410000 */
[----:B------:R-:W0:Y:S02]  /*1830*/  F2F.F64.F32 R4, R0 ;  /* 0x0000000000047310 */ /* 0x000e240000201800 */
[----:B0-----:R0:W-:Y:S01]  /*1840*/  STG.E.128 desc[UR36][R2.64], R4 ;  /* 0x0000000402007986 */ /* 0x0011e2000c101d24 */
[----:B------:R-:W-:Y:S05]  /*1850*/  BRA `(.L_x_3566) ;  /* 0x0000000800707947 */ /* 0x000fea0003800000 */
.L_x_3574:
[----:B------:R-:W-:-:S13]  /*1860*/  ISETP.NE.AND P0, PT, R4, 0xf, PT ;  /* 0x0000000f0400780c */ /* 0x000fda0003f05270 */
[----:B------:R-:W-:Y:S05]  /*1870*/  @!P0 BRA `(.L_x_3576) ;  /* 0x0000000000ac8947 */ /* 0x000fea0003800000 */
[----:B------:R-:W-:-:S13]  /*1880*/  ISETP.NE.AND P0, PT, R4, 0x17, PT ;  /* 0x000000170400780c */ /* 0x000fda0003f05270 */
[----:B------:R-:W-:Y:S05]  /*1890*/  @!P0 BRA `(.L_x_3577) ;  /* 0x0000000000508947 */ /* 0x000fea0003800000 */
[----:B------:R-:W-:-:S13]  /*18a0*/  ISETP.NE.AND P0, PT, R4, 0x18, PT ;  /* 0x000000180400780c */ /* 0x000fda0003f05270 */
[----:B------:R-:W-:Y:S05]  /*18b0*/  @P0 BRA `(.L_x_3565) ;  /* 0x0000000400f00947 */ /* 0x000fea0003800000 */
[----:B------:R-:W0:Y:S02]  /*18c0*/  LDC.U16 R0, c[0x0][0x3b8] ;  /* 0x0000ee00ff007b82 */ /* 0x000e240000000400 */
[----:B0-----:R-:W-:-:S05]  /*18d0*/  HADD2.F32 R7, -RZ, R0.H0_H0 ;  /* 0x20000000ff077230 */ /* 0x001fca0000004100 */
        /* <DEDUP_REMOVED lines=13> */
.L_x_3578:
[----:B------:R-:W-:-:S05]  /*19b0*/  LOP3.LUT R5, R4, R5, RZ, 0xfc, !PT ;  /* 0x0000000504057212 */ /* 0x000fca00078efcff */
[----:B------:R0:W-:Y:S01]  /*19c0*/  STG.E.U8 desc[UR36][R2.64], R5 ;  /* 0x0000000502007986 */ /* 0x0001e2000c101124 */
[----:B------:R-:W-:Y:S05]  /*19d0*/  BRA `(.L_x_3566) ;  /* 0x0000000800107947 */ /* 0x000fea0003800000 */
.L_x_3577:
[----:B------:R-:W0:Y:S02]  /*19e0*/  LDC.U16 R0, c[0x0][0x3b8] ;  /* 0x0000ee00ff007b82 */ /* 0x000e240000000400 */
[----:B0-----:R-:W-:-:S05]  /*19f0*/  HADD2.F32 R5, -RZ, R0.H0_H0 ;  /* 0x20000000ff057230 */ /* 0x001fca0000004100 */
        /* <DEDUP_REMOVED lines=11> */
.L_x_3579:
[----:B------:R-:W-:Y:S01]  /*1ab0*/  IMAD.MOV.U32 R0, RZ, RZ, 0x7f ;  /* 0x0000007fff007424 */ /* 0x000fe200078e00ff */
[----:B------:R-:W-:-:S04]  /*1ac0*/  ISETP.GT.U32.AND P0, PT, R4, 0x7f800000, PT ;  /* 0x7f8000000400780c */ /* 0x000fc80003f04070 */
[----:B------:R-:W-:-:S09]  /*1ad0*/  SEL R0, R0, 0x7c, P0 ;  /* 0x0000007c00007807 */ /* 0x000fd20000000000 */
.L_x_3580:
[----:B------:R-:W-:-:S04]  /*1ae0*/  LOP3.LUT R5, R5, 0x80000000, RZ, 0xc0, !PT ;  /* 0x8000000005057812 */ /* 0x000fc800078ec0ff */
[----:B------:R-:W-:-:S04]  /*1af0*/  SHF.R.U32.HI R5, RZ, 0x18, R5 ;  /* 0x00000018ff057819 */ /* 0x000fc80000011605 */
[----:B------:R-:W-:-:S05]  /*1b00*/  LOP3.LUT R5, R0, R5, RZ, 0xfc, !PT ;  /* 0x0000000500057212 */ /* 0x000fca00078efcff */
[----:B------:R0:W-:Y:S01]  /*1b10*/  STG.E.U8 desc[UR36][R2.64], R5 ;  /* 0x0000000502007986 */ /* 0x0001e2000c101124 */
[----:B------:R-:W-:Y:S05]  /*1b20*/  BRA `(.L_x_3566) ;  /* 0x0000000400bc7947 */ /* 0x000fea0003800000 */
.L_x_3576:
[----:B------:R-:W0:Y:S02]  /*1b30*/  LDC.U16 R0, c[0x0][0x3b8] ;  /* 0x0000ee00ff007b82 */ /* 0x000e240000000400 */
[----:B0-----:R-:W-:-:S05]  /*1b40*/  HADD2.F32 R0, -RZ, R0.H0_H0 ;  /* 0x20000000ff007230 */ /* 0x001fca0000004100 */
[----:B------:R-:W-:-:S05]  /*1b50*/  F2FP.BF16.F32.PACK_AB R0, RZ, R0 ;  /* 0x00000000ff00723e */ /* 0x000fca00000010ff */
[----:B------:R0:W-:Y:S01]  /*1b60*/  STG.E.U16 desc[UR36][R2.64], R0 ;  /* 0x0000000002007986 */ /* 0x0001e2000c101524 */
[----:B------:R-:W-:Y:S05]  /*1b70*/  BRA `(.L_x_3566) ;  /* 0x0000000400a87947 */ /* 0x000fea0003800000 */
.L_x_3573:
        /* <DEDUP_REMOVED lines=10> */
[----:B------:R-:W0:Y:S02]  /*1c20*/  F2I.FTZ.U32.TRUNC.NTZ R5, R0 ;  /* 0x0000000000057305 */ /* 0x000e24000021f000 */
[----:B0-----:R5:W-:Y:S01]  /*1c30*/  STG.E.U16 desc[UR36][R2.64], R5 ;  /* 0x0000000502007986 */ /* 0x001be2000c101524 */
[----:B------:R-:W-:Y:S05]  /*1c40*/  BRA `(.L_x_3566) ;  /* 0x0000000400747947 */ /* 0x000fea0003800000 */
.L_x_3583:
[----:B------:R-:W0:Y:S02]  /*1c50*/  LDC.U16 R0, c[0x0][0x3b8] ;  /* 0x0000ee00ff007b82 */ /* 0x000e240000000400 */
[----:B0-----:R-:W-:Y:S01]  /*1c60*/  HADD2.F32 R5, -RZ, R0.H0_H0 ;  /* 0x20000000ff057230 */ /* 0x001fe20000004100 */
[----:B------:R-:W-:-:S04]  /*1c70*/  MOV R0, 0x80 ;  /* 0x0000008000007802 */ /* 0x000fc80000000f00 */
        /* <DEDUP_REMOVED lines=14> */
.L_x_3585:
[----:B------:R-:W-:-:S04]  /*1d60*/  LOP3.LUT R5, R5, 0x80000000, RZ, 0xc0, !PT ;  /* 0x8000000005057812 */ /* 0x000fc800078ec0ff */
[----:B------:R-:W-:-:S04]  /*1d70*/  SHF.R.U32.HI R5, RZ, 0x18, R5 ;  /* 0x00000018ff057819 */ /* 0x000fc80000011605 */
[----:B------:R-:W-:-:S04]  /*1d80*/  LOP3.LUT R4, R4, R5, RZ, 0xfc, !PT ;  /* 0x0000000504047212 */ /* 0x000fc800078efcff */
[----:B------:R-:W-:-:S07]  /*1d90*/  PRMT R0, R4, 0x7610, R0 ;  /* 0x0000761004007816 */ /* 0x000fce0000000000 */
.L_x_3584:
[----:B------:R4:W-:Y:S01]  /*1da0*/  STG.E.U8 desc[UR36][R2.64], R0 ;  /* 0x0000000002007986 */ /* 0x0009e2000c101124 */
[----:B------:R-:W-:Y:S05]  /*1db0*/  BRA `(.L_x_3566) ;  /* 0x0000000400187947 */ /* 0x000fea0003800000 */
.L_x_3582:
[----:B------:R-:W0:Y:S02]  /*1dc0*/  LDC.U16 R0, c[0x0][0x3b8] ;  /* 0x0000ee00ff007b82 */ /* 0x000e240000000400 */
[----:B0-----:R-:W-:Y:S02]  /*1dd0*/  HADD2.F32 R5, -RZ, R0.H0_H0 ;  /* 0x20000000ff057230 */ /* 0x001fe40000004100 */
        /* <DEDUP_REMOVED lines=15> */
.L_x_3587:
[----:B------:R-:W-:-:S04]  /*1ed0*/  LOP3.LUT R5, R5, 0x80000000, RZ, 0xc0, !PT ;  /* 0x8000000005057812 */ /* 0x000fc800078ec0ff */
[----:B------:R-:W-:-:S04]  /*1ee0*/  SHF.R.U32.HI R5, RZ, 0x18, R5 ;  /* 0x00000018ff057819 */ /* 0x000fc80000011605 */
[----:B------:R-:W-:-:S04]  /*1ef0*/  LOP3.LUT R4, R4, R5, RZ, 0xfc, !PT ;  /* 0x0000000504047212 */ /* 0x000fc800078efcff */
[----:B------:R-:W-:-:S07]  /*1f00*/  PRMT R0, R4, 0x7610, R0 ;  /* 0x0000761004007816 */ /* 0x000fce0000000000 */
.L_x_3586:
[----:B------:R3:W-:Y:S01]  /*1f10*/  STG.E.U8 desc[UR36][R2.64], R0 ;  /* 0x0000000002007986 */ /* 0x0007e2000c101124 */
[----:B------:R-:W-:Y:S05]  /*1f20*/  BRA `(.L_x_3566) ;  /* 0x0000000000bc7947 */ /* 0x000fea0003800000 */
.L_x_3581:
[----:B------:R-:W-:-:S13]  /*1f30*/  ISETP.NE.AND P0, PT, R4, 0x1c, PT ;  /* 0x0000001c0400780c */ /* 0x000fda0003f05270 */
[----:B------:R-:W-:Y:S05]  /*1f40*/  @!P0 BRA `(.L_x_3588) ;  /* 0x0000000000a48947 */ /* 0x000fea0003800000 */
[----:B------:R-:W-:-:S13]  /*1f50*/  ISETP.NE.AND P0, PT, R4, 0x1d, PT ;  /* 0x0000001d0400780c */ /* 0x000fda0003f05270 */
[----:B------:R-:W-:Y:S05]  /*1f60*/  @!P0 BRA `(.L_x_3589) ;  /* 0x0000000000888947 */ /* 0x000fea0003800000 */
[----:B------:R-:W-:-:S13]  /*1f70*/  ISETP.NE.AND P0, PT, R4, 0x2c, PT ;  /* 0x0000002c0400780c */ /* 0x000fda0003f05270 */
[----:B------:R-:W-:Y:S05]  /*1f80*/  @P0 BRA `(.L_x_3565) ;  /* 0x00000000003c0947 */ /* 0x000fea0003800000 */
[----:B------:R-:W0:Y:S01]  /*1f90*/  LDC.U16 R0, c[0x0][0x3b8] ;  /* 0x0000ee00ff007b82 */ /* 0x000e220000000400 */
[----:B------:R-:W-:Y:S02]  /*1fa0*/  IMAD.MOV.U32 R4, RZ, RZ, 0xff ;  /* 0x000000ffff047424 */ /* 0x000fe400078e00ff */
[----:B0-----:R-:W-:-:S05]  /*1fb0*/  HADD2.F32 R5, -RZ, R0.H0_H0 ;  /* 0x20000000ff057230 */ /* 0x001fca0000004100 */
        /* <DEDUP_REMOVED lines=10> */
.L_x_3590:
[----:B------:R2:W-:Y:S01]  /*2060*/  STG.E.U8 desc[UR36][R2.64], R4 ;  /* 0x0000000402007986 */ /* 0x0005e2000c101124 */
[----:B------:R-:W-:Y:S05]  /*2070*/  BRA `(.L_x_3566) ;  /* 0x0000000000687947 */ /* 0x000fea0003800000 */
.L_x_3565:
[----:B------:R-:W-:Y:S01]  /*2080*/  MOV R2, 0x0 ;  /* 0x0000000000027802 */ /* 0x000fe20000000f00 */
[----:B------:R-:W-:Y:S01]  /*2090*/  ULDC.64 UR4, c[0x4][0x190] ;  /* 0x0100640000047ab9 */ /* 0x000fe20000000a00 */
[----:B------:R-:W-:Y:S01]  /*20a0*/  ULDC.64 UR6, c[0x4][0x60] ;  /* 0x0100180000067ab9 */ /* 0x000fe20000000a00 */
[----:B------:R-:W-:Y:S01]  /*20b0*/  MOV R4, UR4 ;  /* 0x0000000400047c02 */ /* 0x000fe20008000f00 */
[----:B------:R-:W-:Y:S01]  /*20c0*/  IMAD.U32 R5, RZ, RZ, UR5 ;  /* 0x00000005ff057e24 */ /* 0x000fe2000f8e00ff */
[----:B------:R-:W-:Y:S01]  /*20d0*/  ULDC.64 UR4, c[0x4][0x198] ;  /* 0x0100660000047ab9 */ /* 0x000fe20000000a00 */
[----:B------:R-:W0:Y:S01]  /*20e0*/  LDC.64 R2, c[0x4][R2] ;  /* 0x0100000002027b82 */ /* 0x000e220000000a00 */
[----:B------:R-:W-:Y:S01]  /*20f0*/  IMAD.U32 R6, RZ, RZ, UR4 ;  /* 0x00000004ff067e24 */ /* 0x000fe2000f8e00ff */
[----:B------:R-:W-:Y:S01]  /*2100*/  MOV R11, UR7 ;  /* 0x00000007000b7c02 */ /* 0x000fe20008000f00 */
[----:B------:R-:W-:Y:S02]  /*2110*/  IMAD.U32 R7, RZ, RZ, UR5 ;  /* 0x00000005ff077e24 */ /* 0x000fe4000f8e00ff */
[----:B------:R-:W-:-:S02]  /*2120*/  IMAD.U32 R10, RZ, RZ, UR6 ;  /* 0x00000006ff0a7e24 */ /* 0x000fc4000f8e00ff */
[----:B------:R-:W-:Y:S02]  /*2130*/  IMAD.MOV.U32 R8, RZ, RZ, 0x65 ;  /* 0x00000065ff087424 */ /* 0x000fe400078e00ff */
[----:B------:R-:W-:Y:S02]  /*2140*/  IMAD.MOV.U32 R12, RZ, RZ, 0x1 ;  /* 0x00000001ff0c7424 */ /* 0x000fe400078e00ff */
[----:B------:R-:W-:-:S07]  /*2150*/  IMAD.MOV.U32 R13, RZ, RZ, RZ ;  /* 0x000000ffff0d7224 */ /* 0x000fce00078e00ff */
[----:B------:R-:W-:-:S07]  /*2160*/  LEPC R20, `(.L_x_3591) ;  /* 0x000000001014794e */ /* 0x000fce0000000000 */
[----:B0-----:R-:W-:Y:S05]  /*2170*/  CALL.ABS.NOINC R2 ;  /* 0x0000000002007343 */ /* 0x001fea0003c00000 */
.L_x_3591:
[----:B------:R-:W-:Y:S05]  /*2180*/  BRA `(.L_x_3566) ;  /* 0x0000000000247947 */ /* 0x000fea0003800000 */
.L_x_3589:
[----:B------:R-:W0:Y:S02]  /*2190*/  LDC.U16 R0, c[0x0][0x3b8] ;  /* 0x0000ee00ff007b82 */ /* 0x000e240000000400 */
[----:B0-----:R-:W-:-:S04]  /*21a0*/  HADD2.F32 R0, -RZ, R0.H0_H0 ;  /* 0x20000000ff007230 */ /* 0x001fc80000004100 */
[----:B------:R-:W0:Y:S02]  /*21b0*/  F2I.U64.TRUNC R4, R0 ;  /* 0x0000000000047311 */ /* 0x000e24000020d800 */
[----:B0-----:R1:W-:Y:S01]  /*21c0*/  STG.E.64 desc[UR36][R2.64], R4 ;  /* 0x0000000402007986 */ /* 0x0013e2000c101b24 */
[----:B------:R-:W-:Y:S05]  /*21d0*/  BRA `(.L_x_3566) ;  /* 0x0000000000107947 */ /* 0x000fea0003800000 */
.L_x_3588:
[----:B------:R-:W0:Y:S02]  /*21e0*/  LDC.U16 R0, c[0x0][0x3b8] ;  /* 0x0000ee00ff007b82 */ /* 0x000e240000000400 */
[----:B0-----:R-:W-:-:S04]  /*21f0*/  HADD2.F32 R0, -RZ, R0.H0_H0 ;  /* 0x20000000ff007230 */ /* 0x001fc80000004100 */
[----:B------:R-:W0:Y:S02]  /*2200*/  F2I.FTZ.U32.TRUNC.NTZ R5, R0 ;  /* 0x0000000000057305 */ /* 0x000e24000021f000 */
[----:B0-----:R0:W-:Y:S02]  /*2210*/  STG.E desc[UR36][R2.64], R5 ;  /* 0x0000000502007986 */ /* 0x0011e4000c101924 */
.L_x_3566:
[----:B------:R-:W-:-:S05]  /*2220*/  IMAD R16, R16, 0x200, R19 ;  /* 0x0000020010107824 */ /* 0x000fca00078e0213 */
[----:B------:R-:W-:-:S07]  /*2230*/  IADD3 R17, R16, 0x80, RZ ;  /* 0x0000008010117810 */ /* 0x000fce0007ffe0ff */
.L_x_3559:
[----:B------:R-:W-:Y:S05]  /*2240*/  BSYNC B6 ;  /* 0x0000000000067941 */ /* 0x000fea0003800000 */
.L_x_3558:
        /* <DEDUP_REMOVED lines=273> */
[----:B------:R-:W-:-:S09]  /*3360*/  ULDC.64 UR4, c[0x0][0x340] ;  /* 0x0000d00000047ab9 */ /* 0x000fd20000000a00 */
[----:B------:R-:W-:Y:S01]  /*3370*/  IMAD.HI.U32 R2, R5, UR4, R4 ;  /* 0x0000000405027c27 */ /* 0x000fe2000f8e0004 */
[----:B------:R-:W-:-:S04]  /*3380*/  ULDC UR4, c[0x0][0x33c] ;  /* 0x0000cf0000047ab9 */ /* 0x000fc80000000800 */
[----:B------:R-:W-:-:S05]  /*3390*/  SHF.R.U32.HI R2, RZ, UR5, R2 ;  /* 0x00000005ff027c19 */ /* 0x000fca0008011602 */
[----:B------:R-:W-:-:S04]  /*33a0*/  IMAD.MOV R3, RZ, RZ, -R2 ;  /* 0x000000ffff037224 */ /* 0x000fc800078e0a02 */
[----:B------:R-:W-:Y:S01]  /*33b0*/  IMAD R5, R3, UR4, R5 ;  /* 0x0000000403057c24 */ /* 0x000fe2000f8e0205 */
[----:B------:R-:W-:-:S03]  /*33c0*/  ULDC UR4, c[0x0][0x3a8] ;  /* 0x0000ea0000047ab9 */ /* 0x000fc60000000800 */
[----:B------:R-:W-:-:S07]  /*33d0*/  IMAD R0, R5, UR4, R0 ;  /* 0x0000000405007c24 */ /* 0x000fce000f8e0200 */
.L_x_3594:
        /* <DEDUP_REMOVED lines=20> */
.L_x_3598:
[----:B------:R-:W0:Y:S02]  /*3520*/  LDC.U16 R0, c[0x0][0x3b8] ;  /* 0x0000ee00ff007b82 */ /* 0x000e240000000400 */
[----:B0-----:R-:W-:-:S04]  /*3530*/  HADD2.F32 R0, -RZ, R0.H0_H0 ;  /* 0x20000000ff007230 */ /* 0x001fc80000004100 */
[----:B------:R-:W0:Y:S02]  /*3540*/  F2I.S64.TRUNC R4, R0 ;  /* 0x0000000000047311 */ /* 0x000e24000020d900 */
[----:B0-----:R0:W-:Y:S01]  /*3550*/  STG.E.U8 desc[UR36][R2.64], R4 ;  /* 0x0000000402007986 */ /* 0x0011e2000c101124 */
[----:B------:R-:W-:Y:S05]  /*3560*/  BRA `(.L_x_3600) ;  /* 0x0000000c00a87947 */ /* 0x000fea0003800000 */
.L_x_3597:
        /* <DEDUP_REMOVED lines=11> */
.L_x_3602:
[----:B------:R-:W0:Y:S02]  /*3620*/  LDC.U16 R0, c[0x0][0x3b8] ;  /* 0x0000ee00ff007b82 */ /* 0x000e240000000400 */
[----:B0-----:R-:W-:-:S04]  /*3630*/  HADD2.F32 R0, -RZ, R0.H0_H0 ;  /* 0x20000000ff007230 */ /* 0x001fc80000004100 */
[----:B------:R-:W0:Y:S02]  /*3640*/  F2I.FTZ.TRUNC.NTZ R5, R0 ;  /* 0x0000000000057305 */ /* 0x000e24000021f100 */
[----:B0-----:R0:W-:Y:S01]  /*3650*/  STG.E desc[UR36][R2.64], R5 ;  /* 0x0000000502007986 */ /* 0x0011e2000c101924 */
[----:B------:R-:W-:Y:S05]  /*3660*/  BRA `(.L_x_3600) ;  /* 0x0000000c00687947 */ /* 0x000fea0003800000 */
.L_x_3601:
[----:B------:R-:W0:Y:S02]  /*3670*/  LDC.U16 R0, c[0x0][0x3b8] ;  /* 0x0000ee00ff007b82 */ /* 0x000e240000000400 */
[----:B0-----:R-:W-:-:S04]  /*3680*/  HADD2.F32 R0, -RZ, R0.H0_H0 ;  /* 0x20000000ff007230 */ /* 0x001fc80000004100 */
[----:B------:R-:W0:Y:S02]  /*3690*/  F2I.FTZ.TRUNC.NTZ R5, R0 ;  /* 0x0000000000057305 */ /* 0x000e24000021f100 */
[----:B0-----:R0:W-:Y:S01]  /*36a0*/  STG.E.U16 desc[UR36][R2.64], R5 ;  /* 0x0000000502007986 */ /* 0x0011e2000c101524 */
[----:B------:R-:W-:Y:S05]  /*36b0*/  BRA `(.L_x_3600) ;  /* 0x0000000c00547947 */ /* 0x000fea0003800000 */
.L_x_3596:
        /* <DEDUP_REMOVED lines=10> */
.L_x_3604:
[----:B------:R-:W0:Y:S02]  /*3760*/  LDC.U16 R5, c[0x0][0x3b8] ;  /* 0x0000ee00ff057b82 */ /* 0x000e240000000400 */
[----:B0-----:R0:W-:Y:S01]  /*3770*/  STG.E.U16 desc[UR36][R2.64], R5 ;  /* 0x0000000502007986 */ /* 0x0011e2000c101524 */
[----:B------:R-:W-:Y:S05]  /*3780*/  BRA `(.L_x_3600) ;  /* 0x0000000c00207947 */ /* 0x000fea0003800000 */
.L_x_3603:
[----:B------:R-:W-:-:S13]  /*3790*/  ISETP.NE.AND P0, PT, R4, 0x7, PT ;  /* 0x000000070400780c */ /* 0x000fda0003f05270 */
[----:B------:R-:W-:Y:S05]  /*37a0*/  @!P0 BRA `(.L_x_3605) ;  /* 0x00000000003c8947 */ /* 0x000fea0003800000 */
[----:B------:R-:W-:-:S13]  /*37b0*/  ISETP.NE.AND P0, PT, R4, 0x8, PT ;  /* 0x000000080400780c */ /* 0x000fda0003f05270 */
[----:B------:R-:W-:Y:S05]  /*37c0*/  @!P0 BRA `(.L_x_3606) ;  /* 0x00000000001c8947 */ /* 0x000fea0003800000 */
[----:B------:R-:W-:-:S13]  /*37d0*/  ISETP.NE.AND P0, PT, R4, 0x9, PT ;  /* 0x000000090400780c */ /* 0x000fda0003f05270 */
[----:B------:R-:W-:Y:S05]  /*37e0*/  @P0 BRA `(.L_x_3599) ;  /* 0x0000000800a00947 */ /* 0x000fea0003800000 */
[----:B------:R-:W0:Y:S01]  /*37f0*/  LDC.U16 R0, c[0x0][0x3b8] ;  /* 0x0000ee00ff007b82 */ /* 0x000e220000000400 */
[----:B------:R-:W-:Y:S02]  /*3800*/  IMAD.MOV.U32 R5, RZ, RZ, RZ ;  /* 0x000000ffff057224 */ /* 0x000fe400078e00ff */
[----:B0-----:R-:W-:-:S05]  /*3810*/  HADD2.F32 R4, -RZ, R0.H0_H0 ;  /* 0x20000000ff047230 */ /* 0x001fca0000004100 */
[----:B------:R0:W-:Y:S01]  /*3820*/  STG.E.64 desc[UR36][R2.64], R4 ;  /* 0x0000000402007986 */ /* 0x0001e2000c101b24 */
[----:B------:R-:W-:Y:S05]  /*3830*/  BRA `(.L_x_3600) ;  /* 0x0000000800f47947 */ /* 0x000fea0003800000 */
.L_x_3606:
[----:B------:R-:W0:Y:S02]  /*3840*/  LDC.U16 R0, c[0x0][0x3b8] ;  /* 0x0000ee00ff007b82 */ /* 0x000e240000000400 */
[----:B0-----:R-:W-:-:S05]  /*3850*/  HADD2.F32 R0, -RZ, R0.H0_H0 ;  /* 0x20000000ff007230 */ /* 0x001fca0000004100 */
[----:B------:R-:W-:-:S04]  /*3860*/  F2FP.F16.F32.PACK_AB R0, RZ, R0 ;  /* 0x00000000ff00723e */ /* 0x000fc800000000ff */
[----:B------:R-:W-:-:S05]  /*3870*/  PRMT R0, R0, 0x5410, RZ ;  /* 0x0000541000007816 */ /* 0x000fca00000000ff */
[----:B------:R0:W-:Y:S01]  /*3880*/  STG.E desc[UR36][R2.64], R0 ;  /* 0x0000000002007986 */ /* 0x0001e2000c101924 */
[----:B------:R-:W-:Y:S05]  /*3890*/  BRA `(.L_x_3600) ;  /* 0x0000000800dc7947 */ /* 0x000fea0003800000 */
.L_x_3605:
[----:B------:R-:W0:Y:S02]  /*38a0*/  LDC.U16 R0, c[0x0][0x3b8] ;  /* 0x0000ee00ff007b82 */ /* 0x000e240000000400 */
[----:B0-----:R-:W-:-:S05]  /*38b0*/  HADD2.F32 R0, -RZ, R0.H0_H0 ;  /* 0x20000000ff007230 */ /* 0x001fca0000004100 */
[----:B------:R-:W-:-:S04]  /*38c0*/  FMUL.FTZ R0, R0, 1 ;  /* 0x3f80000000007820 */ /* 0x000fc80000410000 */
[----:B------:R-:W0:Y:S02]  /*38d0*/  F2F.F64.F32 R4, R0 ;  /* 0x0000000000047310 */ /* 0x000e240000201800 */
[----:B0-----:R0:W-:Y:S01]  /*38e0*/  STG.E.64 desc[UR36][R2.64], R4 ;  /* 0x0000000402007986 */ /* 0x0011e2000c101b24 */
[----:B------:R-:W-:Y:S05]  /*38f0*/  BRA `(.L_x_3600) ;  /* 0x0000000800c47947 */ /* 0x000fea0003800000 */
.L_x_3595:
        /* <DEDUP_REMOVED lines=14> */
.L_x_3609:
[----:B------:R-:W0:Y:S01]  /*39e0*/  LDC.U16 R0, c[0x0][0x3b8] ;  /* 0x0000ee00ff007b82 */ /* 0x000e220000000400 */
[----:B------:R-:W-:Y:S01]  /*39f0*/  CS2R R6, SRZ ;  /* 0x0000000000067805 */ /* 0x000fe2000001ff00 */
[----:B0-----:R-:W-:-:S05]  /*3a00*/  HADD2.F32 R0, -RZ, R0.H0_H0 ;  /* 0x20000000ff007230 */ /* 0x001fca0000004100 */
[----:B------:R-:W-:-:S04]  /*3a10*/  FMUL.FTZ R0, R0, 1 ;  /* 0x3f80000000007820 */ /* 0x000fc80000410000 */
[----:B------:R-:W0:Y:S02]  /*3a20*/  F2F.F64.F32 R4, R0 ;  /* 0x0000000000047310 */ /* 0x000e240000201800 */
[----:B0-----:R0:W-:Y:S01]  /*3a30*/  STG.E.128 desc[UR36][R2.64], R4 ;  /* 0x0000000402007986 */ /* 0x0011e2000c101d24 */
[----:B------:R-:W-:Y:S05]  /*3a40*/  BRA `(.L_x_3600) ;  /* 0x0000000800707947 */ /* 0x000fea0003800000 */
.L_x_3608:
        /* <DEDUP_REMOVED lines=21> */
.L_x_3612:
[----:B------:R-:W-:-:S05]  /*3ba0*/  LOP3.LUT R5, R0, R9, RZ, 0xfc, !PT ;  /* 0x0000000900057212 */ /* 0x000fca00078efcff */
[----:B------:R0:W-:Y:S01]  /*3bb0*/  STG.E.U8 desc[UR36][R2.64], R5 ;  /* 0x0000000502007986 */ /* 0x0001e2000c101124 */
[----:B------:R-:W-:Y:S05]  /*3bc0*/  BRA `(.L_x_3600) ;  /* 0x0000000800107947 */ /* 0x000fea0003800000 */
.L_x_3611:
        /* <DEDUP_REMOVED lines=13> */
.L_x_3613:
[----:B------:R-:W-:Y:S01]  /*3ca0*/  ISETP.GT.U32.AND P0, PT, R0, 0x7f800000, PT ;  /* 0x7f8000000000780c */ /* 0x000fe20003f04070 */
[----:B------:R-:W-:-:S05]  /*3cb0*/  IMAD.MOV.U32 R0, RZ, RZ, 0x7f ;  /* 0x0000007fff007424 */ /* 0x000fca00078e00ff */
[----:B------:R-:W-:-:S07]  /*3cc0*/  SEL R0, R0, 0x7c, P0 ;  /* 0x0000007c00007807 */ /* 0x000fce0000000000 */
.L_x_3614:
[----:B------:R-:W-:-:S04]  /*3cd0*/  LOP3.LUT R4, R4, 0x80000000, RZ, 0xc0, !PT ;  /* 0x8000000004047812 */ /* 0x000fc800078ec0ff */
[----:B------:R-:W-:-:S04]  /*3ce0*/  SHF.R.U32.HI R5, RZ, 0x18, R4 ;  /* 0x00000018ff057819 */ /* 0x000fc80000011604 */
[----:B------:R-:W-:-:S05]  /*3cf0*/  LOP3.LUT R5, R0, R5, RZ, 0xfc, !PT ;  /* 0x0000000500057212 */ /* 0x000fca00078efcff */
[----:B------:R0:W-:Y:S01]  /*3d00*/  STG.E.U8 desc[UR36][R2.64], R5 ;  /* 0x0000000502007986 */ /* 0x0001e2000c101124 */
[----:B------:R-:W-:Y:S05]  /*3d10*/  BRA `(.L_x_3600) ;  /* 0x0000000400bc7947 */ /* 0x000fea0003800000 */
.L_x_3610:
[----:B------:R-:W0:Y:S02]  /*3d20*/  LDC.U16 R0, c[0x0][0x3b8] ;  /* 0x0000ee00ff007b82 */ /* 0x000e240000000400 */
[----:B0-----:R-:W-:-:S05]  /*3d30*/  HADD2.F32 R0, -RZ, R0.H0_H0 ;  /* 0x20000000ff007230 */ /* 0x001fca0000004100 */
[----:B------:R-:W-:-:S05]  /*3d40*/  F2FP.BF16.F32.PACK_AB R0, RZ, R0 ;  /* 0x00000000ff00723e */ /* 0x000fca00000010ff */
[----:B------:R0:W-:Y:S01]  /*3d50*/  STG.E.U16 desc[UR36][R2.64], R0 ;  /* 0x0000000002007986 */ /* 0x0001e2000c101524 */
[----:B------:R-:W-:Y:S05]  /*3d60*/  BRA `(.L_x_3600) ;  /* 0x0000000400a87947 */ /* 0x000fea0003800000 */
.L_x_3607:
        /* <DEDUP_REMOVED lines=13> */
.L_x_3617:
        /* <DEDUP_REMOVED lines=18> */
.L_x_3619:
[----:B------:R-:W-:-:S04]  /*3f60*/  LOP3.LUT R4, R4, 0x80000000, RZ, 0xc0, !PT ;  /* 0x8000000004047812 */ /* 0x000fc800078ec0ff */
[----:B------:R-:W-:-:S04]  /*3f70*/  SHF.R.U32.HI R5, RZ, 0x18, R4 ;  /* 0x00000018ff057819 */ /* 0x000fc80000011604 */
[----:B------:R-:W-:-:S07]  /*3f80*/  LOP3.LUT R0, R0, R5, RZ, 0xfc, !PT ;  /* 0x0000000500007212 */ /* 0x000fce00078efcff */
.L_x_3618:
[----:B------:R4:W-:Y:S01]  /*3f90*/  STG.E.U8 desc[UR36][R2.64], R0 ;  /* 0x0000000002007986 */ /* 0x0009e2000c101124 */
[----:B------:R-:W-:Y:S05]  /*3fa0*/  BRA `(.L_x_3600) ;  /* 0x0000000400187947 */ /* 0x000fea0003800000 */
.L_x_3616:
[----:B------:R-:W0:Y:S02]  /*3fb0*/  LDC.U16 R0, c[0x0][0x3b8] ;  /* 0x0000ee00ff007b82 */ /* 0x000e240000000400 */
[----:B0-----:R-:W-:Y:S01]  /*3fc0*/  HADD2.F32 R4, -RZ, R0.H0_H0 ;  /* 0x20000000ff047230 */ /* 0x001fe20000004100 */
        /* <DEDUP_REMOVED lines=16> */
.L_x_3621:
[----:B------:R-:W-:-:S04]  /*40d0*/  LOP3.LUT R4, R4, 0x80000000, RZ, 0xc0, !PT ;  /* 0x8000000004047812 */ /* 0x000fc800078ec0ff */
[----:B------:R-:W-:-:S04]  /*40e0*/  SHF.R.U32.HI R5, RZ, 0x18, R4 ;  /* 0x00000018ff057819 */ /* 0x000fc80000011604 */
[----:B------:R-:W-:-:S07]  /*40f0*/  LOP3.LUT R0, R0, R5, RZ, 0xfc, !PT ;  /* 0x0000000500007212 */ /* 0x000fce00078efcff */
.L_x_3620:
[----:B------:R3:W-:Y:S01]  /*4100*/  STG.E.U8 desc[UR36][R2.64], R0 ;  /* 0x0000000002007986 */ /* 0x0007e2000c101124 */
[----:B------:R-:W-:Y:S05]  /*4110*/  BRA `(.L_x_3600) ;  /* 0x0000000000bc7947 */ /* 0x000fea0003800000 */
.L_x_3615:
[----:B------:R-:W-:-:S13]  /*4120*/  ISETP.NE.AND P0, PT, R4, 0x1c, PT ;  /* 0x0000001c0400780c */ /* 0x000fda0003f05270 */
[----:B------:R-:W-:Y:S05]  /*4130*/  @!P0 BRA `(.L_x_3622) ;  /* 0x0000000000a48947 */ /* 0x000fea0003800000 */
[----:B------:R-:W-:-:S13]  /*4140*/  ISETP.NE.AND P0, PT, R4, 0x1d, PT ;  /* 0x0000001d0400780c */ /* 0x000fda0003f05270 */
[----:B------:R-:W-:Y:S05]  /*4150*/  @!P0 BRA `(.L_x_3623) ;  /* 0x0000000000888947 */ /* 0x000fea0003800000 */
[----:B------:R-:W-:-:S13]  /*4160*/  ISETP.NE.AND P0, PT, R4, 0x2c, PT ;  /* 0x0000002c0400780c */ /* 0x000fda0003f05270 */
[----:B------:R-:W-:Y:S05]  /*4170*/  @P0 BRA `(.L_x_3599) ;  /* 0x00000000003c0947 */ /* 0x000fea0003800000 */
[----:B------:R-:W0:Y:S02]  /*4180*/  LDC.U16 R0, c[0x0][0x3b8] ;  /* 0x0000ee00ff007b82 */ /* 0x000e240000000400 */
[----:B0-----:R-:W-:Y:S02]  /*4190*/  HADD2.F32 R4, -RZ, R0.H0_H0 ;  /* 0x20000000ff047230 */ /* 0x001fe40000004100 */
        /* <DEDUP_REMOVED lines=11> */
.L_x_3624:
[----:B------:R2:W-:Y:S01]  /*4250*/  STG.E.U8 desc[UR36][R2.64], R0 ;  /* 0x0000000002007986 */ /* 0x0005e2000c101124 */
[----:B------:R-:W-:Y:S05]  /*4260*/  BRA `(.L_x_3600) ;  /* 0x0000000000687947 */ /* 0x000fea0003800000 */
.L_x_3599:
[----:B------:R-:W-:Y:S01]  /*4270*/  MOV R0, 0x0 ;  /* 0x0000000000007802 */ /* 0x000fe20000000f00 */
[----:B------:R-:W-:Y:S01]  /*4280*/  ULDC.64 UR4, c[0x4][0x190] ;  /* 0x0100640000047ab9 */ /* 0x000fe20000000a00 */
[----:B------:R-:W-:Y:S01]  /*4290*/  ULDC.64 UR6, c[0x4][0x60] ;  /* 0x0100180000067ab9 */ /* 0x000fe20000000a00 */
[----:B------:R-:W-:Y:S01]  /*42a0*/  MOV R4, UR4 ;  /* 0x0000000400047c02 */ /* 0x000fe20008000f00 */
        /* <DEDUP_REMOVED lines=12> */
.L_x_3625:
[----:B------:R-:W-:Y:S05]  /*4370*/  BRA `(.L_x_3600) ;  /* 0x0000000000247947 */ /* 0x000fea0003800000 */
.L_x_3623:
[----:B------:R-:W0:Y:S02]  /*4380*/  LDC.U16 R0, c[0x0][0x3b8] ;  /* 0x0000ee00ff007b82 */ /* 0x000e240000000400 */
[----:B0-----:R-:W-:-:S04]  /*4390*/  HADD2.F32 R0, -RZ, R0.H0_H0 ;  /* 0x20000000ff007230 */ /* 0x001fc80000004100 */
[----:B------:R-:W0:Y:S02]  /*43a0*/  F2I.U64.TRUNC R4, R0 ;  /* 0x0000000000047311 */ /* 0x000e24000020d800 */
[----:B0-----:R1:W-:Y:S01]  /*43b0*/  STG.E.64 desc[UR36][R2.64], R4 ;  /* 0x0000000402007986 */ /* 0x0013e2000c101b24 */
[----:B------:R-:W-:Y:S05]  /*43c0*/  BRA `(.L_x_3600) ;  /* 0x0000000000107947 */ /* 0x000fea0003800000 */
.L_x_3622:
[----:B------:R-:W0:Y:S02]  /*43d0*/  LDC.U16 R0, c[0x0][0x3b8] ;  /* 0x0000ee00ff007b82 */ /* 0x000e240000000400 */
[----:B0-----:R-:W-:-:S04]  /*43e0*/  HADD2.F32 R0, -RZ, R0.H0_H0 ;  /* 0x20000000ff007230 */ /* 0x001fc80000004100 */
[----:B------:R-:W0:Y:S02]  /*43f0*/  F2I.FTZ.U32.TRUNC.NTZ R5, R0 ;  /* 0x0000000000057305 */ /* 0x000e24000021f000 */
[----:B0-----:R0:W-:Y:S02]  /*4400*/  STG.E desc[UR36][R2.64], R5 ;  /* 0x0000000502007986 */ /* 0x0011e4000c101924 */
.L_x_3600:
[----:B------:R-:W-:-:S07]  /*4410*/  VIADD R17, R17, 0x80 ;  /* 0x0000008011117836 */ /* 0x000fce0000000000 */
.L_x_3593:
[----:B------:R-:W-:Y:S05]  /*4420*/  BSYNC B6 ;  /* 0x0000000000067941 */ /* 0x000fea0003800000 */
.L_x_3592:
[----:B------:R-:W-:Y:S01]  /*4430*/  ULDC UR4, c[0x0][0x210] ;  /* 0x0000840000047ab9 */ /* 0x000fe20000000800 */
[----:B------:R-:W-:Y:S01]  /*4440*/  BSSY B6, `(.L_x_3626) ;  /* 0x000021c000067945 */ /* 0x000fe20003800000 */
[----:B------:R-:W-:-:S13]  /*4450*/  ISETP.GE.AND P0, PT, R17, UR4, PT ;  /* 0x0000000411007c0c */ /* 0x000fda000bf06270 */
[----:B------:R-:W-:Y:S05]  /*4460*/  @P0 BRA `(.L_x_3627) ;  /* 0x0000002000640947 */ /* 0x000fea0003800000 */
[----:B0-----:R-:W0:Y:S01]  /*4470*/  LDC R6, c[0x0][0x218] ;  /* 0x00008600ff067b82 */ /* 0x001e220000000800 */
[----:B--234-:R-:W-:Y:S01]  /*4480*/  HFMA2.MMA R0, -RZ, RZ, 0, 0 ;  /* 0x00000000ff007435 */ /* 0x01cfe200000001ff */
        /* <DEDUP_REMOVED lines=275> */
.L_x_3628:
        /* <DEDUP_REMOVED lines=20> */
.L_x_3632:
[----:B------:R-:W0:Y:S02]  /*5700*/  LDC.U16 R0, c[0x0][0x3b8] ;  /* 0x0000ee00ff007b82 */ /* 0x000e240000000400 */
[----:B0-----:R-:W-:-:S04]  /*5710*/  HADD2.F32 R0, -RZ, R0.H0_H0 ;  /* 0x20000000ff007230 */ /* 0x001fc80000004100 */
[----:B------:R-:W0:Y:S02]  /*5720*/  F2I.S64.TRUNC R4, R0 ;  /* 0x0000000000047311 */ /* 0x000e24000020d900 */
[----:B0-----:R1:W-:Y:S01]  /*5730*/  STG.E.U8 desc[UR36][R2.64], R4 ;  /* 0x0000000402007986 */ /* 0x0013e2000c101124 */
[----:B------:R-:W-:Y:S05]  /*5740*/  BRA `(.L_x_3634) ;  /* 0x0000000c00a87947 */ /* 0x000fea0003800000 */
.L_x_3631:
        /* <DEDUP_REMOVED lines=11> */
.L_x_3636:
[----:B------:R-:W0:Y:S02]  /*5800*/  LDC.U16 R0, c[0x0][0x3b8] ;  /* 0x0000ee00ff007b82 */ /* 0x000e240000000400 */
[----:B0-----:R-:W-:-:S04]  /*5810*/  HADD2.F32 R0, -RZ, R0.H0_H0 ;  /* 0x20000000ff007230 */ /* 0x001fc80000004100 */
[----:B------:R-:W0:Y:S02]  /*5820*/  F2I.FTZ.TRUNC.NTZ R5, R0 ;  /* 0x0000000000057305 */ /* 0x000e24000021f100 */
[----:B0-----:R3:W-:Y:S01]  /*5830*/  STG.E desc[UR36][R2.64], R5 ;  /* 0x0000000502007986 */ /* 0x0017e2000c101924 */
[----:B------:R-:W-:Y:S05]  /*5840*/  BRA `(.L_x_3634) ;  /* 0x0000000c00687947 */ /* 0x000fea0003800000 */
.L_x_3635:
[----:B------:R-:W0:Y:S02]  /*5850*/  LDC.U16 R0, c[0x0][0x3b8] ;  /* 0x0000ee00ff007b82 */ /* 0x000e240000000400 */
[----:B0-----:R-:W-:-:S04]  /*5860*/  HADD2.F32 R0, -RZ, R0.H0_H0 ;  /* 0x20000000ff007230 */ /* 0x001fc80000004100 */
[----:B------:R-:W0:Y:S02]  /*5870*/  F2I.FTZ.TRUNC.NTZ R5, R0 ;  /* 0x0000000000057305 */ /* 0x000e24000021f100 */
[----:B0-----:R2:W-:Y:S01]  /*5880*/  STG.E.U16 desc[UR36][R2.64], R5 ;  /* 0x0000000502007986 */ /* 0x0015e2000c101524 */
[----:B------:R-:W-:Y:S05]  /*5890*/  BRA `(.L_x_3634) ;  /* 0x0000000c00547947 */ /* 0x000fea0003800000 */
.L_x_3630:
        /* <DEDUP_REMOVED lines=10> */
.L_x_3638:
[----:B------:R-:W0:Y:S02]  /*5940*/  LDC.U16 R5, c[0x0][0x3b8] ;  /* 0x0000ee00ff057b82 */ /* 0x000e240000000400 */
[----:B0-----:R0:W-:Y:S01]  /*5950*/  STG.E.U16 desc[UR36][R2.64], R5 ;  /* 0x0000000502007986 */ /* 0x0011e2000c101524 */
[----:B------:R-:W-:Y:S05]  /*5960*/  BRA `(.L_x_3634) ;  /* 0x0000000c00207947 */ /* 0x000fea0003800000 */
.L_x_3637:
        /* <DEDUP_REMOVED lines=11> */
.L_x_3640:
[----:B------:R-:W0:Y:S02]  /*5a20*/  LDC.U16 R0, c[0x0][0x3b8] ;  /* 0x0000ee00ff007b82 */ /* 0x000e240000000400 */
[----:B0-----:R-:W-:-:S05]  /*5a30*/  HADD2.F32 R0, -RZ, R0.H0_H0 ;  /* 0x20000000ff007230 */ /* 0x001fca0000004100 */
[----:B------:R-:W-:-:S04]  /*5a40*/  F2FP.F16.F32.PACK_AB R0, RZ, R0 ;  /* 0x00000000ff00723e */ /* 0x000fc800000000ff */
[----:B------:R-:W-:-:S05]  /*5a50*/  PRMT R0, R0, 0x5410, RZ ;  /* 0x0000541000007816 */ /* 0x000fca00000000ff */
[----:B------:R0:W-:Y:S01]  /*5a60*/  STG.E desc[UR36][R2.64], R0 ;  /* 0x0000000002007986 */ /* 0x0001e2000c101924 */
[----:B------:R-:W-:Y:S05]  /*5a70*/  BRA `(.L_x_3634) ;  /* 0x0000000800dc7947 */ /* 0x000fea0003800000 */
.L_x_3639:
[----:B------:R-:W0:Y:S02]  /*5a80*/  LDC.U16 R0, c[0x0][0x3b8] ;  /* 0x0000ee00ff007b82 */ /* 0x000e240000000400 */
[----:B0-----:R-:W-:-:S05]  /*5a90*/  HADD2.F32 R0, -RZ, R0.H0_H0 ;  /* 0x20000000ff007230 */ /* 0x001fca0000004100 */
[----:B------:R-:W-:-:S04]  /*5aa0*/  FMUL.FTZ R0, R0, 1 ;  /* 0x3f80000000007820 */ /* 0x000fc80000410000 */
[----:B------:R-:W0:Y:S02]  /*5ab0*/  F2F.F64.F32 R4, R0 ;  /* 0x0000000000047310 */ /* 0x000e240000201800 */
[----:B0-----:R0:W-:Y:S01]  /*5ac0*/  STG.E.64 desc[UR36][R2.64], R4 ;  /* 0x0000000402007986 */ /* 0x0011e2000c101b24 */
[----:B------:R-:W-:Y:S05]  /*5ad0*/  BRA `(.L_x_3634) ;  /* 0x0000000800c47947 */ /* 0x000fea0003800000 */
.L_x_3629:
        /* <DEDUP_REMOVED lines=14> */
.L_x_3643:
[----:B------:R-:W0:Y:S01]  /*5bc0*/  LDC.U16 R0, c[0x0][0x3b8] ;  /* 0x0000ee00ff007b82 */ /* 0x000e220000000400 */
[----:B------:R-:W-:Y:S01]  /*5bd0*/  CS2R R6, SRZ ;  /* 0x0000000000067805 */ /* 0x000fe2000001ff00 */
[----:B0-----:R-:W-:-:S05]  /*5be0*/  HADD2.F32 R0, -RZ, R0.H0_H0 ;  /* 0x20000000ff007230 */ /* 0x001fca0000004100 */
[----:B------:R-:W-:-:S04]  /*5bf0*/  FMUL.FTZ R0, R0, 1 ;  /* 0x3f80000000007820 */ /* 0x000fc80000410000 */
[----:B------:R-:W0:Y:S02]  /*5c00*/  F2F.F64.F32 R4, R0 ;  /* 0x0000000000047310 */ /* 0x000e240000201800 */
[----:B0-----:R0:W-:Y:S01]  /*5c10*/  STG.E.128 desc[UR36][R2.64], R4 ;  /* 0x0000000402007986 */ /* 0x0011e2000c101d24 */
[----:B------:R-:W-:Y:S05]  /*5c20*/  BRA `(.L_x_3634) ;  /* 0x0000000800707947 */ /* 0x000fea0003800000 */
.L_x_3642:
        /* <DEDUP_REMOVED lines=21> */
.L_x_3646:
[----:B------:R-:W-:-:S05]  /*5d80*/  LOP3.LUT R5, R0, R9, RZ, 0xfc, !PT ;  /* 0x0000000900057212 */ /* 0x000fca00078efcff */
[----:B------:R0:W-:Y:S01]  /*5d90*/  STG.E.U8 desc[UR36][R2.64], R5 ;  /* 0x0000000502007986 */ /* 0x0001e2000c101124 */
[----:B------:R-:W-:Y:S05]  /*5da0*/  BRA `(.L_x_3634) ;  /* 0x0000000800107947 */ /* 0x000fea0003800000 */
.L_x_3645:
        /* <DEDUP_REMOVED lines=13> */
.L_x_3647:
[----:B------:R-:W-:Y:S01]  /*5e80*/  ISETP.GT.U32.AND P0, PT, R0, 0x7f800000, PT ;  /* 0x7f8000000000780c */ /* 0x000fe20003f04070 */
[----:B------:R-:W-:-:S05]  /*5e90*/  IMAD.MOV.U32 R0, RZ, RZ, 0x7f ;  /* 0x0000007fff007424 */ /* 0x000fca00078e00ff */
[----:B------:R-:W-:-:S07]  /*5ea0*/  SEL R0, R0, 0x7c, P0 ;  /* 0x0000007c00007807 */ /* 0x000fce0000000000 */
.L_x_3648:
[----:B------:R-:W-:-:S04]  /*5eb0*/  LOP3.LUT R4, R4, 0x80000000, RZ, 0xc0, !PT ;  /* 0x8000000004047812 */ /* 0x000fc800078ec0ff */
[----:B------:R-:W-:-:S04]  /*5ec0*/  SHF.R.U32.HI R5, RZ, 0x18, R4 ;  /* 0x00000018ff057819 */ /* 0x000fc80000011604 */
[----:B------:R-:W-:-:S05]  /*5ed0*/  LOP3.LUT R5, R0, R5, RZ, 0xfc, !PT ;  /* 0x0000000500057212 */ /* 0x000fca00078efcff */
[----:B------:R0:W-:Y:S01]  /*5ee0*/  STG.E.U8 desc[UR36][R2.64], R5 ;  /* 0x0000000502007986 */ /* 0x0001e2000c101124 */
[----:B------:R-:W-:Y:S05]  /*5ef0*/  BRA `(.L_x_3634) ;  /* 0x0000000400bc7947 */ /* 0x000fea0003800000 */
.L_x_3644:
[----:B------:R-:W0:Y:S02]  /*5f00*/  LDC.U16 R0, c[0x0][0x3b8] ;  /* 0x0000ee00ff007b82 */ /* 0x000e240000000400 */
[----:B0-----:R-:W-:-:S05]  /*5f10*/  HADD2.F32 R0, -RZ, R0.H0_H0 ;  /* 0x20000000ff007230 */ /* 0x001fca0000004100 */
[----:B------:R-:W-:-:S05]  /*5f20*/  F2FP.BF16.F32.PACK_AB R0, RZ, R0 ;  /* 0x00000000ff00723e */ /* 0x000fca00000010ff */
[----:B------:R0:W-:Y:S01]  /*5f30*/  STG.E.U16 desc[UR36][R2.64], R0 ;  /* 0x0000000002007986 */ /* 0x0001e2000c101524 */
[----:B------:R-:W-:Y:S05]  /*5f40*/  BRA `(.L_x_3634) ;  /* 0x0000000400a87947 */ /* 0x000fea0003800000 */
.L_x_3641:
        /* <DEDUP_REMOVED lines=13> */
.L_x_3651:
        /* <DEDUP_REMOVED lines=18> */
.L_x_3653:
[----:B------:R-:W-:-:S04]  /*6140*/  LOP3.LUT R4, R4, 0x80000000, RZ, 0xc0, !PT ;  /* 0x8000000004047812 */ /* 0x000fc800078ec0ff */
[----:B------:R-:W-:-:S04]  /*6150*/  SHF.R.U32.HI R5, RZ, 0x18, R4 ;  /* 0x00000018ff057819 */ /* 0x000fc80000011604 */
[----:B------:R-:W-:-:S07]  /*6160*/  LOP3.LUT R0, R0, R5, RZ, 0xfc, !PT ;  /* 0x0000000500007212 */ /* 0x000fce00078efcff */
.L_x_3652:
[----:B------:R0:W-:Y:S01]  /*6170*/  STG.E.U8 desc[UR36][R2.64], R0 ;  /* 0x0000000002007986 */ /* 0x0001e2000c101124 */
[----:B------:R-:W-:Y:S05]  /*6180*/  BRA `(.L_x_3634) ;  /* 0x0000000400187947 */ /* 0x000fea0003800000 */
.L_x_3650:
        /* <DEDUP_REMOVED lines=18> */
.L_x_3655:
[----:B------:R-:W-:-:S04]  /*62b0*/  LOP3.LUT R4, R4, 0x80000000, RZ, 0xc0, !PT ;  /* 0x8000000004047812 */ /* 0x000fc800078ec0ff */
[----:B------:R-:W-:-:S04]  /*62c0*/  SHF.R.U32.HI R5, RZ, 0x18, R4 ;  /* 0x00000018ff057819 */ /* 0x000fc80000011604 */
[----:B------:R-:W-:-:S07]  /*62d0*/  LOP3.LUT R0, R0, R5, RZ, 0xfc, !PT ;  /* 0x0000000500007212 */ /* 0x000fce00078efcff */
.L_x_3654:
[----:B------:R0:W-:Y:S01]  /*62e0*/  STG.E.U8 desc[UR36][R2.64], R0 ;  /* 0x0000000002007986 */ /* 0x0001e2000c101124 */
[----:B------:R-:W-:Y:S05]  /*62f0*/  BRA `(.L_x_3634) ;  /* 0x0000000000bc7947 */ /* 0x000fea0003800000 */
.L_x_3649:
        /* <DEDUP_REMOVED lines=19> */
.L_x_3658:
[----:B------:R0:W-:Y:S01]  /*6430*/  STG.E.U8 desc[UR36][R2.64], R0 ;  /* 0x0000000002007986 */ /* 0x0001e2000c101124 */
[----:B------:R-:W-:Y:S05]  /*6440*/  BRA `(.L_x_3634) ;  /* 0x0000000000687947 */ /* 0x000fea0003800000 */
.L_x_3633:
[----:B------:R-:W-:Y:S01]  /*6450*/  MOV R0, 0x0 ;  /* 0x0000000000007802 */ /* 0x000fe20000000f00 */
[----:B------:R-:W-:Y:S01]  /*6460*/  ULDC.64 UR4, c[0x4][0x190] ;  /* 0x0100640000047ab9 */ /* 0x000fe20000000a00 */
[----:B------:R-:W-:Y:S01]  /*6470*/  ULDC.64 UR6, c[0x4][0x60] ;  /* 0x0100180000067ab9 */ /* 0x000fe20000000a00 */
[----:B------:R-:W-:Y:S01]  /*6480*/  IMAD.U32 R4, RZ, RZ, UR4 ;  /* 0x00000004ff047e24 */ /* 0x000fe2000f8e00ff */
[----:B------:R0:W1:Y:S01]  /*6490*/  LDC.64 R2, c[0x4][R0] ;  /* 0x0100000000027b82 */ /* 0x0000620000000a00 */
[----:B------:R-:W-:Y:S01]  /*64a0*/  MOV R5, UR5 ;  /* 0x0000000500057c02 */ /* 0x000fe20008000f00 */
[----:B------:R-:W-:Y:S01]  /*64b0*/  ULDC.64 UR4, c[0x4][0x198] ;  /* 0x0100660000047ab9 */ /* 0x000fe20000000a00 */
[----:B------:R-:W-:Y:S01]  /*64c0*/  HFMA2.MMA R8, -RZ, RZ, 0, 6.020069122314453125e-06 ;  /* 0x00000065ff087435 */ /* 0x000fe200000001ff */
        /* <DEDUP_REMOVED lines=8> */
.L_x_3659:
[----:B------:R-:W-:Y:S05]  /*6550*/  BRA `(.L_x_3634) ;  /* 0x0000000000247947 */ /* 0x000fea0003800000 */
.L_x_3657:
[----:B------:R-:W0:Y:S02]  /*6560*/  LDC.U16 R0, c[0x0][0x3b8] ;  /* 0x0000ee00ff007b82 */ /* 0x000e240000000400 */
[----:B0-----:R-:W-:-:S04]  /*6570*/  HADD2.F32 R0, -RZ, R0.H0_H0 ;  /* 0x20000000ff007230 */ /* 0x001fc80000004100 */
[----:B------:R-:W0:Y:S02]  /*6580*/  F2I.U64.TRUNC R4, R0 ;  /* 0x0000000000047311 */ /* 0x000e24000020d800 */
[----:B0-----:R0:W-:Y:S01]  /*6590*/  STG.E.64 desc[UR36][R2.64], R4 ;  /* 0x0000000402007986 */ /* 0x0011e2000c101b24 */
[----:B------:R-:W-:Y:S05]  /*65a0*/  BRA `(.L_x_3634) ;  /* 0x0000000000107947 */ /* 0x000fea0003800000 */
.L_x_3656:
[----:B------:R-:W0:Y:S02]  /*65b0*/  LDC.U16 R0, c[0x0][0x3b8] ;  /* 0x0000ee00ff007b82 */ /* 0x000e240000000400 */
[----:B0-----:R-:W-:-:S04]  /*65c0*/  HADD2.F32 R0, -RZ, R0.H0_H0 ;  /* 0x20000000ff007230 */ /* 0x001fc80000004100 */
[----:B------:R-:W0:Y:S02]  /*65d0*/  F2I.FTZ.U32.TRUNC.NTZ R5, R0 ;  /* 0x0000000000057305 */ /* 0x000e24000021f000 */
[----:B0-----:R0:W-:Y:S02]  /*65e0*/  STG.E desc[UR36][R2.64], R5 ;  /* 0x0000000502007986 */ /* 0x0011e4000c101924 */
.L_x_3634:
[----:B------:R-:W-:-:S07]  /*65f0*/  VIADD R17, R17, 0x80 ;  /* 0x0000008011117836 */ /* 0x000fce0000000000 */
.L_x_3627:
[----:B------:R-:W-:Y:S05]  /*6600*/  BSYNC B6 ;  /* 0x0000000000067941 */ /* 0x000fea0003800000 */
.L_x_3626:
[----:B------:R-:W-:Y:S02]  /*6610*/  ULDC UR4, c[0x0][0x210] ;  /* 0x0000840000047ab9 */ /* 0x000fe40000000800 */
[----:B------:R-:W-:-:S13]  /*6620*/  ISETP.GE.AND P0, PT, R17, UR4, PT ;  /* 0x0000000411007c0c */ /* 0x000fda000bf06270 */
[----:B------:R-:W-:Y:S05]  /*6630*/  @P0 EXIT ;  /* 0x000000000000094d */ /* 0x000fea0003800000 */
[----:B0-----:R-:W0:Y:S01]  /*6640*/  LDC R6, c[0x0][0x218] ;  /* 0x00008600ff067b82 */ /* 0x001e220000000800 */
[----:B--234-:R-:W-:Y:S01]  /*6650*/  IMAD.MOV.U32 R0, RZ, RZ, RZ ;  /* 0x000000ffff007224 */ /* 0x01cfe200078e00ff */
[----:B0-----:R-:W-:-:S13]  /*6660*/  ISETP.NE.AND P0, PT, R6, RZ, PT ;  /* 0x000000ff0600720c */ /* 0x001fda0003f05270 */
[----:B------:R-:W-:Y:S05]  /*6670*/  @!P0 BRA `(.L_x_3660) ;  /* 0x0000001000448947 */ /* 0x000fea0003800000 */
[----:B------:R-:W-:Y:S01]  /*6680*/  MOV R16, RZ ;  /* 0x000000ff00107202 */ /* 0x000fe20000000f00 */
[----:B------:R-:W-:Y:S01]  /*6690*/  ULDC.64 UR4, c[0x0][0x220] ;  /* 0x0000880000047ab9 */ /* 0x000fe20000000a00 */
[----:B------:R-:W-:-:S03]  /*66a0*/  ISETP.NE.AND P0, PT, R6, 0x1, PT ;  /* 0x000000010600780c */ /* 0x000fc60003f05270 */
        /* <DEDUP_REMOVED lines=270> */
.L_x_3660:
        /* <DEDUP_REMOVED lines=18> */
[----:B0-----:R-:W-:Y:S01]  /*78b0*/  STG.E.U8 desc[UR36][R2.64], R5 ;  /* 0x0000000502007986 */ /* 0x001fe2000c101124 */
[----:B------:R-:W-:Y:S05]  /*78c0*/  EXIT ;  /* 0x000000000000794d */ /* 0x000fea0003800000 */
.L_x_3664:
[----:B------:R-:W0:Y:S02]  /*78d0*/  LDC.U16 R0, c[0x0][0x3b8] ;  /* 0x0000ee00ff007b82 */ /* 0x000e240000000400 */
[----:B0-----:R-:W-:-:S04]  /*78e0*/  HADD2.F32 R0, -RZ, R0.H0_H0 ;  /* 0x20000000ff007230 */ /* 0x001fc80000004100 */
[----:B------:R-:W0:Y:S02]  /*78f0*/  F2I.S64.TRUNC R4, R0 ;  /* 0x0000000000047311 */ /* 0x000e24000020d900 */
[----:B0-----:R-:W-:Y:S01]  /*7900*/  STG.E.U8 desc[UR36][R2.64], R4 ;  /* 0x0000000402007986 */ /* 0x001fe2000c101124 */
[----:B------:R-:W-:Y:S05]  /*7910*/  EXIT ;  /* 0x000000000000794d */ /* 0x000fea0003800000 */
.L_x_3663:
        /* <DEDUP_REMOVED lines=9> */
[----:B0-----:R-:W-:Y:S01]  /*79b0*/  STG.E.64 desc[UR36][R2.64], R4 ;  /* 0x0000000402007986 */ /* 0x001fe2000c101b24 */
[----:B------:R-:W-:Y:S05]  /*79c0*/  EXIT ;  /* 0x000000000000794d */ /* 0x000fea0003800000 */
.L_x_3667:
[----:B------:R-:W0:Y:S02]  /*79d0*/  LDC.U16 R0, c[0x0][0x3b8] ;  /* 0x0000ee00ff007b82 */ /* 0x000e240000000400 */
[----:B0-----:R-:W-:-:S04]  /*79e0*/  HADD2.F32 R0, -RZ, R0.H0_H0 ;  /* 0x20000000ff007230 */ /* 0x001fc80000004100 */
[----:B------:R-:W0:Y:S02]  /*79f0*/  F2I.FTZ.TRUNC.NTZ R5, R0 ;  /* 0x0000000000057305 */ /* 0x000e24000021f100 */
[----:B0-----:R-:W-:Y:S01]  /*7a00*/  STG.E desc[UR36][R2.64], R5 ;  /* 0x0000000502007986 */ /* 0x001fe2000c101924 */
[----:B------:R-:W-:Y:S05]  /*7a10*/  EXIT ;  /* 0x000000000000794d */ /* 0x000fea0003800000 */
.L_x_3666:
[----:B------:R-:W0:Y:S02]  /*7a20*/  LDC.U16 R0, c[0x0][0x3b8] ;  /* 0x0000ee00ff007b82 */ /* 0x000e240000000400 */
[----:B0-----:R-:W-:-:S04]  /*7a30*/  HADD2.F32 R0, -RZ, R0.H0_H0 ;  /* 0x20000000ff007230 */ /* 0x001fc80000004100 */
[----:B------:R-:W0:Y:S02]  /*7a40*/  F2I.FTZ.TRUNC.NTZ R5, R0 ;  /* 0x0000000000057305 */ /* 0x000e24000021f100 */
[----:B0-----:R-:W-:Y:S01]  /*7a50*/  STG.E.U16 desc[UR36][R2.64], R5 ;  /* 0x0000000502007986 */ /* 0x001fe2000c101524 */
[----:B------:R-:W-:Y:S05]  /*7a60*/  EXIT ;  /* 0x000000000000794d */ /* 0x000fea0003800000 */
.L_x_3662:
        /* <DEDUP_REMOVED lines=8> */
[----:B------:R-:W-:Y:S01]  /*7af0*/  STG.E desc[UR36][R2.64], R5 ;  /* 0x0000000502007986 */ /* 0x000fe2000c101924 */
[----:B------:R-:W-:Y:S05]  /*7b00*/  EXIT ;  /* 0x000000000000794d */ /* 0x000fea0003800000 */
.L_x_3669:
[----:B------:R-:W0:Y:S02]  /*7b10*/  LDC.U16 R5, c[0x0][0x3b8] ;  /* 0x0000ee00ff057b82 */ /* 0x000e240000000400 */
[----:B0-----:R-:W-:Y:S01]  /*7b20*/  STG.E.U16 desc[UR36][R2.64], R5 ;  /* 0x0000000502007986 */ /* 0x001fe2000c101524 */
[----:B------:R-:W-:Y:S05]  /*7b30*/  EXIT ;  /* 0x000000000000794d */ /* 0x000fea0003800000 */
.L_x_3668:
        /* <DEDUP_REMOVED lines=9> */
[----:B------:R-:W-:Y:S01]  /*7bd0*/  STG.E.64 desc[UR36][R2.64], R4 ;  /* 0x0000000402007986 */ /* 0x000fe2000c101b24 */
[----:B------:R-:W-:Y:S05]  /*7be0*/  EXIT ;  /* 0x000000000000794d */ /* 0x000fea0003800000 */
.L_x_3671:
[----:B------:R-:W0:Y:S02]  /*7bf0*/  LDC.U16 R0, c[0x0][0x3b8] ;  /* 0x0000ee00ff007b82 */ /* 0x000e240000000400 */
[----:B0-----:R-:W-:-:S05]  /*7c00*/  HADD2.F32 R0, -RZ, R0.H0_H0 ;  /* 0x20000000ff007230 */ /* 0x001fca0000004100 */
[----:B------:R-:W-:-:S04]  /*7c10*/  F2FP.F16.F32.PACK_AB R0, RZ, R0 ;  /* 0x00000000ff00723e */ /* 0x000fc800000000ff */
[----:B------:R-:W-:-:S05]  /*7c20*/  PRMT R0, R0, 0x5410, RZ ;  /* 0x0000541000007816 */ /* 0x000fca00000000ff */
[----:B------:R-:W-:Y:S01]  /*7c30*/  STG.E desc[UR36][R2.64], R0 ;  /* 0x0000000002007986 */ /* 0x000fe2000c101924 */
[----:B------:R-:W-:Y:S05]  /*7c40*/  EXIT ;  /* 0x000000000000794d */ /* 0x000fea0003800000 */
.L_x_3670:
[----:B------:R-:W0:Y:S02]  /*7c50*/  LDC.U16 R0, c[0x0][0x3b8] ;  /* 0x0000ee00ff007b82 */ /* 0x000e240000000400 */
[----:B0-----:R-:W-:-:S05]  /*7c60*/  HADD2.F32 R0, -RZ, R0.H0_H0 ;  /* 0x20000000ff007230 */ /* 0x001fca0000004100 */
[----:B------:R-:W-:-:S04]  /*7c70*/  FMUL.FTZ R0, R0, 1 ;  /* 0x3f80000000007820 */ /* 0x000fc80000410000 */
[----:B------:R-:W0:Y:S02]  /*7c80*/  F2F.F64.F32 R4, R0 ;  /* 0x0000000000047310 */ /* 0x000e240000201800 */
[----:B0-----:R-:W-:Y:S01]  /*7c90*/  STG.E.64 desc[UR36][R2.64], R4 ;  /* 0x0000000402007986 */ /* 0x001fe2000c101b24 */
[----:B------:R-:W-:Y:S05]  /*7ca0*/  EXIT ;  /* 0x000000000000794d */ /* 0x000fea0003800000 */
.L_x_3661:
        /* <DEDUP_REMOVED lines=12> */
[----:B------:R-:W-:Y:S01]  /*7d70*/  STG.E.U8 desc[UR36][R2.64], R5 ;  /* 0x0000000502007986 */ /* 0x000fe2000c101124 */
[----:B------:R-:W-:Y:S05]  /*7d80*/  EXIT ;  /* 0x000000000000794d */ /* 0x000fea0003800000 */
.L_x_3674:
[----:B------:R-:W0:Y:S01]  /*7d90*/  LDC.U16 R0, c[0x0][0x3b8] ;  /* 0x0000ee00ff007b82 */ /* 0x000e220000000400 */
[----:B------:R-:W-:Y:S01]  /*7da0*/  CS2R R6, SRZ ;  /* 0x0000000000067805 */ /* 0x000fe2000001ff00 */
[----:B0-----:R-:W-:-:S05]  /*7db0*/  HADD2.F32 R0, -RZ, R0.H0_H0 ;  /* 0x20000000ff007230 */ /* 0x001fca0000004100 */
[----:B------:R-:W-:-:S04]  /*7dc0*/  FMUL.FTZ R0, R0, 1 ;  /* 0x3f80000000007820 */ /* 0x000fc80000410000 */
[----:B------:R-:W0:Y:S02]  /*7dd0*/  F2F.F64.F32 R4, R0 ;  /* 0x0000000000047310 */ /* 0x000e240000201800 */
[----:B0-----:R-:W-:Y:S01]  /*7de0*/  STG.E.128 desc[UR36][R2.64], R4 ;  /* 0x0000000402007986 */ /* 0x001fe2000c101d24 */
[----:B------:R-:W-:Y:S05]  /*7df0*/  EXIT ;  /* 0x000000000000794d */ /* 0x000fea0003800000 */
.L_x_3673:
        /* <DEDUP_REMOVED lines=21> */
.L_x_3677:
[----:B------:R-:W-:-:S05]  /*7f50*/  LOP3.LUT R5, R0, R9, RZ, 0xfc, !PT ;  /* 0x0000000900057212 */ /* 0x000fca00078efcff */
[----:B------:R-:W-:Y:S01]  /*7f60*/  STG.E.U8 desc[UR36][R2.64], R5 ;  /* 0x0000000502007986 */ /* 0x000fe2000c101124 */
[----:B------:R-:W-:Y:S05]  /*7f70*/  EXIT ;  /* 0x000000000000794d */ /* 0x000fea0003800000 */
.L_x_3676:
        /* <DEDUP_REMOVED lines=13> */
.L_x_3678:
[----:B------:R-:W-:Y:S01]  /*8050*/  ISETP.GT.U32.AND P0, PT, R0, 0x7f800000, PT ;  /* 0x7f8000000000780c */ /* 0x000fe20003f04070 */
[----:B------:R-:W-:-:S05]  /*8060*/  IMAD.MOV.U32 R0, RZ, RZ, 0x7f ;  /* 0x0000007fff007424 */ /* 0x000fca00078e00ff */
[----:B------:R-:W-:-:S07]  /*8070*/  SEL R0, R0, 0x7c, P0 ;  /* 0x0000007c00007807 */ /* 0x000fce0000000000 */
.L_x_3679:
[----:B------:R-:W-:-:S04]  /*8080*/  LOP3.LUT R4, R4, 0x80000000, RZ, 0xc0, !PT ;  /* 0x8000000004047812 */ /* 0x000fc800078ec0ff */
[----:B------:R-:W-:-:S04]  /*8090*/  SHF.R.U32.HI R5, RZ, 0x18, R4 ;  /* 0x00000018ff057819 */ /* 0x000fc80000011604 */
[----:B------:R-:W-:-:S05]  /*80a0*/  LOP3.LUT R5, R0, R5, RZ, 0xfc, !PT ;  /* 0x0000000500057212 */ /* 0x000fca00078efcff */
[----:B------:R-:W-:Y:S01]  /*80b0*/  STG.E.U8 desc[UR36][R2.64], R5 ;  /* 0x0000000502007986 */ /* 0x000fe2000c101124 */
[----:B------:R-:W-:Y:S05]  /*80c0*/  EXIT ;  /* 0x000000000000794d */ /* 0x000fea0003800000 */
.L_x_3675:
[----:B------:R-:W0:Y:S02]  /*80d0*/  LDC.U16 R0, c[0x0][0x3b8] ;  /* 0x0000ee00ff007b82 */ /* 0x000e240000000400 */
[----:B0-----:R-:W-:-:S05]  /*80e0*/  HADD2.F32 R0, -RZ, R0.H0_H0 ;  /* 0x20000000ff007230 */ /* 0x001fca0000004100 */
[----:B------:R-:W-:-:S05]  /*80f0*/  F2FP.BF16.F32.PACK_AB R0, RZ, R0 ;  /* 0x00000000ff00723e */ /* 0x000fca00000010ff */
[----:B------:R-:W-:Y:S01]  /*8100*/  STG.E.U16 desc[UR36][R2.64], R0 ;  /* 0x0000000002007986 */ /* 0x000fe2000c101524 */
[----:B------:R-:W-:Y:S05]  /*8110*/  EXIT ;  /* 0x000000000000794d */ /* 0x000fea0003800000 */
.L_x_3672:
        /* <DEDUP_REMOVED lines=11> */
[----:B0-----:R-:W-:Y:S01]  /*81d0*/  STG.E.U16 desc[UR36][R2.64], R5 ;  /* 0x0000000502007986 */ /* 0x001fe2000c101524 */
[----:B------:R-:W-:Y:S05]  /*81e0*/  EXIT ;  /* 0x000000000000794d */ /* 0x000fea0003800000 */
.L_x_3682:
        /* <DEDUP_REMOVED lines=18> */
.L_x_3684:
[----:B------:R-:W-:-:S04]  /*8310*/  LOP3.LUT R4, R4, 0x80000000, RZ, 0xc0, !PT ;  /* 0x8000000004047812 */ /* 0x000fc800078ec0ff */
[----:B------:R-:W-:-:S04]  /*8320*/  SHF.R.U32.HI R5, RZ, 0x18, R4 ;  /* 0x00000018ff057819 */ /* 0x000fc80000011604 */
[----:B------:R-:W-:-:S07]  /*8330*/  LOP3.LUT R0, R0, R5, RZ, 0xfc, !PT ;  /* 0x0000000500007212 */ /* 0x000fce00078efcff */
.L_x_3683:
[----:B------:R-:W-:Y:S01]  /*8340*/  STG.E.U8 desc[UR36][R2.64], R0 ;  /* 0x0000000002007986 */ /* 0x000fe2000c101124 */
[----:B------:R-:W-:Y:S05]  /*8350*/  EXIT ;  /* 0x000000000000794d */ /* 0x000fea0003800000 */
.L_x_3681:
        /* <DEDUP_REMOVED lines=18> */
.L_x_3686:
[----:B------:R-:W-:-:S04]  /*8480*/  LOP3.LUT R4, R4, 0x80000000, RZ, 0xc0, !PT ;  /* 0x8000000004047812 */ /* 0x000fc800078ec0ff */
[----:B------:R-:W-:-:S04]  /*8490*/  SHF.R.U32.HI R5, RZ, 0x18, R4 ;  /* 0x00000018ff057819 */ /* 0x000fc80000011604 */
[----:B------:R-:W-:-:S07]  /*84a0*/  LOP3.LUT R0, R0, R5, RZ, 0xfc, !PT ;  /* 0x0000000500007212 */ /* 0x000fce00078efcff */
.L_x_3685:
[----:B------:R-:W-:Y:S01]  /*84b0*/  STG.E.U8 desc[UR36][R2.64], R0 ;  /* 0x0000000002007986 */ /* 0x000fe2000c101124 */
[----:B------:R-:W-:Y:S05]  /*84c0*/  EXIT ;  /* 0x000000000000794d */ /* 0x000fea0003800000 */
.L_x_3680:
        /* <DEDUP_REMOVED lines=16> */
[----:B------:R-:W-:Y:S02]  /*85d0*/  ISETP.EQ.U32.AND P0, PT, R0, 0x1, P0 ;  /* 0x000000010000780c */ /* 0x000fe40000702070 */
[----:B------:R-:W-:-:S11]  /*85e0*/  IADD3 R0, R6, 0x1, RZ ;  /* 0x0000000106007810 */ /* 0x000fd60007ffe0ff */
[----:B------:R-:W-:-:S07]  /*85f0*/  @!P0 IMAD.MOV R0, RZ, RZ, R6 ;  /* 0x000000ffff008224 */ /* 0x000fce00078e0206 */
.L_x_3689:
[----:B------:R-:W-:Y:S01]  /*8600*/  STG.E.U8 desc[UR36][R2.64], R0 ;  /* 0x0000000002007986 */ /* 0x000fe2000c101124 */
[----:B------:R-:W-:Y:S05]  /*8610*/  EXIT ;  /* 0x000000000000794d */ /* 0x000fea0003800000 */
.L_x_3665:
[----:B------:R-:W-:Y:S01]  /*8620*/  MOV R0, 0x0 ;  /* 0x0000000000007802 */ /* 0x000fe20000000f00 */
[----:B------:R-:W-:Y:S01]  /*8630*/  ULDC.64 UR4, c[0x4][0x190] ;  /* 0x0100640000047ab9 */ /* 0x000fe20000000a00 */
[----:B------:R-:W-:Y:S01]  /*8640*/  ULDC.64 UR6, c[0x4][0x60] ;  /* 0x0100180000067ab9 */ /* 0x000fe20000000a00 */
[----:B------:R-:W-:Y:S01]  /*8650*/  IMAD.U32 R4, RZ, RZ, UR4 ;  /* 0x00000004ff047e24 */ /* 0x000fe2000f8e00ff */
[----:B------:R0:W1:Y:S01]  /*8660*/  LDC.64 R2, c[0x4][R0] ;  /* 0x0100000000027b82 */ /* 0x0000620000000a00 */
[----:B------:R-:W-:Y:S01]  /*8670*/  IMAD.U32 R5, RZ, RZ, UR5 ;  /* 0x00000005ff057e24 */ /* 0x000fe2000f8e00ff */
[----:B------:R-:W-:Y:S01]  /*8680*/  ULDC.64 UR4, c[0x4][0x198] ;  /* 0x0100660000047ab9 */ /* 0x000fe20000000a00 */
[----:B------:R-:W-:Y:S01]  /*8690*/  HFMA2.MMA R8, -RZ, RZ, 0, 6.020069122314453125e-06 ;  /* 0x00000065ff087435 */ /* 0x000fe200000001ff */
[----:B------:R-:W-:Y:S01]  /*86a0*/  MOV R6, UR4 ;  /* 0x0000000400067c02 */ /* 0x000fe20008000f00 */
[----:B------:R-:W-:Y:S02]  /*86b0*/  IMAD.U32 R7, RZ, RZ, UR5 ;  /* 0x00000005ff077e24 */ /* 0x000fe4000f8e00ff */
[----:B------:R-:W-:-:S02]  /*86c0*/  IMAD.U32 R10, RZ, RZ, UR6 ;  /* 0x00000006ff0a7e24 */ /* 0x000fc4000f8e00ff */
[----:B------:R-:W-:Y:S02]  /*86d0*/  IMAD.U32 R11, RZ, RZ, UR7 ;  /* 0x00000007ff0b7e24 */ /* 0x000fe4000f8e00ff */
[----:B------:R-:W-:Y:S02]  /*86e0*/  IMAD.MOV.U32 R12, RZ, RZ, 0x1 ;  /* 0x00000001ff0c7424 */ /* 0x000fe400078e00ff */
[----:B0-----:R-:W-:-:S07]  /*86f0*/  IMAD.MOV.U32 R13, RZ, RZ, RZ ;  /* 0x000000ffff0d7224 */ /* 0x001fce00078e00ff */
[----:B------:R-:W-:-:S07]  /*8700*/  LEPC R20, `(.L_x_3690) ;  /* 0x000000001014794e */ /* 0x000fce0000000000 */
[----:B-1----:R-:W-:Y:S05]  /*8710*/  CALL.ABS.NOINC R2 ;  /* 0x0000000002007343 */ /* 0x002fea0003c00000 */
.L_x_3690:
[----:B------:R-:W-:Y:S05]  /*8720*/  EXIT ;  /* 0x000000000000794d */ /* 0x000fea0003800000 */
.L_x_3688:
[----:B------:R-:W0:Y:S02]  /*8730*/  LDC.U16 R0, c[0x0][0x3b8] ;  /* 0x0000ee00ff007b82 */ /* 0x000e240000000400 */
[----:B0-----:R-:W-:-:S04]  /*8740*/  HADD2.F32 R0, -RZ, R0.H0_H0 ;  /* 0x20000000ff007230 */ /* 0x001fc80000004100 */
[----:B------:R-:W0:Y:S02]  /*8750*/  F2I.U64.TRUNC R4, R0 ;  /* 0x0000000000047311 */ /* 0x000e24000020d800 */
[----:B0-----:R-:W-:Y:S01]  /*8760*/  STG.E.64 desc[UR36][R2.64], R4 ;  /* 0x0000000402007986 */ /* 0x001fe2000c101b24 */
[----:B------:R-:W-:Y:S05]  /*8770*/  EXIT ;  /* 0x000000000000794d */ /* 0x000fea0003800000 */
.L_x_3687:
[----:B------:R-:W0:Y:S02]  /*8780*/  LDC.U16 R0, c[0x0][0x3b8] ;  /* 0x0000ee00ff007b82 */ /* 0x000e240000000400 */
[----:B0-----:R-:W-:-:S04]  /*8790*/  HADD2.F32 R0, -RZ, R0.H0_H0 ;  /* 0x20000000ff007230 */ /* 0x001fc80000004100 */
[----:B------:R-:W0:Y:S02]  /*87a0*/  F2I.FTZ.U32.TRUNC.NTZ R5, R0 ;  /* 0x0000000000057305 */ /* 0x000e24000021f000 */
[----:B0-----:R-:W-:Y:S01]  /*87b0*/  STG.E desc[UR36][R2.64], R5 ;  /* 0x0000000502007986 */ /* 0x001fe2000c101924 */
[----:B------:R-:W-:Y:S05]  /*87c0*/  EXIT ;  /* 0x000000000000794d */ /* 0x000fea0003800000 */
.L_x_3691:
        /* <DEDUP_REMOVED lines=11> */
.L_x_7325:


//--------------------- .text._ZN2at6native27unrolled_elementwise_kernelINS0_11FillFunctorIN3c104HalfEEESt5arrayIPcLm1EELi4E23TrivialOffsetCalculatorILi0EjES9_ILi1EjENS0_6memory12LoadWithCastILi0EEENSC_13StoreWithCastILi1EEEEEviT_T0_T2_T3_T4_T5_ --------------------------
	.section	.text._ZN2at6native27unrolled_elementwise_kernelINS0_11FillFunctorIN3c104HalfEEESt5arrayIPcLm1EELi4E23TrivialOffsetCalculatorILi0EjES9_ILi1EjENS0_6memory12LoadWithCastILi0EEENSC_13StoreWithCastILi1EEEEEviT_T0_T2_T3_T4_T5_,"ax",@progbits
	.align	128
        .global         _ZN2at6native27unrolled_elementwise_kernelINS0_11FillFunctorIN3c104HalfEEESt5arrayIPcLm1EELi4E23TrivialOffsetCalculatorILi0EjES9_ILi1EjENS0_6memory12LoadWithCastILi0EEENSC_13StoreWithCastILi1EEEEEviT_T0_T2_T3_T4_T5_
        .type           _ZN2at6native27unrolled_elementwise_kernelINS0_11FillFunctorIN3c104HalfEEESt5arrayIPcLm1EELi4E23TrivialOffsetCalculatorILi0EjES9_ILi1EjENS0_6memory12LoadWithCastILi0EEENSC_13StoreWithCastILi1EEEEEviT_T0_T2_T3_T4_T5_,@function
        .size           _ZN2at6native27unrolled_elementwise_kernelINS0_11FillFunctorIN3c104HalfEEESt5arrayIPcLm1EELi4E23TrivialOffsetCalculatorILi0EjES9_ILi1EjENS0_6memory12LoadWithCastILi0EEENSC_13StoreWithCastILi1EEEEEviT_T0_T2_T3_T4_T5_,(.L_x_7326 - _ZN2at6native27unrolled_elementwise_kernelINS0_11FillFunctorIN3c104HalfEEESt5arrayIPcLm1EELi4E23TrivialOffsetCalculatorILi0EjES9_ILi1EjENS0_6memory12LoadWithCastILi0EEENSC_13StoreWithCastILi1EEEEEviT_T0_T2_T3_T4_T5_)
        .other          _ZN2at6native27unrolled_elementwise_kernelINS0_11FillFunctorIN3c104HalfEEESt5arrayIPcLm1EELi4E23TrivialOffsetCalculatorILi0EjES9_ILi1EjENS0_6memory12LoadWithCastILi0EEENSC_13StoreWithCastILi1EEEEEviT_T0_T2_T3_T4_T5_,@"STO_CUDA_ENTRY STV_DEFAULT"
_ZN2at6native27unrolled_elementwise_kernelINS0_11FillFunctorIN3c104HalfEEESt5arrayIPcLm1EELi4E23TrivialOffsetCalculatorILi0EjES9_ILi1EjENS0_6memory12LoadWithCastILi0EEENSC_13StoreWithCastILi1EEEEEviT_T0_T2_T3_T4_T5_:
.text._ZN2at6native27unrolled_elementwise_kernelINS0_11FillFunctorIN3c104HalfEEESt5arrayIPcLm1EELi4E23TrivialOffsetCalculatorILi0EjES9_ILi1EjENS0_6memory12LoadWithCastILi0EEENSC_13StoreWithCastILi1EEEEEviT_T0_T2_T3_T4_T5_:
        /* <DEDUP_REMOVED lines=34> */
.L_x_3697:
[----:B------:R-:W0:Y:S02]  /*0220*/  LDC.U16 R0, c[0x0][0x214] ;  /* 0x00008500ff007b82 */ /* 0x000e240000000400 */
[----:B0-----:R-:W-:-:S04]  /*0230*/  HADD2.F32 R0, -RZ, R0.H0_H0 ;  /* 0x20000000ff007230 */ /* 0x001fc80000004100 */
[----:B------:R-:W0:Y:S02]  /*0240*/  F2I.S64.TRUNC R4, R0 ;  /* 0x0000000000047311 */ /* 0x000e24000020d900 */
[----:B0-----:R3:W-:Y:S01]  /*0250*/  STG.E.U8 desc[UR36][R2.64], R4 ;  /* 0x0000000402007986 */ /* 0x0017e2000c101124 */
[----:B------:R-:W-:Y:S05]  /*0260*/  BRA `(.L_x_3693) ;  /* 0x0000000c00a87947 */ /* 0x000fea0003800000 */
.L_x_3696:
        /* <DEDUP_REMOVED lines=11> */
.L_x_3700:
[----:B------:R-:W0:Y:S02]  /*0320*/  LDC.U16 R0, c[0x0][0x214] ;  /* 0x00008500ff007b82 */ /* 0x000e240000000400 */
[----:B0-----:R-:W-:-:S04]  /*0330*/  HADD2.F32 R0, -RZ, R0.H0_H0 ;  /* 0x20000000ff007230 */ /* 0x001fc80000004100 */
[----:B------:R-:W0:Y:S02]  /*0340*/  F2I.FTZ.TRUNC.NTZ R5, R0 ;  /* 0x0000000000057305 */ /* 0x000e24000021f100 */
[----:B0-----:R1:W-:Y:S01]  /*0350*/  STG.E desc[UR36][R2.64], R5 ;  /* 0x0000000502007986 */ /* 0x0013e2000c101924 */
[----:B------:R-:W-:Y:S05]  /*0360*/  BRA `(.L_x_3693) ;  /* 0x0000000c00687947 */ /* 0x000fea0003800000 */
.L_x_3699:
[----:B------:R-:W0:Y:S02]  /*0370*/  LDC.U16 R0, c[0x0][0x214] ;  /* 0x00008500ff007b82 */ /* 0x000e240000000400 */
[----:B0-----:R-:W-:-:S04]  /*0380*/  HADD2.F32 R0, -RZ, R0.H0_H0 ;  /* 0x20000000ff007230 */ /* 0x001fc80000004100 */
[----:B------:R-:W0:Y:S02]  /*0390*/  F2I.FTZ.TRUNC.NTZ R5, R0 ;  /* 0x0000000000057305 */ /* 0x000e24000021f100 */
[----:B0-----:R2:W-:Y:S01]  /*03a0*/  STG.E.U16 desc[UR36][R2.64], R5 ;  /* 0x0000000502007986 */ /* 0x0015e2000c101524 */
[----:B------:R-:W-:Y:S05]  /*03b0*/  BRA `(.L_x_3693) ;  /* 0x0000000c00547947 */ /* 0x000fea0003800000 */
.L_x_3695:
        /* <DEDUP_REMOVED lines=10> */
.L_x_3702:
[----:B------:R-:W0:Y:S02]  /*0460*/  LDC.U16 R5, c[0x0][0x214] ;  /* 0x00008500ff057b82 */ /* 0x000e240000000400 */
[----:B0-----:R0:W-:Y:S01]  /*0470*/  STG.E.U16 desc[UR36][R2.64], R5 ;  /* 0x0000000502007986 */ /* 0x0011e2000c101524 */
[----:B------:R-:W-:Y:S05]  /*0480*/  BRA `(.L_x_3693) ;  /* 0x0000000c00207947 */ /* 0x000fea0003800000 */
.L_x_3701:
        /* <DEDUP_REMOVED lines=11> */
.L_x_3704:
[----:B------:R-:W0:Y:S02]  /*0540*/  LDC.U16 R0, c[0x0][0x214] ;  /* 0x00008500ff007b82 */ /* 0x000e240000000400 */
[----:B0-----:R-:W-:-:S05]  /*0550*/  HADD2.F32 R0, -RZ, R0.H0_H0 ;  /* 0x20000000ff007230 */ /* 0x001fca0000004100 */
[----:B------:R-:W-:-:S04]  /*0560*/  F2FP.F16.F32.PACK_AB R0, RZ, R0 ;  /* 0x00000000ff00723e */ /* 0x000fc800000000ff */
[----:B------:R-:W-:-:S05]  /*0570*/  PRMT R0, R0, 0x5410, RZ ;  /* 0x0000541000007816 */ /* 0x000fca00000000ff */
[----:B------:R0:W-:Y:S01]  /*0580*/  STG.E desc[UR36][R2.64], R0 ;  /* 0x0000000002007986 */ /* 0x0001e2000c101924 */
[----:B------:R-:W-:Y:S05]  /*0590*/  BRA `(.L_x_3693) ;  /* 0x0000000800dc7947 */ /* 0x000fea0003800000 */
.L_x_3703:
[----:B------:R-:W0:Y:S02]  /*05a0*/  LDC.U16 R0, c[0x0][0x214] ;  /* 0x00008500ff007b82 */ /* 0x000e240000000400 */
[----:B0-----:R-:W-:-:S05]  /*05b0*/  HADD2.F32 R0, -RZ, R0.H0_H0 ;  /* 0x20000000ff007230 */ /* 0x001fca0000004100 */
[----:B------:R-:W-:-:S06]  /*05c0*/  FMUL.FTZ R4, R0, 1 ;  /* 0x3f80000000047820 */ /* 0x000fcc0000410000 */
[----:B------:R-:W0:Y:S02]  /*05d0*/  F2F.F64.F32 R4, R4 ;  /* 0x0000000400047310 */ /* 0x000e240000201800 */
[----:B0-----:R5:W-:Y:S01]  /*05e0*/  STG.E.64 desc[UR36][R2.64], R4 ;  /* 0x0000000402007986 */ /* 0x001be2000c101b24 */
[----:B------:R-:W-:Y:S05]  /*05f0*/  BRA `(.L_x_3693) ;  /* 0x0000000800c47947 */ /* 0x000fea0003800000 */
.L_x_3694:
        /* <DEDUP_REMOVED lines=14> */
.L_x_3707:
[----:B------:R-:W0:Y:S01]  /*06e0*/  LDC.U16 R0, c[0x0][0x214] ;  /* 0x00008500ff007b82 */ /* 0x000e220000000400 */
[----:B------:R-:W-:Y:S01]  /*06f0*/  CS2R R6, SRZ ;  /* 0x0000000000067805 */ /* 0x000fe2000001ff00 */
[----:B0-----:R-:W-:-:S05]  /*0700*/  HADD2.F32 R0, -RZ, R0.H0_H0 ;  /* 0x20000000ff007230 */ /* 0x001fca0000004100 */
[----:B------:R-:W-:-:S04]  /*0710*/  FMUL.FTZ R0, R0, 1 ;  /* 0x3f80000000007820 */ /* 0x000fc80000410000 */
[----:B------:R-:W0:Y:S02]  /*0720*/  F2F.F64.F32 R4, R0 ;  /* 0x0000000000047310 */ /* 0x000e240000201800 */
[----:B0-----:R0:W-:Y:S01]  /*0730*/  STG.E.128 desc[UR36][R2.64], R4 ;  /* 0x0000000402007986 */ /* 0x0011e2000c101d24 */
[----:B------:R-:W-:Y:S05]  /*0740*/  BRA `(.L_x_3693) ;  /* 0x0000000800707947 */ /* 0x000fea0003800000 */
.L_x_3706:
        /* <DEDUP_REMOVED lines=21> */
.L_x_3710:
[----:B------:R-:W-:-:S05]  /*08a0*/  LOP3.LUT R5, R4, R5, RZ, 0xfc, !PT ;  /* 0x0000000504057212 */ /* 0x000fca00078efcff */
[----:B------:R0:W-:Y:S01]  /*08b0*/  STG.E.U8 desc[UR36][R2.64], R5 ;  /* 0x0000000502007986 */ /* 0x0001e2000c101124 */
[----:B------:R-:W-:Y:S05]  /*08c0*/  BRA `(.L_x_3693) ;  /* 0x0000000800107947 */ /* 0x000fea0003800000 */
.L_x_3709:
        /* <DEDUP_REMOVED lines=13> */
.L_x_3711:
[----:B------:R-:W-:Y:S01]  /*09a0*/  IMAD.MOV.U32 R0, RZ, RZ, 0x7f ;  /* 0x0000007fff007424 */ /* 0x000fe200078e00ff */
[----:B------:R-:W-:-:S04]  /*09b0*/  ISETP.GT.U32.AND P0, PT, R4, 0x7f800000, PT ;  /* 0x7f8000000400780c */ /* 0x000fc80003f04070 */
[----:B------:R-:W-:-:S09]  /*09c0*/  SEL R0, R0, 0x7c, P0 ;  /* 0x0000007c00007807 */ /* 0x000fd20000000000 */
.L_x_3712:
[----:B------:R-:W-:-:S04]  /*09d0*/  LOP3.LUT R5, R5, 0x80000000, RZ, 0xc0, !PT ;  /* 0x8000000005057812 */ /* 0x000fc800078ec0ff */
[----:B------:R-:W-:-:S04]  /*09e0*/  SHF.R.U32.HI R5, RZ, 0x18, R5 ;  /* 0x00000018ff057819 */ /* 0x000fc80000011605 */
[----:B------:R-:W-:-:S05]  /*09f0*/  LOP3.LUT R5, R0, R5, RZ, 0xfc, !PT ;  /* 0x0000000500057212 */ /* 0x000fca00078efcff */
[----:B------:R0:W-:Y:S01]  /*0a00*/  STG.E.U8 desc[UR36][R2.64], R5 ;  /* 0x0000000502007986 */ /* 0x0001e2000c101124 */
[----:B------:R-:W-:Y:S05]  /*0a10*/  BRA `(.L_x_3693) ;  /* 0x0000000400bc7947 */ /* 0x000fea0003800000 */
.L_x_3708:
[----:B------:R-:W0:Y:S02]  /*0a20*/  LDC.U16 R0, c[0x0][0x214] ;  /* 0x00008500ff007b82 */ /* 0x000e240000000400 */
[----:B0-----:R-:W-:-:S05]  /*0a30*/  HADD2.F32 R0, -RZ, R0.H0_H0 ;  /* 0x20000000ff007230 */ /* 0x001fca0000004100 */
[----:B------:R-:W-:-:S05]  /*0a40*/  F2FP.BF16.F32.PACK_AB R0, RZ, R0 ;  /* 0x00000000ff00723e */ /* 0x000fca00000010ff */
[----:B------:R0:W-:Y:S01]  /*0a50*/  STG.E.U16 desc[UR36][R2.64], R0 ;  /* 0x0000000002007986 */ /* 0x0001e2000c101524 */
[----:B------:R-:W-:Y:S05]  /*0a60*/  BRA `(.L_x_3693) ;  /* 0x0000000400a87947 */ /* 0x000fea0003800000 */
.L_x_3705:
        /* <DEDUP_REMOVED lines=13> */
.L_x_3715:
        /* <DEDUP_REMOVED lines=17> */
.L_x_3717:
[----:B------:R-:W-:-:S04]  /*0c50*/  LOP3.LUT R5, R5, 0x80000000, RZ, 0xc0, !PT ;  /* 0x8000000005057812 */ /* 0x000fc800078ec0ff */
[----:B------:R-:W-:-:S04]  /*0c60*/  SHF.R.U32.HI R5, RZ, 0x18, R5 ;  /* 0x00000018ff057819 */ /* 0x000fc80000011605 */
[----:B------:R-:W-:-:S04]  /*0c70*/  LOP3.LUT R4, R4, R5, RZ, 0xfc, !PT ;  /* 0x0000000504047212 */ /* 0x000fc800078efcff */
[----:B------:R-:W-:-:S07]  /*0c80*/  PRMT R0, R4, 0x7610, R0 ;  /* 0x0000761004007816 */ /* 0x000fce0000000000 */
.L_x_3716:
[----:B------:R0:W-:Y:S01]  /*0c90*/  STG.E.U8 desc[UR36][R2.64], R0 ;  /* 0x0000000002007986 */ /* 0x0001e2000c101124 */
[----:B------:R-:W-:Y:S05]  /*0ca0*/  BRA `(.L_x_3693) ;  /* 0x0000000400187947 */ /* 0x000fea0003800000 */
.L_x_3714:
        /* <DEDUP_REMOVED lines=17> */
.L_x_3719:
[----:B------:R-:W-:-:S04]  /*0dc0*/  LOP3.LUT R5, R5, 0x80000000, RZ, 0xc0, !PT ;  /* 0x8000000005057812 */ /* 0x000fc800078ec0ff */
[----:B------:R-:W-:-:S04]  /*0dd0*/  SHF.R.U32.HI R5, RZ, 0x18, R5 ;  /* 0x00000018ff057819 */ /* 0x000fc80000011605 */
[----:B------:R-:W-:-:S04]  /*0de0*/  LOP3.LUT R4, R4, R5, RZ, 0xfc, !PT ;  /* 0x0000000504047212 */ /* 0x000fc800078efcff */
[----:B------:R-:W-:-:S07]  /*0df0*/  PRMT R0, R4, 0x7610, R0 ;  /* 0x0000761004007816 */ /* 0x000fce0000000000 */
.L_x_3718:
[----:B------:R0:W-:Y:S01]  /*0e00*/  STG.E.U8 desc[UR36][R2.64], R0 ;  /* 0x0000000002007986 */ /* 0x0001e2000c101124 */
[----:B------:R-:W-:Y:S05]  /*0e10*/  BRA `(.L_x_3693) ;  /* 0x0000000000bc7947 */ /* 0x000fea0003800000 */
.L_x_3713:
        /* <DEDUP_REMOVED lines=19> */
.L_x_3722:
[----:B------:R0:W-:Y:S01]  /*0f50*/  STG.E.U8 desc[UR36][R2.64], R4 ;  /* 0x0000000402007986 */ /* 0x0001e2000c101124 */
[----:B------:R-:W-:Y:S05]  /*0f60*/  BRA `(.L_x_3693) ;  /* 0x0000000000687947 */ /* 0x000fea0003800000 */
.L_x_3698:
        /* <DEDUP_REMOVED lines=16> */
.L_x_3723:
[----:B------:R-:W-:Y:S05]  /*1070*/  BRA `(.L_x_3693) ;  /* 0x0000000000247947 */ /* 0x000fea0003800000 */
.L_x_3721:
[----:B------:R-:W0:Y:S02]  /*1080*/  LDC.U16 R0, c[0x0][0x214] ;  /* 0x00008500ff007b82 */ /* 0x000e240000000400 */
[----:B0-----:R-:W-:-:S04]  /*1090*/  HADD2.F32 R0, -RZ, R0.H0_H0 ;  /* 0x20000000ff007230 */ /* 0x001fc80000004100 */
[----:B------:R-:W0:Y:S02]  /*10a0*/  F2I.U64.TRUNC R4, R0 ;  /* 0x0000000000047311 */ /* 0x000e24000020d800 */
[----:B0-----:R0:W-:Y:S01]  /*10b0*/  STG.E.64 desc[UR36][R2.64], R4 ;  /* 0x0000000402007986 */ /* 0x0011e2000c101b24 */
[----:B------:R-:W-:Y:S05]  /*10c0*/  BRA `(.L_x_3693) ;  /* 0x0000000000107947 */ /* 0x000fea0003800000 */
.L_x_3720:
[----:B------:R-:W0:Y:S02]  /*10d0*/  LDC.U16 R0, c[0x0][0x214] ;  /* 0x00008500ff007b82 */ /* 0x000e240000000400 */
[----:B0-----:R-:W-:-:S04]  /*10e0*/  HADD2.F32 R0, -RZ, R0.H0_H0 ;  /* 0x20000000ff007230 */ /* 0x001fc80000004100 */
[----:B------:R-:W0:Y:S02]  /*10f0*/  F2I.FTZ.U32.TRUNC.NTZ R5, R0 ;  /* 0x0000000000057305 */ /* 0x000e24000021f000 */
[----:B0-----:R0:W-:Y:S02]  /*1100*/  STG.E desc[UR36][R2.64], R5 ;  /* 0x0000000502007986 */ /* 0x0011e4000c101924 */
.L_x_3693:
[----:B------:R-:W-:Y:S05]  /*1110*/  BSYNC B6 ;  /* 0x0000000000067941 */ /* 0x000fea0003800000 */
.L_x_3692:
        /* <DEDUP_REMOVED lines=26> */
.L_x_3729:
[----:B------:R-:W0:Y:S02]  /*12c0*/  LDC.U16 R0, c[0x0][0x214] ;  /* 0x00008500ff007b82 */ /* 0x000e240000000400 */
[----:B0-----:R-:W-:-:S04]  /*12d0*/  HADD2.F32 R0, -RZ, R0.H0_H0 ;  /* 0x20000000ff007230 */ /* 0x001fc80000004100 */
[----:B------:R-:W0:Y:S02]  /*12e0*/  F2I.S64.TRUNC R4, R0 ;  /* 0x0000000000047311 */ /* 0x000e24000020d900 */
[----:B0-----:R1:W-:Y:S01]  /*12f0*/  STG.E.U8 desc[UR36][R2.64], R4 ;  /* 0x0000000402007986 */ /* 0x0013e2000c101124 */
[----:B------:R-:W-:Y:S05]  /*1300*/  BRA `(.L_x_3731) ;  /* 0x0000000c00a87947 */ /* 0x000fea0003800000 */
.L_x_3728:
        /* <DEDUP_REMOVED lines=11> */
.L_x_3733:
[----:B------:R-:W0:Y:S02]  /*13c0*/  LDC.U16 R0, c[0x0][0x214] ;  /* 0x00008500ff007b82 */ /* 0x000e240000000400 */
[----:B0-----:R-:W-:-:S04]  /*13d0*/  HADD2.F32 R0, -RZ, R0.H0_H0 ;  /* 0x20000000ff007230 */ /* 0x001fc80000004100 */
[----:B------:R-:W0:Y:S02]  /*13e0*/  F2I.FTZ.TRUNC.NTZ R5, R0 ;  /* 0x0000000000057305 */ /* 0x000e24000021f100 */
[----:B0-----:R3:W-:Y:S01]  /*13f0*/  STG.E desc[UR36][R2.64], R5 ;  /* 0x0000000502007986 */ /* 0x0017e2000c101924 */
[----:B------:R-:W-:Y:S05]  /*1400*/  BRA `(.L_x_3731) ;  /* 0x0000000c00687947 */ /* 0x000fea0003800000 */
.L_x_3732:
[----:B------:R-:W0:Y:S02]  /*1410*/  LDC.U16 R0, c[0x0][0x214] ;  /* 0x00008500ff007b82 */ /* 0x000e240000000400 */
[----:B0-----:R-:W-:-:S04]  /*1420*/  HADD2.F32 R0, -RZ, R0.H0_H0 ;  /* 0x20000000ff007230 */ /* 0x001fc80000004100 */
[----:B------:R-:W0:Y:S02]  /*1430*/  F2I.FTZ.TRUNC.NTZ R5, R0 ;  /* 0x0000000000057305 */ /* 0x000e24000021f100 */
[----:B0-----:R2:W-:Y:S01]  /*1440*/  STG.E.U16 desc[UR36][R2.64], R5 ;  /* 0x0000000502007986 */ /* 0x0015e2000c101524 */
[----:B------:R-:W-:Y:S05]  /*1450*/  BRA `(.L_x_3731) ;  /* 0x0000000c00547947 */ /* 0x000fea0003800000 */
.L_x_3727:
        /* <DEDUP_REMOVED lines=10> */
.L_x_3735:
[----:B------:R-:W0:Y:S02]  /*1500*/  LDC.U16 R5, c[0x0][0x214] ;  /* 0x00008500ff057b82 */ /* 0x000e240000000400 */
[----:B0-----:R0:W-:Y:S01]  /*1510*/  STG.E.U16 desc[UR36][R2.64], R5 ;  /* 0x0000000502007986 */ /* 0x0011e2000c101524 */
[----:B------:R-:W-:Y:S05]  /*1520*/  BRA `(.L_x_3731) ;  /* 0x0000000c00207947 */ /* 0x000fea0003800000 */
.L_x_3734:
        /* <DEDUP_REMOVED lines=11> */
.L_x_3737:
[----:B------:R-:W0:Y:S02]  /*15e0*/  LDC.U16 R0, c[0x0][0x214] ;  /* 0x00008500ff007b82 */ /* 0x000e240000000400 */
[----:B0-----:R-:W-:-:S05]  /*15f0*/  HADD2.F32 R0, -RZ, R0.H0_H0 ;  /* 0x20000000ff007230 */ /* 0x001fca0000004100 */
[----:B------:R-:W-:-:S04]  /*1600*/  F2FP.F16.F32.PACK_AB R0, RZ, R0 ;  /* 0x00000000ff00723e */ /* 0x000fc800000000ff */
[----:B------:R-:W-:-:S05]  /*1610*/  PRMT R0, R0, 0x5410, RZ ;  /* 0x0000541000007816 */ /* 0x000fca00000000ff */
[----:B------:R0:W-:Y:S01]  /*1620*/  STG.E desc[UR36][R2.64], R0 ;  /* 0x0000000002007986 */ /* 0x0001e2000c101924 */
[----:B------:R-:W-:Y:S05]  /*1630*/  BRA `(.L_x_3731) ;  /* 0x0000000800dc7947 */ /* 0x000fea0003800000 */
.L_x_3736:
[----:B------:R-:W0:Y:S02]  /*1640*/  LDC.U16 R0, c[0x0][0x214] ;  /* 0x00008500ff007b82 */ /* 0x000e240000000400 */
[----:B0-----:R-:W-:-:S05]  /*1650*/  HADD2.F32 R0, -RZ, R0.H0_H0 ;  /* 0x20000000ff007230 */ /* 0x001fca0000004100 */
[----:B------:R-:W-:-:S04]  /*1660*/  FMUL.FTZ R0, R0, 1 ;  /* 0x3f80000000007820 */ /* 0x000fc80000410000 */
[----:B------:R-:W0:Y:S02]  /*1670*/  F2F.F64.F32 R4, R0 ;  /* 0x0000000000047310 */ /* 0x000e240000201800 */
[----:B0-----:R0:W-:Y:S01]  /*1680*/  STG.E.64 desc[UR36][R2.64], R4 ;  /* 0x0000000402007986 */ /* 0x0011e2000c101b24 */
[----:B------:R-:W-:Y:S05]  /*1690*/  BRA `(.L_x_3731) ;  /* 0x0000000800c47947 */ /* 0x000fea0003800000 */
.L_x_3726:
        /* <DEDUP_REMOVED lines=14> */
.L_x_3740:
[----:B------:R-:W0:Y:S01]  /*1780*/  LDC.U16 R0, c[0x0][0x214] ;  /* 0x00008500ff007b82 */ /* 0x000e220000000400 */
[----:B------:R-:W-:Y:S01]  /*1790*/  CS2R R6, SRZ ;  /* 0x0000000000067805 */ /* 0x000fe2000001ff00 */
[----:B0-----:R-:W-:-:S05]  /*17a0*/  HADD2.F32 R0, -RZ, R0.H0_H0 ;  /* 0x20000000ff007230 */ /* 0x001fca0000004100 */
[----:B------:R-:W-:-:S04]  /*17b0*/  FMUL.FTZ R0, R0, 1 ;  /* 0x3f80000000007820 */ /* 0x000fc80000410000 */
[----:B------:R-:W0:Y:S02]  /*17c0*/  F2F.F64.F32 R4, R0 ;  /* 0x0000000000047310 */ /* 0x000e240000201800 */
[----:B0-----:R0:W-:Y:S01]  /*17d0*/  STG.E.128 desc[UR36][R2.64], R4 ;  /* 0x0000000402007986 */ /* 0x0011e2000c101d24 */
[----:B------:R-:W-:Y:S05]  /*17e0*/  BRA `(.L_x_3731) ;  /* 0x0000000800707947 */ /* 0x000fea0003800000 */
.L_x_3739:
        /* <DEDUP_REMOVED lines=21> */
.L_x_3743:
[----:B------:R-:W-:-:S05]  /*1940*/  LOP3.LUT R5, R0, R9, RZ, 0xfc, !PT ;  /* 0x0000000900057212 */ /* 0x000fca00078efcff */
[----:B------:R0:W-:Y:S01]  /*1950*/  STG.E.U8 desc[UR36][R2.64], R5 ;  /* 0x0000000502007986 */ /* 0x0001e2000c101124 */
[----:B------:R-:W-:Y:S05]  /*1960*/  BRA `(.L_x_3731) ;  /* 0x0000000800107947 */ /* 0x000fea0003800000 */
.L_x_3742:
        /* <DEDUP_REMOVED lines=13> */
.L_x_3744:
[----:B------:R-:W-:Y:S01]  /*1a40*/  ISETP.GT.U32.AND P0, PT, R0, 0x7f800000, PT ;  /* 0x7f8000000000780c */ /* 0x000fe20003f04070 */
[----:B------:R-:W-:-:S05]  /*1a50*/  IMAD.MOV.U32 R0, RZ, RZ, 0x7f ;  /* 0x0000007fff007424 */ /* 0x000fca00078e00ff */
[----:B------:R-:W-:-:S07]  /*1a60*/  SEL R0, R0, 0x7c, P0 ;  /* 0x0000007c00007807 */ /* 0x000fce0000000000 */
.L_x_3745:
[----:B------:R-:W-:-:S04]  /*1a70*/  LOP3.LUT R4, R4, 0x80000000, RZ, 0xc0, !PT ;  /* 0x8000000004047812 */ /* 0x000fc800078ec0ff */
[----:B------:R-:W-:-:S04]  /*1a80*/  SHF.R.U32.HI R5, RZ, 0x18, R4 ;  /* 0x00000018ff057819 */ /* 0x000fc80000011604 */
[----:B------:R-:W-:-:S05]  /*1a90*/  LOP3.LUT R5, R0, R5, RZ, 0xfc, !PT ;  /* 0x0000000500057212 */ /* 0x000fca00078efcff */
[----:B------:R0:W-:Y:S01]  /*1aa0*/  STG.E.U8 desc[UR36][R2.64], R5 ;  /* 0x0000000502007986 */ /* 0x0001e2000c101124 */
[----:B------:R-:W-:Y:S05]  /*1ab0*/  BRA `(.L_x_3731) ;  /* 0x0000000400bc7947 */ /* 0x000fea0003800000 */
.L_x_3741:
[----:B------:R-:W0:Y:S02]  /*1ac0*/  LDC.U16 R0, c[0x0][0x214] ;  /* 0x00008500ff007b82 */ /* 0x000e240000000400 */
[----:B0-----:R-:W-:-:S05]  /*1ad0*/  HADD2.F32 R0, -RZ, R0.H0_H0 ;  /* 0x20000000ff007230 */ /* 0x001fca0000004100 */
[----:B------:R-:W-:-:S05]  /*1ae0*/  F2FP.BF16.F32.PACK_AB R0, RZ, R0 ;  /* 0x00000000ff00723e */ /* 0x000fca00000010ff */
[----:B------:R0:W-:Y:S01]  /*1af0*/  STG.E.U16 desc[UR36][R2.64], R0 ;  /* 0x0000000002007986 */ /* 0x0001e2000c101524 */
[----:B------:R-:W-:Y:S05]  /*1b00*/  BRA `(.L_x_3731) ;  /* 0x0000000400a87947 */ /* 0x000fea0003800000 */
.L_x_3738:
        /* <DEDUP_REMOVED lines=13> */
.L_x_3748:
        /* <DEDUP_REMOVED lines=18> */
.L_x_3750:
[----:B------:R-:W-:-:S04]  /*1d00*/  LOP3.LUT R4, R4, 0x80000000, RZ, 0xc0, !PT ;  /* 0x8000000004047812 */ /* 0x000fc800078ec0ff */
[----:B------:R-:W-:-:S04]  /*1d10*/  SHF.R.U32.HI R5, RZ, 0x18, R4 ;  /* 0x00000018ff057819 */ /* 0x000fc80000011604 */
[----:B------:R-:W-:-:S07]  /*1d20*/  LOP3.LUT R0, R0, R5, RZ, 0xfc, !PT ;  /* 0x0000000500007212 */ /* 0x000fce00078efcff */
.L_x_3749:
[----:B------:R0:W-:Y:S01]  /*1d30*/  STG.E.U8 desc[UR36][R2.64], R0 ;  /* 0x0000000002007986 */ /* 0x0001e2000c101124 */
[----:B------:R-:W-:Y:S05]  /*1d40*/  BRA `(.L_x_3731) ;  /* 0x0000000400187947 */ /* 0x000fea0003800000 */
.L_x_3747:
        /* <DEDUP_REMOVED lines=18> */
.L_x_3752:
[----:B------:R-:W-:-:S04]  /*1e70*/  LOP3.LUT R4, R4, 0x80000000, RZ, 0xc0, !PT ;  /* 0x8000000004047812 */ /* 0x000fc800078ec0ff */
[----:B------:R-:W-:-:S04]  /*1e80*/  SHF.R.U32.HI R5, RZ, 0x18, R4 ;  /* 0x00000018ff057819 */ /* 0x000fc80000011604 */
[----:B------:R-:W-:-:S07]  /*1e90*/  LOP3.LUT R0, R0, R5, RZ, 0xfc, !PT ;  /* 0x0000000500007212 */ /* 0x000fce00078efcff */
.L_x_3751:
[----:B------:R0:W-:Y:S01]  /*1ea0*/  STG.E.U8 desc[UR36][R2.64], R0 ;  /* 0x0000000002007986 */ /* 0x0001e2000c101124 */
[----:B------:R-:W-:Y:S05]  /*1eb0*/  BRA `(.L_x_3731) ;  /* 0x0000000000bc7947 */ /* 0x000fea0003800000 */
.L_x_3746:
        /* <DEDUP_REMOVED lines=19> */
.L_x_3755:
[----:B------:R0:W-:Y:S01]  /*1ff0*/  STG.E.U8 desc[UR36][R2.64], R0 ;  /* 0x0000000002007986 */ /* 0x0001e2000c101124 */
[----:B------:R-:W-:Y:S05]  /*2000*/  BRA `(.L_x_3731) ;  /* 0x0000000000687947 */ /* 0x000fea0003800000 */
.L_x_3730:
        /* <DEDUP_REMOVED lines=16> */
.L_x_3756:
[----:B------:R-:W-:Y:S05]  /*2110*/  BRA `(.L_x_3731) ;  /* 0x0000000000247947 */ /* 0x000fea0003800000 */
.L_x_3754:
[----:B------:R-:W0:Y:S02]  /*2120*/  LDC.U16 R0, c[0x0][0x214] ;  /* 0x00008500ff007b82 */ /* 0x000e240000000400 */
[----:B0-----:R-:W-:-:S04]  /*2130*/  HADD2.F32 R0, -RZ, R0.H0_H0 ;  /* 0x20000000ff007230 */ /* 0x001fc80000004100 */
[----:B------:R-:W0:Y:S02]  /*2140*/  F2I.U64.TRUNC R4, R0 ;  /* 0x0000000000047311 */ /* 0x000e24000020d800 */
[----:B0-----:R0:W-:Y:S01]  /*2150*/  STG.E.64 desc[UR36][R2.64], R4 ;  /* 0x0000000402007986 */ /* 0x0011e2000c101b24 */
[----:B------:R-:W-:Y:S05]  /*2160*/  BRA `(.L_x_3731) ;  /* 0x0000000000107947 */ /* 0x000fea0003800000 */
.L_x_3753:
[----:B------:R-:W0:Y:S02]  /*2170*/  LDC.U16 R0, c[0x0][0x214] ;  /* 0x00008500ff007b82 */ /* 0x000e240000000400 */
[----:B0-----:R-:W-:-:S04]  /*2180*/  HADD2.F32 R0, -RZ, R0.H0_H0 ;  /* 0x20000000ff007230 */ /* 0x001fc80000004100 */
[----:B------:R-:W0:Y:S02]  /*2190*/  F2I.FTZ.U32.TRUNC.NTZ R5, R0 ;  /* 0x0000000000057305 */ /* 0x000e24000021f000 */
[----:B0-----:R0:W-:Y:S02]  /*21a0*/  STG.E desc[UR36][R2.64], R5 ;  /* 0x0000000502007986 */ /* 0x0011e4000c101924 */
.L_x_3731:
        /* <DEDUP_REMOVED lines=26> */
.L_x_3760:
[----:B------:R-:W0:Y:S02]  /*2350*/  LDC.U16 R0, c[0x0][0x214] ;  /* 0x00008500ff007b82 */ /* 0x000e240000000400 */
[----:B0-----:R-:W-:-:S04]  /*2360*/  HADD2.F32 R0, -RZ, R0.H0_H0 ;  /* 0x20000000ff007230 */ /* 0x001fc80000004100 */
[----:B------:R-:W0:Y:S02]  /*2370*/  F2I.S64.TRUNC R4, R0 ;  /* 0x0000000000047311 */ /* 0x000e24000020d900 */
[----:B0-----:R0:W-:Y:S01]  /*2380*/  STG.E.U8 desc[UR36][R2.64], R4 ;  /* 0x0000000402007986 */ /* 0x0011e2000c101124 */
[----:B------:R-:W-:Y:S05]  /*2390*/  BRA `(.L_x_3762) ;  /* 0x0000000c00a87947 */ /* 0x000fea0003800000 */
.L_x_3759:
        /* <DEDUP_REMOVED lines=11> */
.L_x_3764:
[----:B------:R-:W0:Y:S02]  /*2450*/  LDC.U16 R0, c[0x0][0x214] ;  /* 0x00008500ff007b82 */ /* 0x000e240000000400 */
[----:B0-----:R-:W-:-:S04]  /*2460*/  HADD2.F32 R0, -RZ, R0.H0_H0 ;  /* 0x20000000ff007230 */ /* 0x001fc80000004100 */
[----:B------:R-:W0:Y:S02]  /*2470*/  F2I.FTZ.TRUNC.NTZ R5, R0 ;  /* 0x0000000000057305 */ /* 0x000e24000021f100 */
[----:B0-----:R0:W-:Y:S01]  /*2480*/  STG.E desc[UR36][R2.64], R5 ;  /* 0x0000000502007986 */ /* 0x0011e2000c101924 */
[----:B------:R-:W-:Y:S05]  /*2490*/  BRA `(.L_x_3762) ;  /* 0x0000000c00687947 */ /* 0x000fea0003800000 */
.L_x_3763:
[----:B------:R-:W0:Y:S02]  /*24a0*/  LDC.U16 R0, c[0x0][0x214] ;  /* 0x00008500ff007b82 */ /* 0x000e240000000400 */
[----:B0-----:R-:W-:-:S04]  /*24b0*/  HADD2.F32 R0, -RZ, R0.H0_H0 ;  /* 0x20000000ff007230 */ /* 0x001fc80000004100 */
[----:B------:R-:W0:Y:S02]  /*24c0*/  F2I.FTZ.TRUNC.NTZ R5, R0 ;  /* 0x0000000000057305 */ /* 0x000e24000021f100 */
[----:B0-----:R0:W-:Y:S01]  /*24d0*/  STG.E.U16 desc[UR36][R2.64], R5 ;  /* 0x0000000502007986 */ /* 0x0011e2000c101524 */
[----:B------:R-:W-:Y:S05]  /*24e0*/  BRA `(.L_x_3762) ;  /* 0x0000000c00547947 */ /* 0x000fea0003800000 */
.L_x_3758:
        /* <DEDUP_REMOVED lines=10> */
.L_x_3766:
[----:B------:R-:W0:Y:S02]  /*2590*/  LDC.U16 R5, c[0x0][0x214] ;  /* 0x00008500ff057b82 */ /* 0x000e240000000400 */
[----:B0-----:R0:W-:Y:S01]  /*25a0*/  STG.E.U16 desc[UR36][R2.64], R5 ;  /* 0x0000000502007986 */ /* 0x0011e2000c101524 */
[----:B------:R-:W-:Y:S05]  /*25b0*/  BRA `(.L_x_3762) ;  /* 0x0000000c00207947 */ /* 0x000fea0003800000 */
.L_x_3765:
        /* <DEDUP_REMOVED lines=11> */
.L_x_3768:
[----:B------:R-:W0:Y:S02]  /*2670*/  LDC.U16 R0, c[0x0][0x214] ;  /* 0x00008500ff007b82 */ /* 0x000e240000000400 */
[----:B0-----:R-:W-:-:S05]  /*2680*/  HADD2.F32 R0, -RZ, R0.H0_H0 ;  /* 0x20000000ff007230 */ /* 0x001fca0000004100 */
[----:B------:R-:W-:-:S04]  /*2690*/  F2FP.F16.F32.PACK_AB R0, RZ, R0 ;  /* 0x00000000ff00723e */ /* 0x000fc800000000ff */
[----:B------:R-:W-:-:S05]  /*26a0*/  PRMT R0, R0, 0x5410, RZ ;  /* 0x0000541000007816 */ /* 0x000fca00000000ff */
[----:B------:R0:W-:Y:S01]  /*26b0*/  STG.E desc[UR36][R2.64], R0 ;  /* 0x0000000002007986 */ /* 0x0001e2000c101924 */
[----:B------:R-:W-:Y:S05]  /*26c0*/  BRA `(.L_x_3762) ;  /* 0x0000000800dc7947 */ /* 0x000fea0003800000 */
.L_x_3767:
[----:B------:R-:W0:Y:S02]  /*26d0*/  LDC.U16 R0, c[0x0][0x214] ;  /* 0x00008500ff007b82 */ /* 0x000e240000000400 */
[----:B0-----:R-:W-:-:S05]  /*26e0*/  HADD2.F32 R0, -RZ, R0.H0_H0 ;  /* 0x20000000ff007230 */ /* 0x001fca0000004100 */
[----:B------:R-:W-:-:S04]  /*26f0*/  FMUL.FTZ R0, R0, 1 ;  /* 0x3f80000000007820 */ /* 0x000fc80000410000 */
[----:B------:R-:W0:Y:S02]  /*2700*/  F2F.F64.F32 R4, R0 ;  /* 0x0000000000047310 */ /* 0x000e240000201800 */
[----:B0-----:R0:W-:Y:S01]  /*2710*/  STG.E.64 desc[UR36][R2.64], R4 ;  /* 0x0000000402007986 */ /* 0x0011e2000c101b24 */
[----:B------:R-:W-:Y:S05]  /*2720*/  BRA `(.L_x_3762) ;  /* 0x0000000800c47947 */ /* 0x000fea0003800000 */
.L_x_3757:
        /* <DEDUP_REMOVED lines=14> */
.L_x_3771:
[----:B------:R-:W0:Y:S01]  /*2810*/  LDC.U16 R0, c[0x0][0x214] ;  /* 0x00008500ff007b82 */ /* 0x000e220000000400 */
[----:B------:R-:W-:Y:S01]  /*2820*/  CS2R R6, SRZ ;  /* 0x0000000000067805 */ /* 0x000fe2000001ff00 */
[----:B0-----:R-:W-:-:S05]  /*2830*/  HADD2.F32 R0, -RZ, R0.H0_H0 ;  /* 0x20000000ff007230 */ /* 0x001fca0000004100 */
[----:B------:R-:W-:-:S04]  /*2840*/  FMUL.FTZ R0, R0, 1 ;  /* 0x3f80000000007820 */ /* 0x000fc80000410000 */
[----:B------:R-:W0:Y:S02]  /*2850*/  F2F.F64.F32 R4, R0 ;  /* 0x0000000000047310 */ /* 0x000e240000201800 */
[----:B0-----:R0:W-:Y:S01]  /*2860*/  STG.E.128 desc[UR36][R2.64], R4 ;  /* 0x0000000402007986 */ /* 0x0011e2000c101d24 */
[----:B------:R-:W-:Y:S05]  /*2870*/  BRA `(.L_x_3762) ;  /* 0x0000000800707947 */ /* 0x000fea0003800000 */
.L_x_3770:
        /* <DEDUP_REMOVED lines=21> */
.L_x_3774:
[----:B------:R-:W-:-:S05]  /*29d0*/  LOP3.LUT R5, R0, R9, RZ, 0xfc, !PT ;  /* 0x0000000900057212 */ /* 0x000fca00078efcff */
[----:B------:R0:W-:Y:S01]  /*29e0*/  STG.E.U8 desc[UR36][R2.64], R5 ;  /* 0x0000000502007986 */ /* 0x0001e2000c101124 */
[----:B------:R-:W-:Y:S05]  /*29f0*/  BRA `(.L_x_3762) ;  /* 0x0000000800107947 */ /* 0x000fea0003800000 */
.L_x_3773:
        /* <DEDUP_REMOVED lines=13> */
.L_x_3775:
[----:B------:R-:W-:Y:S01]  /*2ad0*/  ISETP.GT.U32.AND P0, PT, R0, 0x7f800000, PT ;  /* 0x7f8000000000780c */ /* 0x000fe20003f04070 */
[----:B------:R-:W-:-:S05]  /*2ae0*/  IMAD.MOV.U32 R0, RZ, RZ, 0x7f ;  /* 0x0000007fff007424 */ /* 0x000fca00078e00ff */
[----:B------:R-:W-:-:S07]  /*2af0*/  SEL R0, R0, 0x7c, P0 ;  /* 0x0000007c00007807 */ /* 0x000fce0000000000 */
.L_x_3776:
[----:B------:R-:W-:-:S04]  /*2b00*/  LOP3.LUT R4, R4, 0x80000000, RZ, 0xc0, !PT ;  /* 0x8000000004047812 */ /* 0x000fc800078ec0ff */
[----:B------:R-:W-:-:S04]  /*2b10*/  SHF.R.U32.HI R5, RZ, 0x18, R4 ;  /* 0x00000018ff057819 */ /* 0x000fc80000011604 */
[----:B------:R-:W-:-:S05]  /*2b20*/  LOP3.LUT R5, R0, R5, RZ, 0xfc, !PT ;  /* 0x0000000500057212 */ /* 0x000fca00078efcff */
[----:B------:R0:W-:Y:S01]  /*2b30*/  STG.E.U8 desc[UR36][R2.64], R5 ;  /* 0x0000000502007986 */ /* 0x0001e2000c101124 */
[----:B------:R-:W-:Y:S05]  /*2b40*/  BRA `(.L_x_3762) ;  /* 0x0000000400bc7947 */ /* 0x000fea0003800000 */
.L_x_3772:
[----:B------:R-:W0:Y:S02]  /*2b50*/  LDC.U16 R0, c[0x0][0x214] ;  /* 0x00008500ff007b82 */ /* 0x000e240000000400 */
[----:B0-----:R-:W-:-:S05]  /*2b60*/  HADD2.F32 R0, -RZ, R0.H0_H0 ;  /* 0x20000000ff007230 */ /* 0x001fca0000004100 */
[----:B------:R-:W-:-:S05]  /*2b70*/  F2FP.BF16.F32.PACK_AB R0, RZ, R0 ;  /* 0x00000000ff00723e */ /* 0x000fca00000010ff */
[----:B------:R0:W-:Y:S01]  /*2b80*/  STG.E.U16 desc[UR36][R2.64], R0 ;  /* 0x0000000002007986 */ /* 0x0001e2000c101524 */
[----:B------:R-:W-:Y:S05]  /*2b90*/  BRA `(.L_x_3762) ;  /* 0x0000000400a87947 */ /* 0x000fea0003800000 */
.L_x_3769:
        /* <DEDUP_REMOVED lines=13> */
.L_x_3779:
        /* <DEDUP_REMOVED lines=18> */
.L_x_3781:
[----:B------:R-:W-:-:S04]  /*2d90*/  LOP3.LUT R4, R4, 0x80000000, RZ, 0xc0, !PT ;  /* 0x8000000004047812 */ /* 0x000fc800078ec0ff */
[----:B------:R-:W-:-:S04]  /*2da0*/  SHF.R.U32.HI R5, RZ, 0x18, R4 ;  /* 0x00000018ff057819 */ /* 0x000fc80000011604 */
[----:B------:R-:W-:-:S07]  /*2db0*/  LOP3.LUT R0, R0, R5, RZ, 0xfc, !PT ;  /* 0x0000000500007212 */ /* 0x000fce00078efcff */
.L_x_3780:
[----:B------:R5:W-:Y:S01]  /*2dc0*/  STG.E.U8 desc[UR36][R2.64], R0 ;  /* 0x0000000002007986 */ /* 0x000be2000c101124 */
[----:B------:R-:W-:Y:S05]  /*2dd0*/  BRA `(.L_x_3762) ;  /* 0x0000000400187947 */ /* 0x000fea0003800000 */
.L_x_3778:
        /* <DEDUP_REMOVED lines=18> */
.L_x_3783:
[----:B------:R-:W-:-:S04]  /*2f00*/  LOP3.LUT R4, R4, 0x80000000, RZ, 0xc0, !PT ;  /* 0x8000000004047812 */ /* 0x000fc800078ec0ff */
[----:B------:R-:W-:-:S04]  /*2f10*/  SHF.R.U32.HI R5, RZ, 0x18, R4 ;  /* 0x00000018ff057819 */ /* 0x000fc80000011604 */
[----:B------:R-:W-:-:S07]  /*2f20*/  LOP3.LUT R0, R0, R5, RZ, 0xfc, !PT ;  /* 0x0000000500007212 */ /* 0x000fce00078efcff */
.L_x_3782:
[----:B------:R3:W-:Y:S01]  /*2f30*/  STG.E.U8 desc[UR36][R2.64], R0 ;  /* 0x0000000002007986 */ /* 0x0007e2000c101124 */
[----:B------:R-:W-:Y:S05]  /*2f40*/  BRA `(.L_x_3762) ;  /* 0x0000000000bc7947 */ /* 0x000fea0003800000 */
.L_x_3777:
        /* <DEDUP_REMOVED lines=19> */
.L_x_3786:
[----:B------:R2:W-:Y:S01]  /*3080*/  STG.E.U8 desc[UR36][R2.64], R0 ;  /* 0x0000000002007986 */ /* 0x0005e2000c101124 */
[----:B------:R-:W-:Y:S05]  /*3090*/  BRA `(.L_x_3762) ;  /* 0x0000000000687947 */ /* 0x000fea0003800000 */
.L_x_3761:
        /* <DEDUP_REMOVED lines=16> */
.L_x_3787:
[----:B------:R-:W-:Y:S05]  /*31a0*/  BRA `(.L_x_3762) ;  /* 0x0000000000247947 */ /* 0x000fea0003800000 */
.L_x_3785:
[----:B------:R-:W0:Y:S02]  /*31b0*/  LDC.U16 R0, c[0x0][0x214] ;  /* 0x00008500ff007b82 */ /* 0x000e240000000400 */
[----:B0-----:R-:W-:-:S04]  /*31c0*/  HADD2.F32 R0, -RZ, R0.H0_H0 ;  /* 0x20000000ff007230 */ /* 0x001fc80000004100 */
[----:B------:R-:W0:Y:S02]  /*31d0*/  F2I.U64.TRUNC R4, R0 ;  /* 0x0000000000047311 */ /* 0x000e24000020d800 */
[----:B0-----:R1:W-:Y:S01]  /*31e0*/  STG.E.64 desc[UR36][R2.64], R4 ;  /* 0x0000000402007986 */ /* 0x0013e2000c101b24 */
[----:B------:R-:W-:Y:S05]  /*31f0*/  BRA `(.L_x_3762) ;  /* 0x0000000000107947 */ /* 0x000fea0003800000 */
.L_x_3784:
[----:B------:R-:W0:Y:S02]  /*3200*/  LDC.U16 R0, c[0x0][0x214] ;  /* 0x00008500ff007b82 */ /* 0x000e240000000400 */
[----:B0-----:R-:W-:-:S04]  /*3210*/  HADD2.F32 R0, -RZ, R0.H0_H0 ;  /* 0x20000000ff007230 */ /* 0x001fc80000004100 */
[----:B------:R-:W0:Y:S02]  /*3220*/  F2I.FTZ.U32.TRUNC.NTZ R5, R0 ;  /* 0x0000000000057305 */ /* 0x000e24000021f000 */
[----:B0-----:R0:W-:Y:S02]  /*3230*/  STG.E desc[UR36][R2.64], R5 ;  /* 0x0000000502007986 */ /* 0x0011e4000c101924 */
.L_x_3762:
[----:B------:R-:W-:-:S07]  /*3240*/  VIADD R19, R19, 0x80 ;  /* 0x0000008013137836 */ /* 0x000fce0000000000 */
.L_x_3725:
[----:B------:R-:W-:Y:S05]  /*3250*/  BSYNC B6 ;  /* 0x0000000000067941 */ /* 0x000fea0003800000 */
.L_x_3724:
        /* <DEDUP_REMOVED lines=24> */
.L_x_3791:
[----:B------:R-:W0:Y:S02]  /*33e0*/  LDC.U16 R0, c[0x0][0x214] ;  /* 0x00008500ff007b82 */ /* 0x000e240000000400 */
[----:B0-----:R-:W-:-:S04]  /*33f0*/  HADD2.F32 R0, -RZ, R0.H0_H0 ;  /* 0x20000000ff007230 */ /* 0x001fc80000004100 */
[----:B------:R-:W0:Y:S02]  /*3400*/  F2I.S64.TRUNC R4, R0 ;  /* 0x0000000000047311 */ /* 0x000e24000020d900 */
[----:B0-----:R-:W-:Y:S01]  /*3410*/  STG.E.U8 desc[UR36][R2.64], R4 ;  /* 0x0000000402007986 */ /* 0x001fe2000c101124 */
[----:B------:R-:W-:Y:S05]  /*3420*/  EXIT ;  /* 0x000000000000794d */ /* 0x000fea0003800000 */
.L_x_3790:
        /* <DEDUP_REMOVED lines=11> */
.L_x_3794:
[----:B------:R-:W0:Y:S02]  /*34e0*/  LDC.U16 R0, c[0x0][0x214] ;  /* 0x00008500ff007b82 */ /* 0x000e240000000400 */
[----:B0-----:R-:W-:-:S04]  /*34f0*/  HADD2.F32 R0, -RZ, R0.H0_H0 ;  /* 0x20000000ff007230 */ /* 0x001fc80000004100 */
[----:B------:R-:W0:Y:S02]  /*3500*/  F2I.FTZ.TRUNC.NTZ R5, R0 ;  /* 0x0000000000057305 */ /* 0x000e24000021f100 */
[----:B0-----:R-:W-:Y:S01]  /*3510*/  STG.E desc[UR36][R2.64], R5 ;  /* 0x0000000502007986 */ /* 0x001fe2000c101924 */
[----:B------:R-:W-:Y:S05]  /*3520*/  EXIT ;  /* 0x000000000000794d */ /* 0x000fea0003800000 */
.L_x_3793:
[----:B------:R-:W0:Y:S02]  /*3530*/  LDC.U16 R0, c[0x0][0x214] ;  /* 0x00008500ff007b82 */ /* 0x000e240000000400 */
[----:B0-----:R-:W-:-:S04]  /*3540*/  HADD2.F32 R0, -RZ, R0.H0_H0 ;  /* 0x20000000ff007230 */ /* 0x001fc80000004100 */
[----:B------:R-:W0:Y:S02]  /*3550*/  F2I.FTZ.TRUNC.NTZ R5, R0 ;  /* 0x0000000000057305 */ /* 0x000e24000021f100 */
[----:B0-----:R-:W-:Y:S01]  /*3560*/  STG.E.U16 desc[UR36][R2.64], R5 ;  /* 0x0000000502007986 */ /* 0x001fe2000c101524 */
[----:B------:R-:W-:Y:S05]  /*3570*/  EXIT ;  /* 0x000000000000794d */ /* 0x000fea0003800000 */
.L_x_3789:
        /* <DEDUP_REMOVED lines=10> */
.L_x_3796:
[----:B------:R-:W0:Y:S02]  /*3620*/  LDC.U16 R5, c[0x0][0x214] ;  /* 0x00008500ff057b82 */ /* 0x000e240000000400 */
[----:B0-----:R-:W-:Y:S01]  /*3630*/  STG.E.U16 desc[UR36][R2.64], R5 ;  /* 0x0000000502007986 */ /* 0x001fe2000c101524 */
[----:B------:R-:W-:Y:S05]  /*3640*/  EXIT ;  /* 0x000000000000794d */ /* 0x000fea0003800000 */
.L_x_3795:
        /* <DEDUP_REMOVED lines=11> */
.L_x_3798:
[----:B------:R-:W0:Y:S02]  /*3700*/  LDC.U16 R0, c[0x0][0x214] ;  /* 0x00008500ff007b82 */ /* 0x000e240000000400 */
[----:B0-----:R-:W-:-:S05]  /*3710*/  HADD2.F32 R0, -RZ, R0.H0_H0 ;  /* 0x20000000ff007230 */ /* 0x001fca0000004100 */
[----:B------:R-:W-:-:S04]  /*3720*/  F2FP.F16.F32.PACK_AB R0, RZ, R0 ;  /* 0x00000000ff00723e */ /* 0x000fc800000000ff */
[----:B------:R-:W-:-:S05]  /*3730*/  PRMT R0, R0, 0x5410, RZ ;  /* 0x0000541000007816 */ /* 0x000fca00000000ff */
[----:B------:R-:W-:Y:S01]  /*3740*/  STG.E desc[UR36][R2.64], R0 ;  /* 0x0000000002007986 */ /* 0x000fe2000c101924 */
[----:B------:R-:W-:Y:S05]  /*3750*/  EXIT ;  /* 0x000000000000794d */ /* 0x000fea0003800000 */
.L_x_3797:
[----:B------:R-:W0:Y:S02]  /*3760*/  LDC.U16 R0, c[0x0][0x214] ;  /* 0x00008500ff007b82 */ /* 0x000e240000000400 */
[----:B0-----:R-:W-:-:S05]  /*3770*/  HADD2.F32 R0, -RZ, R0.H0_H0 ;  /* 0x20000000ff007230 */ /* 0x001fca0000004100 */
[----:B------:R-:W-:-:S04]  /*3780*/  FMUL.FTZ R0, R0, 1 ;  /* 0x3f80000000007820 */ /* 0x000fc80000410000 */
[----:B------:R-:W0:Y:S02]  /*3790*/  F2F.F64.F32 R4, R0 ;  /* 0x0000000000047310 */ /* 0x000e240000201800 */
[----:B0-----:R-:W-:Y:S01]  /*37a0*/  STG.E.64 desc[UR36][R2.64], R4 ;  /* 0x0000000402007986 */ /* 0x001fe2000c101b24 */
[----:B------:R-:W-:Y:S05]  /*37b0*/  EXIT ;  /* 0x000000000000794d */ /* 0x000fea0003800000 */
.L_x_3788:
        /* <DEDUP_REMOVED lines=14> */
.L_x_3801:
[----:B------:R-:W0:Y:S01]  /*38a0*/  LDC.U16 R0, c[0x0][0x214] ;  /* 0x00008500ff007b82 */ /* 0x000e220000000400 */
[----:B------:R-:W-:Y:S01]  /*38b0*/  CS2R R6, SRZ ;  /* 0x0000000000067805 */ /* 0x000fe2000001ff00 */
[----:B0-----:R-:W-:-:S05]  /*38c0*/  HADD2.F32 R0, -RZ, R0.H0_H0 ;  /* 0x20000000ff007230 */ /* 0x001fca0000004100 */
[----:B------:R-:W-:-:S04]  /*38d0*/  FMUL.FTZ R0, R0, 1 ;  /* 0x3f80000000007820 */ /* 0x000fc80000410000 */
[----:B------:R-:W0:Y:S02]  /*38e0*/  F2F.F64.F32 R4, R0 ;  /* 0x0000000000047310 */ /* 0x000e240000201800 */
[----:B0-----:R-:W-:Y:S01]  /*38f0*/  STG.E.128 desc[UR36][R2.64], R4 ;  /* 0x0000000402007986 */ /* 0x001fe2000c101d24 */
[----:B------:R-:W-:Y:S05]  /*3900*/  EXIT ;  /* 0x000000000000794d */ /* 0x000fea0003800000 */
.L_x_3800:
        /* <DEDUP_REMOVED lines=21> */
.L_x_3804:
[----:B------:R-:W-:-:S05]  /*3a60*/  LOP3.LUT R5, R0, R9, RZ, 0xfc, !PT ;  /* 0x0000000900057212 */ /* 0x000fca00078efcff */
[----:B------:R-:W-:Y:S01]  /*3a70*/  STG.E.U8 desc[UR36][R2.64], R5 ;  /* 0x0000000502007986 */ /* 0x000fe2000c101124 */
[----:B------:R-:W-:Y:S05]  /*3a80*/  EXIT ;  /* 0x000000000000794d */ /* 0x000fea0003800000 */
.L_x_3803:
        /* <DEDUP_REMOVED lines=13> */
.L_x_3805:
[----:B------:R-:W-:Y:S01]  /*3b60*/  ISETP.GT.U32.AND P0, PT, R0, 0x7f800000, PT ;  /* 0x7f8000000000780c */ /* 0x000fe20003f04070 */
[----:B------:R-:W-:-:S05]  /*3b70*/  IMAD.MOV.U32 R0, RZ, RZ, 0x7f ;  /* 0x0000007fff007424 */ /* 0x000fca00078e00ff */
[----:B------:R-:W-:-:S07]  /*3b80*/  SEL R0, R0, 0x7c, P0 ;  /* 0x0000007c00007807 */ /* 0x000fce0000000000 */
.L_x_3806:
[----:B------:R-:W-:-:S04]  /*3b90*/  LOP3.LUT R4, R4, 0x80000000, RZ, 0xc0, !PT ;  /* 0x8000000004047812 */ /* 0x000fc800078ec0ff */
[----:B------:R-:W-:-:S04]  /*3ba0*/  SHF.R.U32.HI R5, RZ, 0x18, R4 ;  /* 0x00000018ff057819 */ /* 0x000fc80000011604 */
[----:B------:R-:W-:-:S05]  /*3bb0*/  LOP3.LUT R5, R0, R5, RZ, 0xfc, !PT ;  /* 0x0000000500057212 */ /* 0x000fca00078efcff */
[----:B------:R-:W-:Y:S01]  /*3bc0*/  STG.E.U8 desc[UR36][R2.64], R5 ;  /* 0x0000000502007986 */ /* 0x000fe2000c101124 */
[----:B------:R-:W-:Y:S05]  /*3bd0*/  EXIT ;  /* 0x000000000000794d */ /* 0x000fea0003800000 */
.L_x_3802:
[----:B------:R-:W0:Y:S02]  /*3be0*/  LDC.U16 R0, c[0x0][0x214] ;  /* 0x00008500ff007b82 */ /* 0x000e240000000400 */
[----:B0-----:R-:W-:-:S05]  /*3bf0*/  HADD2.F32 R0, -RZ, R0.H0_H0 ;  /* 0x20000000ff007230 */ /* 0x001fca0000004100 */
[----:B------:R-:W-:-:S05]  /*3c00*/  F2FP.BF16.F32.PACK_AB R0, RZ, R0 ;  /* 0x00000000ff00723e */ /* 0x000fca00000010ff */
[----:B------:R-:W-:Y:S01]  /*3c10*/  STG.E.U16 desc[UR36][R2.64], R0 ;  /* 0x0000000002007986 */ /* 0x000fe2000c101524 */
[----:B------:R-:W-:Y:S05]  /*3c20*/  EXIT ;  /* 0x000000000000794d */ /* 0x000fea0003800000 */
.L_x_3799:
        /* <DEDUP_REMOVED lines=13> */
.L_x_3809:
        /* <DEDUP_REMOVED lines=18> */
.L_x_3811:
[----:B------:R-:W-:-:S04]  /*3e20*/  LOP3.LUT R4, R4, 0x80000000, RZ, 0xc0, !PT ;  /* 0x8000000004047812 */ /* 0x000fc800078ec0ff */
[----:B------:R-:W-:-:S04]  /*3e30*/  SHF.R.U32.HI R5, RZ, 0x18, R4 ;  /* 0x00000018ff057819 */ /* 0x000fc80000011604 */
[----:B------:R-:W-:-:S07]  /*3e40*/  LOP3.LUT R0, R0, R5, RZ, 0xfc, !PT ;  /* 0x0000000500007212 */ /* 0x000fce00078efcff */
.L_x_3810:
[----:B------:R-:W-:Y:S01]  /*3e50*/  STG.E.U8 desc[UR36][R2.64], R0 ;  /* 0x0000000002007986 */ /* 0x000fe2000c101124 */
[----:B------:R-:W-:Y:S05]  /*3e60*/  EXIT ;  /* 0x000000000000794d */ /* 0x000fea0003800000 */
.L_x_3808:
        /* <DEDUP_REMOVED lines=18> */
.L_x_3813:
[----:B------:R-:W-:-:S04]  /*3f90*/  LOP3.LUT R4, R4, 0x80000000, RZ, 0xc0, !PT ;  /* 0x8000000004047812 */ /* 0x000fc800078ec0ff */
[----:B------:R-:W-:-:S04]  /*3fa0*/  SHF.R.U32.HI R5, RZ, 0x18, R4 ;  /* 0x00000018ff057819 */ /* 0x000fc80000011604 */
[----:B------:R-:W-:-:S07]  /*3fb0*/  LOP3.LUT R0, R0, R5, RZ, 0xfc, !PT ;  /* 0x0000000500007212 */ /* 0x000fce00078efcff */
.L_x_3812:
[----:B------:R-:W-:Y:S01]  /*3fc0*/  STG.E.U8 desc[UR36][R2.64], R0 ;  /* 0x0000000002007986 */ /* 0x000fe2000c101124 */
[----:B------:R-:W-:Y:S05]  /*3fd0*/  EXIT ;  /* 0x000000000000794d */ /* 0x000fea0003800000 */
.L_x_3807:
        /* <DEDUP_REMOVED lines=19> */
.L_x_3816:
[----:B------:R-:W-:Y:S01]  /*4110*/  STG.E.U8 desc[UR36][R2.64], R0 ;  /* 0x0000000002007986 */ /* 0x000fe2000c101124 */
[----:B------:R-:W-:Y:S05]  /*4120*/  EXIT ;  /* 0x000000000000794d */ /* 0x000fea0003800000 */
.L_x_3792:
        /* <DEDUP_REMOVED lines=16> */
.L_x_3817:
[----:B------:R-:W-:Y:S05]  /*4230*/  EXIT ;  /* 0x000000000000794d */ /* 0x000fea0003800000 */
.L_x_3815:
[----:B------:R-:W0:Y:S02]  /*4240*/  LDC.U16 R0, c[0x0][0x214] ;  /* 0x00008500ff007b82 */ /* 0x000e240000000400 */
[----:B0-----:R-:W-:-:S04]  /*4250*/  HADD2.F32 R0, -RZ, R0.H0_H0 ;  /* 0x20000000ff007230 */ /* 0x001fc80000004100 */
[----:B------:R-:W0:Y:S02]  /*4260*/  F2I.U64.TRUNC R4, R0 ;  /* 0x0000000000047311 */ /* 0x000e24000020d800 */
[----:B0-----:R-:W-:Y:S01]  /*4270*/  STG.E.64 desc[UR36][R2.64], R4 ;  /* 0x0000000402007986 */ /* 0x001fe2000c101b24 */
[----:B------:R-:W-:Y:S05]  /*4280*/  EXIT ;  /* 0x000000000000794d */ /* 0x000fea0003800000 */
.L_x_3814:
[----:B------:R-:W0:Y:S02]  /*4290*/  LDC.U16 R0, c[0x0][0x214] ;  /* 0x00008500ff007b82 */ /* 0x000e240000000400 */
[----:B0-----:R-:W-:-:S04]  /*42a0*/  HADD2.F32 R0, -RZ, R0.H0_H0 ;  /* 0x20000000ff007230 */ /* 0x001fc80000004100 */
[----:B------:R-:W0:Y:S02]  /*42b0*/  F2I.FTZ.U32.TRUNC.NTZ R5, R0 ;  /* 0x0000000000057305 */ /* 0x000e24000021f000 */
[----:B0-----:R-:W-:Y:S01]  /*42c0*/  STG.E desc[UR36][R2.64], R5 ;  /* 0x0000000502007986 */ /* 0x001fe2000c101924 */
[----:B------:R-:W-:Y:S05]  /*42d0*/  EXIT ;  /* 0x000000000000794d */ /* 0x000fea0003800000 */
.L_x_3818:
        /* <DEDUP_REMOVED lines=10> */
.L_x_7326:


//--------------------- .text._ZN2at6native18elementwise_kernelILi128ELi4EZNS0_22gpu_kernel_impl_nocastINS0_11FillFunctorIN3c104HalfEEEEEvRNS_18TensorIteratorBaseERKT_EUliE_EEviT1_ --------------------------
	.section	.text._ZN2at6native18elementwise_kernelILi128ELi4EZNS0_22gpu_kernel_impl_nocastINS0_11FillFunctorIN3c104HalfEEEEEvRNS_18TensorIteratorBaseERKT_EUliE_EEviT1_,"ax",@progbits
	.align	128
        .global         _ZN2at6native18elementwise_kernelILi128ELi4EZNS0_22gpu_kernel_impl_nocastINS0_11FillFunctorIN3c104HalfEEEEEvRNS_18TensorIteratorBaseERKT_EUliE_EEviT1_
        .type           _ZN2at6native18elementwise_kernelILi128ELi4EZNS0_22gpu_kernel_impl_nocastINS0_11FillFunctorIN3c104HalfEEEEEvRNS_18TensorIteratorBaseERKT_EUliE_EEviT1_,@function
        .size           _ZN2at6native18elementwise_kernelILi128ELi4EZNS0_22gpu_kernel_impl_nocastINS0_11FillFunctorIN3c104HalfEEEEEvRNS_18TensorIteratorBaseERKT_EUliE_EEviT1_,(.L_x_7327 - _ZN2at6native18elementwise_kernelILi128ELi4EZNS0_22gpu_kernel_impl_nocastINS0_11FillFunctorIN3c104HalfEEEEEvRNS_18TensorIteratorBaseERKT_EUliE_EEviT1_)
        .other          _ZN2at6native18elementwise_kernelILi128ELi4EZNS0_22gpu_kernel_impl_nocastINS0_11FillFunctorIN3c104HalfEEEEEvRNS_18TensorIteratorBaseERKT_EUliE_EEviT1_,@"STO_CUDA_ENTRY STV_DEFAULT"
_ZN2at6native18elementwise_kernelILi128ELi4EZNS0_22gpu_kernel_impl_nocastINS0_11FillFunctorIN3c104HalfEEEEEvRNS_18TensorIteratorBaseERKT_EUliE_EEviT1_:
.text._ZN2at6native18elementwise_kernelILi128ELi4EZNS0_22gpu_kernel_impl_nocastINS0_11FillFunctorIN3c104HalfEEEEEvRNS_18TensorIteratorBaseERKT_EUliE_EEviT1_:
        /* <DEDUP_REMOVED lines=287> */
.L_x_3823:
        /* <DEDUP_REMOVED lines=283> */
.L_x_3825:
[----:B------:R-:W0:Y:S01]  /*23a0*/  LDC.U16 R5, c[0x0][0x3b8] ;  /* 0x0000ee00ff057b82 */ /* 0x000e220000000400 */
[----:B------:R-:W-:Y:S01]  /*23b0*/  ULDC.64 UR8, c[0x0][0x3b0] ;  /* 0x0000ec0000087ab9 */ /* 0x000fe20000000a00 */
[----:B------:R-:W-:Y:S02]  /*23c0*/  IADD3 R0, R0, 0x80, RZ ;  /* 0x0000008000007810 */ /* 0x000fe40007ffe0ff */
[----:B------:R-:W-:-:S04]  /*23d0*/  IADD3 R2, P0, R2, UR8, RZ ;  /* 0x0000000802027c10 */ /* 0x000fc8000ff1e0ff */
[----:B------:R-:W-:-:S05]  /*23e0*/  IADD3.X R3, RZ, UR9, RZ, P0, !PT ;  /* 0x00000009ff037c10 */ /* 0x000fca00087fe4ff */
[----:B0-----:R0:W-:Y:S04]  /*23f0*/  STG.E.U16 desc[UR4][R2.64], R5 ;  /* 0x0000000502007986 */ /* 0x0011e8000c101504 */
.L_x_3822:
[----:B------:R-:W-:-:S13]  /*2400*/  ISETP.GE.AND P0, PT, R0, UR6, PT ;  /* 0x0000000600007c0c */ /* 0x000fda000bf06270 */
[----:B------:R-:W-:Y:S05]  /*2410*/  @P0 BREAK B1 ;  /* 0x0000000000010942 */ /* 0x000fea0003800000 */
[----:B------:R-:W-:Y:S05]  /*2420*/  @P0 BRA `(.L_x_3824) ;  /* 0x0000001000640947 */ /* 0x000fea0003800000 */
[----:B------:R-:W-:Y:S05]  /*2430*/  BSYNC B1 ;  /* 0x0000000000017941 */ /* 0x000fea0003800000 */
.L_x_3821:
        /* <DEDUP_REMOVED lines=274> */
.L_x_3826:
[----:B------:R-:W0:Y:S01]  /*3560*/  LDC.U16 R5, c[0x0][0x3b8] ;  /* 0x0000ee00ff057b82 */ /* 0x000e220000000400 */
[----:B------:R-:W-:Y:S01]  /*3570*/  ULDC.64 UR8, c[0x0][0x3b0] ;  /* 0x0000ec0000087ab9 */ /* 0x000fe20000000a00 */
[----:B------:R-:W-:Y:S01]  /*3580*/  VIADD R0, R0, 0x80 ;  /* 0x0000008000007836 */ /* 0x000fe20000000000 */
[----:B------:R-:W-:-:S04]  /*3590*/  IADD3 R2, P0, R2, UR8, RZ ;  /* 0x0000000802027c10 */ /* 0x000fc8000ff1e0ff */
[----:B------:R-:W-:-:S05]  /*35a0*/  IADD3.X R3, RZ, UR9, RZ, P0, !PT ;  /* 0x00000009ff037c10 */ /* 0x000fca00087fe4ff */
[----:B0-----:R1:W-:Y:S04]  /*35b0*/  STG.E.U16 desc[UR4][R2.64], R5 ;  /* 0x0000000502007986 */ /* 0x0013e8000c101504 */
.L_x_3824:
[----:B------:R-:W-:Y:S05]  /*35c0*/  BSYNC B0 ;  /* 0x0000000000007941 */ /* 0x000fea0003800000 */
.L_x_3820:
        /* <DEDUP_REMOVED lines=277> */
.L_x_3827:
[----:B------:R-:W0:Y:S01]  /*4720*/  LDC.U16 R5, c[0x0][0x3b8] ;  /* 0x0000ee00ff057b82 */ /* 0x000e220000000400 */
[----:B------:R-:W-:Y:S02]  /*4730*/  ULDC.64 UR6, c[0x0][0x3b0] ;  /* 0x0000ec0000067ab9 */ /* 0x000fe40000000a00 */
[----:B------:R-:W-:-:S05]  /*4740*/  IADD3 R2, P0, R0, UR6, RZ ;  /* 0x0000000600027c10 */ /* 0x000fca000ff1e0ff */
[----:B------:R-:W-:-:S05]  /*4750*/  IMAD.X R3, RZ, RZ, UR7, P0 ;  /* 0x00000007ff037e24 */ /* 0x000fca00080e06ff */
[----:B0-----:R-:W-:Y:S01]  /*4760*/  STG.E.U16 desc[UR4][R2.64], R5 ;  /* 0x0000000502007986 */ /* 0x001fe2000c101504 */
[----:B------:R-:W-:Y:S05]  /*4770*/  EXIT ;  /* 0x000000000000794d */ /* 0x000fea0003800000 */
.L_x_3819:
        /* <DEDUP_REMOVED lines=16> */
.L_x_3830:
[----:B------:R-:W-:Y:S05]  /*4880*/  BSYNC B1 ;  /* 0x0000000000017941 */ /* 0x000fea0003800000 */
.L_x_3829:
[----:B------:R-:W-:-:S13]  /*4890*/  ISETP.GE.AND P0, PT, R0, UR6, PT ;  /* 0x0000000600007c0c */ /* 0x000fda000bf06270 */
[----:B0-----:R-:W0:Y:S01]  /*48a0*/  @!P0 LDC.U16 R5, c[0x0][0x3b8] ;  /* 0x0000ee00ff058b82 */ /* 0x001e220000000400 */
[----:B------:R-:W-:-:S07]  /*48b0*/  @!P0 IADD3 R0, R0, 0x80, RZ ;  /* 0x0000008000008810 */ /* 0x000fce0007ffe0ff */
[----:B------:R-:W0:Y:S02]  /*48c0*/  @!P0 LDC.64 R2, c[0x0][0x3b0] ;  /* 0x0000ec00ff028b82 */ /* 0x000e240000000a00 */
[----:B0-----:R1:W-:Y:S02]  /*48d0*/  @!P0 STG.E.U16 desc[UR4][R2.64], R5 ;  /* 0x0000000502008986 */ /* 0x0013e4000c101504 */
.L_x_3831:
[----:B------:R-:W-:Y:S05]  /*48e0*/  BSYNC B0 ;  /* 0x0000000000007941 */ /* 0x000fea0003800000 */
.L_x_3828:
[----:B------:R-:W-:Y:S05]  /*48f0*/  WARPSYNC.ALL ;  /* 0x0000000000007948 */ /* 0x000fea0003800000 */
[----:B------:R-:W-:-:S13]  /*4900*/  ISETP.GE.AND P0, PT, R0, UR6, PT ;  /* 0x0000000600007c0c */ /* 0x000fda000bf06270 */
[----:B------:R-:W-:Y:S05]  /*4910*/  @P0 EXIT ;  /* 0x000000000000094d */ /* 0x000fea0003800000 */
[----:B01----:R-:W0:Y:S08]  /*4920*/  LDC.U16 R5, c[0x0][0x3b8] ;  /* 0x0000ee00ff057b82 */ /* 0x003e300000000400 */
[----:B------:R-:W0:Y:S02]  /*4930*/  LDC.64 R2, c[0x0][0x3b0] ;  /* 0x0000ec00ff027b82 */ /* 0x000e240000000a00 */
[----:B0-----:R-:W-:Y:S01]  /*4940*/  STG.E.U16 desc[UR4][R2.64], R5 ;  /* 0x0000000502007986 */ /* 0x001fe2000c101504 */
[----:B------:R-:W-:Y:S05]  /*4950*/  EXIT ;  /* 0x000000000000794d */ /* 0x000fea0003800000 */
.L_x_3832:
        /* <DEDUP_REMOVED lines=10> */
.L_x_7327:


//--------------------- .text._ZN2at6native27unrolled_elementwise_kernelINS0_11FillFunctorIN3c104HalfEEESt5arrayIPcLm1EELi4E23TrivialOffsetCalculatorILi0EjES9_ILi1EjENS0_6memory15LoadWithoutCastENSC_16StoreWithoutCastEEEviT_T0_T2_T3_T4_T5_ --------------------------
	.section	.text._ZN2at6native27unrolled_elementwise_kernelINS0_11FillFunctorIN3c104HalfEEESt5arrayIPcLm1EELi4E23TrivialOffsetCalculatorILi0EjES9_ILi1EjENS0_6memory15LoadWithoutCastENSC_16StoreWithoutCastEEEviT_T0_T2_T3_T4_T5_,"ax",@progbits
	.align	128
        .global         _ZN2at6native27unrolled_elementwise_kernelINS0_11FillFunctorIN3c104HalfEEESt5arrayIPcLm1EELi4E23TrivialOffsetCalculatorILi0EjES9_ILi1EjENS0_6memory15LoadWithoutCastENSC_16StoreWithoutCastEEEviT_T0_T2_T3_T4_T5_
        .type           _ZN2at6native27unrolled_elementwise_kernelINS0_11FillFunctorIN3c104HalfEEESt5arrayIPcLm1EELi4E23TrivialOffsetCalculatorILi0EjES9_ILi1EjENS0_6memory15LoadWithoutCastENSC_16StoreWithoutCastEEEviT_T0_T2_T3_T4_T5_,@function
        .size           _ZN2at6native27unrolled_elementwise_kernelINS0_11FillFunctorIN3c104HalfEEESt5arrayIPcLm1EELi4E23TrivialOffsetCalculatorILi0EjES9_ILi1EjENS0_6memory15LoadWithoutCastENSC_16StoreWithoutCastEEEviT_T0_T2_T3_T4_T5_,(.L_x_7328 - _ZN2at6native27unrolled_elementwise_kernelINS0_11FillFunctorIN3c104HalfEEESt5arrayIPcLm1EELi4E23TrivialOffsetCalculatorILi0EjES9_ILi1EjENS0_6memory15LoadWithoutCastENSC_16StoreWithoutCastEEEviT_T0_T2_T3_T4_T5_)
        .other          _ZN2at6native27unrolled_elementwise_kernelINS0_11FillFunctorIN3c104HalfEEESt5arrayIPcLm1EELi4E23TrivialOffsetCalculatorILi0EjES9_ILi1EjENS0_6memory15LoadWithoutCastENSC_16StoreWithoutCastEEEviT_T0_T2_T3_T4_T5_,@"STO_CUDA_ENTRY STV_DEFAULT"
_ZN2at6native27unrolled_elementwise_kernelINS0_11FillFunctorIN3c104HalfEEESt5arrayIPcLm1EELi4E23TrivialOffsetCalculatorILi0EjES9_ILi1EjENS0_6memory15LoadWithoutCastENSC_16StoreWithoutCastEEEviT_T0_T2_T3_T4_T5_:
.text._ZN2at6native27unrolled_elementwise_kernelINS0_11FillFunctorIN3c104HalfEEESt5arrayIPcLm1EELi4E23TrivialOffsetCalculatorILi0EjES9_ILi1EjENS0_6memory15LoadWithoutCastENSC_16StoreWithoutCastEEEviT_T0_T2_T3_T4_T5_:
        /* <DEDUP_REMOVED lines=28> */
.L_x_3834:
[----:B------:R-:W-:Y:S05]  /*01c0*/  BSYNC B0 ;  /* 0x0000000000007941 */ /* 0x000fea0003800000 */
.L_x_3833:
        /* <DEDUP_REMOVED lines=8> */
.L_x_3835:
        /* <DEDUP_REMOVED lines=11> */
.L_x_7328:


//--------------------- .text._ZN2at6native29vectorized_elementwise_kernelILi2ENS0_11FillFunctorIN3c104HalfEEESt5arrayIPcLm1EEEEviT0_T1_ --------------------------
	.section	.text._ZN2at6native29vectorized_elementwise_kernelILi2ENS0_11FillFunctorIN3c104HalfEEESt5arrayIPcLm1EEEEviT0_T1_,"ax",@progbits
	.align	128
        .global         _ZN2at6native29vectorized_elementwise_kernelILi2ENS0_11FillFunctorIN3c104HalfEEESt5arrayIPcLm1EEEEviT0_T1_
        .type           _ZN2at6native29vectorized_elementwise_kernelILi2ENS0_11FillFunctorIN3c104HalfEEESt5arrayIPcLm1EEEEviT0_T1_,@function
        .size           _ZN2at6native29vectorized_elementwise_kernelILi2ENS0_11FillFunctorIN3c104HalfEEESt5arrayIPcLm1EEEEviT0_T1_,(.L_x_7329 - _ZN2at6native29vectorized_elementwise_kernelILi2ENS0_11FillFunctorIN3c104HalfEEESt5arrayIPcLm1EEEEviT0_T1_)
        .other          _ZN2at6native29vectorized_elementwise_kernelILi2ENS0_11FillFunctorIN3c104HalfEEESt5arrayIPcLm1EEEEviT0_T1_,@"STO_CUDA_ENTRY STV_DEFAULT"
_ZN2at6native29vectorized_elementwise_kernelILi2ENS0_11FillFunctorIN3c104HalfEEESt5arrayIPcLm1EEEEviT0_T1_:
.text._ZN2at6native29vectorized_elementwise_kernelILi2ENS0_11FillFunctorIN3c104HalfEEESt5arrayIPcLm1EEEEviT0_T1_:
        /* <DEDUP_REMOVED lines=21> */
.L_x_3836:
        /* <DEDUP_REMOVED lines=27> */
.L_x_3839:
        /* <DEDUP_REMOVED lines=8> */
.L_x_3840:
        /* <DEDUP_REMOVED lines=8> */
.L_x_3841:
        /* <DEDUP_REMOVED lines=9> */
.L_x_3842:
[----:B------:R-:W-:Y:S05]  /*0490*/  BSYNC B1 ;  /* 0x0000000000017941 */ /* 0x000fea0003800000 */
.L_x_3838:
[----:B------:R-:W-:-:S13]  /*04a0*/  ISETP.GE.AND P0, PT, R3, R2, PT ;  /* 0x000000020300720c */ /* 0x000fda0003f06270 */
[----:B012---:R-:W0:Y:S01]  /*04b0*/  @!P0 LDC.64 R4, c[0x0][0x218] ;  /* 0x00008600ff048b82 */ /* 0x007e220000000a00 */
[----:B------:R-:W-:Y:S01]  /*04c0*/  @!P0 IMAD.IADD R7, R0, 0x1, R3 ;  /* 0x0000000100078824 */ /* 0x000fe200078e0203 */
[----:B------:R-:W-:-:S06]  /*04d0*/  @!P0 IADD3 R3, R3, 0x80, RZ ;  /* 0x0000008003038810 */ /* 0x000fcc0007ffe0ff */
[----:B------:R-:W1:Y:S01]  /*04e0*/  @!P0 LDC.U16 R9, c[0x0][0x214] ;  /* 0x00008500ff098b82 */ /* 0x000e620000000400 */
[----:B0-----:R-:W-:-:S05]  /*04f0*/  @!P0 IMAD.WIDE.U32 R4, R7, 0x2, R4 ;  /* 0x0000000207048825 */ /* 0x001fca00078e0004 */
[----:B-1----:R2:W-:Y:S02]  /*0500*/  @!P0 STG.E.U16 desc[UR4][R4.64], R9 ;  /* 0x0000000904008986 */ /* 0x0025e4000c101504 */
.L_x_3843:
[----:B------:R-:W-:Y:S05]  /*0510*/  BSYNC B0 ;  /* 0x0000000000007941 */ /* 0x000fea0003800000 */
.L_x_3837:
        /* <DEDUP_REMOVED lines=9> */
.L_x_3844:
        /* <DEDUP_REMOVED lines=13> */
.L_x_7329:


//--------------------- .text._ZN2at6native29vectorized_elementwise_kernelILi4ENS0_11FillFunctorIN3c104HalfEEESt5arrayIPcLm1EEEEviT0_T1_ --------------------------
	.section	.text._ZN2at6native29vectorized_elementwise_kernelILi4ENS0_11FillFunctorIN3c104HalfEEESt5arrayIPcLm1EEEEviT0_T1_,"ax",@progbits
	.align	128
        .global         _ZN2at6native29vectorized_elementwise_kernelILi4ENS0_11FillFunctorIN3c104HalfEEESt5arrayIPcLm1EEEEviT0_T1_
        .type           _ZN2at6native29vectorized_elementwise_kernelILi4ENS0_11FillFunctorIN3c104HalfEEESt5arrayIPcLm1EEEEviT0_T1_,@function
        .size           _ZN2at6native29vectorized_elementwise_kernelILi4ENS0_11FillFunctorIN3c104HalfEEESt5arrayIPcLm1EEEEviT0_T1_,(.L_x_7330 - _ZN2at6native29vectorized_elementwise_kernelILi4ENS0_11FillFunctorIN3c104HalfEEESt5arrayIPcLm1EEEEviT0_T1_)
        .other          _ZN2at6native29vectorized_elementwise_kernelILi4ENS0_11FillFunctorIN3c104HalfEEESt5arrayIPcLm1EEEEviT0_T1_,@"STO_CUDA_ENTRY STV_DEFAULT"
_ZN2at6native29vectorized_elementwise_kernelILi4ENS0_11FillFunctorIN3c104HalfEEESt5arrayIPcLm1EEEEviT0_T1_:
.text._ZN2at6native29vectorized_elementwise_kernelILi4ENS0_11FillFunctorIN3c104HalfEEESt5arrayIPcLm1EEEEviT0_T1_:
        /* <DEDUP_REMOVED lines=22> */
.L_x_3845:
        /* <DEDUP_REMOVED lines=27> */
.L_x_3848:
        /* <DEDUP_REMOVED lines=8> */
.L_x_3849:
        /* <DEDUP_REMOVED lines=8> */
.L_x_3850:
        /* <DEDUP_REMOVED lines=9> */
.L_x_3851:
[----:B------:R-:W-:Y:S05]  /*04a0*/  BSYNC B1 ;  /* 0x0000000000017941 */ /* 0x000fea0003800000 */
.L_x_3847:
[----:B------:R-:W-:-:S13]  /*04b0*/  ISETP.GE.AND P0, PT, R3, R2, PT ;  /* 0x000000020300720c */ /* 0x000fda0003f06270 */
[----:B012---:R-:W0:Y:S01]  /*04c0*/  @!P0 LDC.64 R4, c[0x0][0x218] ;  /* 0x00008600ff048b82 */ /* 0x007e220000000a00 */
[----:B------:R-:W-:Y:S01]  /*04d0*/  @!P0 IMAD.IADD R7, R0, 0x1, R3 ;  /* 0x0000000100078824 */ /* 0x000fe200078e0203 */
[----:B------:R-:W-:-:S06]  /*04e0*/  @!P0 IADD3 R3, R3, 0x80, RZ ;  /* 0x0000008003038810 */ /* 0x000fcc0007ffe0ff */
[----:B------:R-:W1:Y:S01]  /*04f0*/  @!P0 LDC.U16 R9, c[0x0][0x214] ;  /* 0x00008500ff098b82 */ /* 0x000e620000000400 */
[----:B0-----:R-:W-:-:S05]  /*0500*/  @!P0 IMAD.WIDE.U32 R4, R7, 0x2, R4 ;  /* 0x0000000207048825 */ /* 0x001fca00078e0004 */
[----:B-1----:R2:W-:Y:S02]  /*0510*/  @!P0 STG.E.U16 desc[UR4][R4.64], R9 ;  /* 0x0000000904008986 */ /* 0x0025e4000c101504 */
.L_x_3852:
[----:B------:R-:W-:Y:S05]  /*0520*/  BSYNC B0 ;  /* 0x0000000000007941 */ /* 0x000fea0003800000 */
.L_x_3846:
        /* <DEDUP_REMOVED lines=9> */
.L_x_3853:
        /* <DEDUP_REMOVED lines=12> */
.L_x_7330:


//--------------------- .text._ZN2at6native29vectorized_elementwise_kernelILi8ENS0_11FillFunctorIN3c104HalfEEESt5arrayIPcLm1EEEEviT0_T1_ --------------------------
	.section	.text._ZN2at6native29vectorized_elementwise_kernelILi8ENS0_11FillFunctorIN3c104HalfEEESt5arrayIPcLm1EEEEviT0_T1_,"ax",@progbits
	.align	128
        .global         _ZN2at6native29vectorized_elementwise_kernelILi8ENS0_11FillFunctorIN3c104HalfEEESt5arrayIPcLm1EEEEviT0_T1_
        .type           _ZN2at6native29vectorized_elementwise_kernelILi8ENS0_11FillFunctorIN3c104HalfEEESt5arrayIPcLm1EEEEviT0_T1_,@function
        .size           _ZN2at6native29vectorized_elementwise_kernelILi8ENS0_11FillFunctorIN3c104HalfEEESt5arrayIPcLm1EEEEviT0_T1_,(.L_x_7331 - _ZN2at6native29vectorized_elementwise_kernelILi8ENS0_11FillFunctorIN3c104HalfEEESt5arrayIPcLm1EEEEviT0_T1_)
        .other          _ZN2at6native29vectorized_elementwise_kernelILi8ENS0_11FillFunctorIN3c104HalfEEESt5arrayIPcLm1EEEEviT0_T1_,@"STO_CUDA_ENTRY STV_DEFAULT"
_ZN2at6native29vectorized_elementwise_kernelILi8ENS0_11FillFunctorIN3c104HalfEEESt5arrayIPcLm1EEEEviT0_T1_:
.text._ZN2at6native29vectorized_elementwise_kernelILi8ENS0_11FillFunctorIN3c104HalfEEESt5arrayIPcLm1EEEEviT0_T1_:
        /* <DEDUP_REMOVED lines=21> */
.L_x_3854:
        /* <DEDUP_REMOVED lines=27> */
.L_x_3857:
        /* <DEDUP_REMOVED lines=8> */
.L_x_3858:
        /* <DEDUP_REMOVED lines=8> */
.L_x_3859:
        /* <DEDUP_REMOVED lines=9> */
.L_x_3860:
[----:B------:R-:W-:Y:S05]  /*0490*/  BSYNC B1 ;  /* 0x0000000000017941 */ /* 0x000fea0003800000 */
.L_x_3856:
[----:B------:R-:W-:-:S13]  /*04a0*/  ISETP.GE.AND P0, PT, R3, R2, PT ;  /* 0x000000020300720c */ /* 0x000fda0003f06270 */
[----:B012---:R-:W0:Y:S01]  /*04b0*/  @!P0 LDC.64 R4, c[0x0][0x218] ;  /* 0x00008600ff048b82 */ /* 0x007e220000000a00 */
[----:B------:R-:W-:Y:S01]  /*04c0*/  @!P0 IMAD.IADD R7, R0, 0x1, R3 ;  /* 0x0000000100078824 */ /* 0x000fe200078e0203 */
[----:B------:R-:W-:-:S06]  /*04d0*/  @!P0 IADD3 R3, R3, 0x80, RZ ;  /* 0x0000008003038810 */ /* 0x000fcc0007ffe0ff */
[----:B------:R-:W1:Y:S01]  /*04e0*/  @!P0 LDC.U16 R9, c[0x0][0x214] ;  /* 0x00008500ff098b82 */ /* 0x000e620000000400 */
[----:B0-----:R-:W-:-:S05]  /*04f0*/  @!P0 IMAD.WIDE.U32 R4, R7, 0x2, R4 ;  /* 0x0000000207048825 */ /* 0x001fca00078e0004 */
[----:B-1----:R2:W-:Y:S02]  /*0500*/  @!P0 STG.E.U16 desc[UR4][R4.64], R9 ;  /* 0x0000000904008986 */ /* 0x0025e4000c101504 */
.L_x_3861:
[----:B------:R-:W-:Y:S05]  /*0510*/  BSYNC B0 ;  /* 0x0000000000007941 */ /* 0x000fea0003800000 */
.L_x_3855:
        /* <DEDUP_REMOVED lines=9> */
.L_x_3862:
        /* <DEDUP_REMOVED lines=13> */
.L_x_7331:


//--------------------- .text._ZN2at6native18elementwise_kernelILi128ELi4EZNS0_15gpu_kernel_implINS0_11FillFunctorIbEEEEvRNS_18TensorIteratorBaseERKT_EUliE_EEviT1_ --------------------------
	.section	.text._ZN2at6native18elementwise_kernelILi128ELi4EZNS0_15gpu_kernel_implINS0_11FillFunctorIbEEEEvRNS_18TensorIteratorBaseERKT_EUliE_EEviT1_,"ax",@progbits
	.align	128
        .global         _ZN2at6native18elementwise_kernelILi128ELi4EZNS0_15gpu_kernel_implINS0_11FillFunctorIbEEEEvRNS_18TensorIteratorBaseERKT_EUliE_EEviT1_
        .type           _ZN2at6native18elementwise_kernelILi128ELi4EZNS0_15gpu_kernel_implINS0_11FillFunctorIbEEEEvRNS_18TensorIteratorBaseERKT_EUliE_EEviT1_,@function
        .size           _ZN2at6native18elementwise_kernelILi128ELi4EZNS0_15gpu_kernel_implINS0_11FillFunctorIbEEEEvRNS_18TensorIteratorBaseERKT_EUliE_EEviT1_,(.L_x_7332 - _ZN2at6native18elementwise_kernelILi128ELi4EZNS0_15gpu_kernel_implINS0_11FillFunctorIbEEEEvRNS_18TensorIteratorBaseERKT_EUliE_EEviT1_)
        .other          _ZN2at6native18elementwise_kernelILi128ELi4EZNS0_15gpu_kernel_implINS0_11FillFunctorIbEEEEvRNS_18TensorIteratorBaseERKT_EUliE_EEviT1_,@"STO_CUDA_ENTRY STV_DEFAULT"
_ZN2at6native18elementwise_kernelILi128ELi4EZNS0_15gpu_kernel_implINS0_11FillFunctorIbEEEEvRNS_18TensorIteratorBaseERKT_EUliE_EEviT1_:
.text._ZN2at6native18elementwise_kernelILi128ELi4EZNS0_15gpu_kernel_implINS0_11FillFunctorIbEEEEvRNS_18TensorIteratorBaseERKT_EUliE_EEviT1_:
        /* <DEDUP_REMOVED lines=287> */
.L_x_3865:
        /* <DEDUP_REMOVED lines=16> */
[----:B------:R0:W-:Y:S01]  /*12f0*/  STG.E.U8 desc[UR36][R2.64], R7 ;  /* 0x0000000702007986 */ /* 0x0001e2000c101124 */
[----:B------:R-:W-:Y:S05]  /*1300*/  BRA `(.L_x_3871) ;  /* 0x0000000c00607947 */ /* 0x000fea0003800000 */
.L_x_3869:
[----:B------:R0:W-:Y:S01]  /*1310*/  STG.E.U8 desc[UR36][R2.64], R7 ;  /* 0x0000000702007986 */ /* 0x0001e2000c101124 */
[----:B------:R-:W-:Y:S05]  /*1320*/  BRA `(.L_x_3871) ;  /* 0x0000000c00587947 */ /* 0x000fea0003800000 */
.L_x_3868:
[----:B------:R-:W-:-:S13]  /*1330*/  ISETP.NE.AND P0, PT, R4, 0x2, PT ;  /* 0x000000020400780c */ /* 0x000fda0003f05270 */
[----:B------:R-:W-:Y:S05]  /*1340*/  @!P0 BRA `(.L_x_3872) ;  /* 0x00000000002c8947 */ /* 0x000fea0003800000 */
[----:B------:R-:W-:-:S13]  /*1350*/  ISETP.NE.AND P0, PT, R4, 0x3, PT ;  /* 0x000000030400780c */ /* 0x000fda0003f05270 */
[----:B------:R-:W-:Y:S05]  /*1360*/  @!P0 BRA `(.L_x_3873) ;  /* 0x0000000000188947 */ /* 0x000fea0003800000 */
[----:B------:R-:W-:-:S13]  /*1370*/  ISETP.NE.AND P0, PT, R4, 0x4, PT ;  /* 0x000000040400780c */ /* 0x000fda0003f05270 */
[----:B------:R-:W-:Y:S05]  /*1380*/  @P0 BRA `(.L_x_3870) ;  /* 0x0000000800e40947 */ /* 0x000fea0003800000 */
[----:B------:R-:W-:-:S04]  /*1390*/  PRMT R4, R7, 0x8880, RZ ;  /* 0x0000888007047816 */ /* 0x000fc800000000ff */
[----:B------:R-:W-:-:S05]  /*13a0*/  SHF.R.S32.HI R5, RZ, 0x1f, R4 ;  /* 0x0000001fff057819 */ /* 0x000fca0000011404 */
[----:B------:R0:W-:Y:S01]  /*13b0*/  STG.E.64 desc[UR36][R2.64], R4 ;  /* 0x0000000402007986 */ /* 0x0001e2000c101b24 */
[----:B------:R-:W-:Y:S05]  /*13c0*/  BRA `(.L_x_3871) ;  /* 0x0000000c00307947 */ /* 0x000fea0003800000 */
.L_x_3873:
[----:B------:R-:W-:-:S05]  /*13d0*/  PRMT R5, R7, 0x8880, RZ ;  /* 0x0000888007057816 */ /* 0x000fca00000000ff */
[----:B------:R0:W-:Y:S01]  /*13e0*/  STG.E desc[UR36][R2.64], R5 ;  /* 0x0000000502007986 */ /* 0x0001e2000c101924 */
[----:B------:R-:W-:Y:S05]  /*13f0*/  BRA `(.L_x_3871) ;  /* 0x0000000c00247947 */ /* 0x000fea0003800000 */
.L_x_3872:
[----:B------:R-:W-:-:S04]  /*1400*/  PRMT R5, R7, 0x8880, RZ ;  /* 0x0000888007057816 */ /* 0x000fc800000000ff */
[----:B------:R-:W-:-:S05]  /*1410*/  PRMT R5, R5, 0x7710, RZ ;  /* 0x0000771005057816 */ /* 0x000fca00000000ff */
[----:B------:R0:W-:Y:S01]  /*1420*/  STG.E.U16 desc[UR36][R2.64], R5 ;  /* 0x0000000502007986 */ /* 0x0001e2000c101524 */
[----:B------:R-:W-:Y:S05]  /*1430*/  BRA `(.L_x_3871) ;  /* 0x0000000c00147947 */ /* 0x000fea0003800000 */
.L_x_3867:
[----:B------:R-:W-:-:S13]  /*1440*/  ISETP.GT.AND P0, PT, R4, 0x6, PT ;  /* 0x000000060400780c */ /* 0x000fda0003f04270 */
[----:B------:R-:W-:Y:S05]  /*1450*/  @P0 BRA `(.L_x_3874) ;  /* 0x00000000002c0947 */ /* 0x000fea0003800000 */
[----:B------:R-:W-:-:S13]  /*1460*/  ISETP.NE.AND P0, PT, R4, 0x5, PT ;  /* 0x000000050400780c */ /* 0x000fda0003f05270 */
[----:B------:R-:W-:Y:S05]  /*1470*/  @!P0 BRA `(.L_x_3875) ;  /* 0x0000000000148947 */ /* 0x000fea0003800000 */
[----:B------:R-:W-:-:S13]  /*1480*/  ISETP.NE.AND P0, PT, R4, 0x6, PT ;  /* 0x000000060400780c */ /* 0x000fda0003f05270 */
[----:B------:R-:W-:Y:S05]  /*1490*/  @P0 BRA `(.L_x_3870) ;  /* 0x0000000800a00947 */ /* 0x000fea0003800000 */
[----:B------:R-:W0:Y:S02]  /*14a0*/  I2F.S8 R5, R7 ;  /* 0x0000000700057306 */ /* 0x000e240000001400 */
[----:B0-----:R0:W-:Y:S01]  /*14b0*/  STG.E desc[UR36][R2.64], R5 ;  /* 0x0000000502007986 */ /* 0x0011e2000c101924 */
[----:B------:R-:W-:Y:S05]  /*14c0*/  BRA `(.L_x_3871) ;  /* 0x0000000800f07947 */ /* 0x000fea0003800000 */
.L_x_3875:
[----:B------:R-:W0:Y:S02]  /*14d0*/  I2F.S8 R0, R7 ;  /* 0x0000000700007306 */ /* 0x000e240000001400 */
[----:B0-----:R-:W-:-:S05]  /*14e0*/  F2FP.F16.F32.PACK_AB R0, RZ, R0 ;  /* 0x00000000ff00723e */ /* 0x001fca00000000ff */
[----:B------:R0:W-:Y:S01]  /*14f0*/  STG.E.U16 desc[UR36][R2.64], R0 ;  /* 0x0000000002007986 */ /* 0x0001e2000c101524 */
[----:B------:R-:W-:Y:S05]  /*1500*/  BRA `(.L_x_3871) ;  /* 0x0000000800e07947 */ /* 0x000fea0003800000 */
.L_x_3874:
[----:B------:R-:W-:-:S13]  /*1510*/  ISETP.NE.AND P0, PT, R4, 0x7, PT ;  /* 0x000000070400780c */ /* 0x000fda0003f05270 */
[----:B------:R-:W-:Y:S05]  /*1520*/  @!P0 BRA `(.L_x_3876) ;  /* 0x0000000000348947 */ /* 0x000fea0003800000 */
[----:B------:R-:W-:-:S13]  /*1530*/  ISETP.NE.AND P0, PT, R4, 0x8, PT ;  /* 0x000000080400780c */ /* 0x000fda0003f05270 */
[----:B------:R-:W-:Y:S05]  /*1540*/  @!P0 BRA `(.L_x_3877) ;  /* 0x0000000000188947 */ /* 0x000fea0003800000 */
[----:B------:R-:W-:-:S13]  /*1550*/  ISETP.NE.AND P0, PT, R4, 0x9, PT ;  /* 0x000000090400780c */ /* 0x000fda0003f05270 */
[----:B------:R-:W-:Y:S05]  /*1560*/  @P0 BRA `(.L_x_3870) ;  /* 0x00000008006c0947 */ /* 0x000fea0003800000 */
[----:B------:R-:W0:Y:S01]  /*1570*/  I2F.S8 R4, R7 ;  /* 0x0000000700047306 */ /* 0x000e220000001400 */
[----:B------:R-:W-:-:S05]  /*1580*/  IMAD.MOV.U32 R5, RZ, RZ, RZ ;  /* 0x000000ffff057224 */ /* 0x000fca00078e00ff */
[----:B0-----:R0:W-:Y:S01]  /*1590*/  STG.E.64 desc[UR36][R2.64], R4 ;  /* 0x0000000402007986 */ /* 0x0011e2000c101b24 */
[----:B------:R-:W-:Y:S05]  /*15a0*/  BRA `(.L_x_3871) ;  /* 0x0000000800b87947 */ /* 0x000fea0003800000 */
.L_x_3877:
[----:B------:R-:W0:Y:S02]  /*15b0*/  I2F.S8 R7, R7 ;  /* 0x0000000700077306 */ /* 0x000e240000001400 */
[----:B0-----:R-:W-:-:S04]  /*15c0*/  F2FP.F16.F32.PACK_AB R5, RZ, R7 ;  /* 0x00000007ff05723e */ /* 0x001fc800000000ff */
[----:B------:R-:W-:-:S05]  /*15d0*/  PRMT R5, R5, 0x5410, RZ ;  /* 0x0000541005057816 */ /* 0x000fca00000000ff */
[----:B------:R0:W-:Y:S01]  /*15e0*/  STG.E desc[UR36][R2.64], R5 ;  /* 0x0000000502007986 */ /* 0x0001e2000c101924 */
[----:B------:R-:W-:Y:S05]  /*15f0*/  BRA `(.L_x_3871) ;  /* 0x0000000800a47947 */ /* 0x000fea0003800000 */
.L_x_3876:
[----:B------:R-:W-:-:S04]  /*1600*/  PRMT R4, R7, 0x8880, RZ ;  /* 0x0000888007047816 */ /* 0x000fc800000000ff */
[----:B------:R-:W-:-:S06]  /*1610*/  PRMT R4, R4, 0x7710, RZ ;  /* 0x0000771004047816 */ /* 0x000fcc00000000ff */
[----:B------:R-:W0:Y:S02]  /*1620*/  I2F.F64.S16 R4, R4 ;  /* 0x0000000400047312 */ /* 0x000e240000101c00 */
[----:B0-----:R0:W-:Y:S01]  /*1630*/  STG.E.64 desc[UR36][R2.64], R4 ;  /* 0x0000000402007986 */ /* 0x0011e2000c101b24 */
[----:B------:R-:W-:Y:S05]  /*1640*/  BRA `(.L_x_3871) ;  /* 0x0000000800907947 */ /* 0x000fea0003800000 */
.L_x_3866:
        /* <DEDUP_REMOVED lines=8> */
[----:B------:R-:W-:-:S04]  /*16d0*/  ISETP.NE.AND P0, PT, R7, RZ, PT ;  /* 0x000000ff0700720c */ /* 0x000fc80003f05270 */
[----:B------:R-:W-:-:S05]  /*16e0*/  SEL R5, RZ, 0x1, !P0 ;  /* 0x00000001ff057807 */ /* 0x000fca0004000000 */
[----:B------:R0:W-:Y:S01]  /*16f0*/  STG.E.U8 desc[UR36][R2.64], R5 ;  /* 0x0000000502007986 */ /* 0x0001e2000c101124 */
[----:B------:R-:W-:Y:S05]  /*1700*/  BRA `(.L_x_3871) ;  /* 0x0000000800607947 */ /* 0x000fea0003800000 */
.L_x_3880:
[----:B------:R-:W-:Y:S02]  /*1710*/  PRMT R4, R7, 0x8880, RZ ;  /* 0x0000888007047816 */ /* 0x000fe400000000ff */
[----:B------:R-:W-:Y:S02]  /*1720*/  CS2R R6, SRZ ;  /* 0x0000000000067805 */ /* 0x000fe4000001ff00 */
[----:B------:R-:W-:-:S06]  /*1730*/  PRMT R4, R4, 0x7710, RZ ;  /* 0x0000771004047816 */ /* 0x000fcc00000000ff */
[----:B------:R-:W0:Y:S02]  /*1740*/  I2F.F64.S16 R4, R4 ;  /* 0x0000000400047312 */ /* 0x000e240000101c00 */
[----:B0-----:R0:W-:Y:S01]  /*1750*/  STG.E.128 desc[UR36][R2.64], R4 ;  /* 0x0000000402007986 */ /* 0x0011e2000c101d24 */
[----:B------:R-:W-:Y:S05]  /*1760*/  BRA `(.L_x_3871) ;  /* 0x0000000800487947 */ /* 0x000fea0003800000 */
.L_x_3879:
[----:B------:R-:W-:-:S13]  /*1770*/  ISETP.NE.AND P0, PT, R4, 0xf, PT ;  /* 0x0000000f0400780c */ /* 0x000fda0003f05270 */
[----:B------:R-:W-:Y:S05]  /*1780*/  @!P0 BRA `(.L_x_3881) ;  /* 0x0000000000a48947 */ /* 0x000fea0003800000 */
[----:B------:R-:W-:-:S13]  /*1790*/  ISETP.NE.AND P0, PT, R4, 0x17, PT ;  /* 0x000000170400780c */ /* 0x000fda0003f05270 */
[----:B------:R-:W-:Y:S05]  /*17a0*/  @!P0 BRA `(.L_x_3882) ;  /* 0x00000000004c8947 */ /* 0x000fea0003800000 */
[----:B------:R-:W-:-:S13]  /*17b0*/  ISETP.NE.AND P0, PT, R4, 0x18, PT ;  /* 0x000000180400780c */ /* 0x000fda0003f05270 */
[----:B------:R-:W-:Y:S05]  /*17c0*/  @P0 BRA `(.L_x_3870) ;  /* 0x0000000400d40947 */ /* 0x000fea0003800000 */
[----:B------:R-:W0:Y:S02]  /*17d0*/  I2F.S8 R7, R7 ;  /* 0x0000000700077306 */ /* 0x000e240000001400 */
        /* <DEDUP_REMOVED lines=13> */
.L_x_3883:
[----:B------:R-:W-:-:S05]  /*18b0*/  LOP3.LUT R5, R4, R5, RZ, 0xfc, !PT ;  /* 0x0000000504057212 */ /* 0x000fca00078efcff */
[----:B------:R0:W-:Y:S01]  /*18c0*/  STG.E.U8 desc[UR36][R2.64], R5 ;  /* 0x0000000502007986 */ /* 0x0001e2000c101124 */
[----:B------:R-:W-:Y:S05]  /*18d0*/  BRA `(.L_x_3871) ;  /* 0x0000000400ec7947 */ /* 0x000fea0003800000 */
.L_x_3882:
[----:B------:R-:W0:Y:S02]  /*18e0*/  I2F.S8 R7, R7 ;  /* 0x0000000700077306 */ /* 0x000e240000001400 */
        /* <DEDUP_REMOVED lines=11> */
.L_x_3884:
[----:B------:R-:W-:Y:S01]  /*19a0*/  IMAD.MOV.U32 R0, RZ, RZ, 0x7f ;  /* 0x0000007fff007424 */ /* 0x000fe200078e00ff */
[----:B------:R-:W-:-:S04]  /*19b0*/  ISETP.GT.U32.AND P0, PT, R4, 0x7f800000, PT ;  /* 0x7f8000000400780c */ /* 0x000fc80003f04070 */
[----:B------:R-:W-:-:S09]  /*19c0*/  SEL R0, R0, 0x7c, P0 ;  /* 0x0000007c00007807 */ /* 0x000fd20000000000 */
.L_x_3885:
[----:B------:R-:W-:-:S04]  /*19d0*/  LOP3.LUT R7, R7, 0x80000000, RZ, 0xc0, !PT ;  /* 0x8000000007077812 */ /* 0x000fc800078ec0ff */
[----:B------:R-:W-:-:S04]  /*19e0*/  SHF.R.U32.HI R5, RZ, 0x18, R7 ;  /* 0x00000018ff057819 */ /* 0x000fc80000011607 */
[----:B------:R-:W-:-:S05]  /*19f0*/  LOP3.LUT R5, R0, R5, RZ, 0xfc, !PT ;  /* 0x0000000500057212 */ /* 0x000fca00078efcff */
[----:B------:R0:W-:Y:S01]  /*1a00*/  STG.E.U8 desc[UR36][R2.64], R5 ;  /* 0x0000000502007986 */ /* 0x0001e2000c101124 */
[----:B------:R-:W-:Y:S05]  /*1a10*/  BRA `(.L_x_3871) ;  /* 0x00000004009c7947 */ /* 0x000fea0003800000 */
.L_x_3881:
[----:B------:R-:W0:Y:S02]  /*1a20*/  I2F.S8 R0, R7 ;  /* 0x0000000700007306 */ /* 0x000e240000001400 */
[----:B0-----:R-:W-:-:S05]  /*1a30*/  F2FP.BF16.F32.PACK_AB R0, RZ, R0 ;  /* 0x00000000ff00723e */ /* 0x001fca00000010ff */
[----:B------:R0:W-:Y:S01]  /*1a40*/  STG.E.U16 desc[UR36][R2.64], R0 ;  /* 0x0000000002007986 */ /* 0x0001e2000c101524 */
[----:B------:R-:W-:Y:S05]  /*1a50*/  BRA `(.L_x_3871) ;  /* 0x00000004008c7947 */ /* 0x000fea0003800000 */
.L_x_3878:
        /* <DEDUP_REMOVED lines=8> */
[----:B------:R-:W-:-:S04]  /*1ae0*/  PRMT R5, R7, 0x8880, RZ ;  /* 0x0000888007057816 */ /* 0x000fc800000000ff */
[----:B------:R-:W-:-:S05]  /*1af0*/  PRMT R5, R5, 0x7710, RZ ;  /* 0x0000771005057816 */ /* 0x000fca00000000ff */
[----:B------:R5:W-:Y:S01]  /*1b00*/  STG.E.U16 desc[UR36][R2.64], R5 ;  /* 0x0000000502007986 */ /* 0x000be2000c101524 */
[----:B------:R-:W-:Y:S05]  /*1b10*/  BRA `(.L_x_3871) ;  /* 0x00000004005c7947 */ /* 0x000fea0003800000 */
.L_x_3888:
[----:B------:R-:W0:Y:S01]  /*1b20*/  I2F.S8 R7, R7 ;  /* 0x0000000700077306 */ /* 0x000e220000001400 */
[----:B------:R-:W-:Y:S01]  /*1b30*/  IMAD.MOV.U32 R0, RZ, RZ, 0x80 ;  /* 0x00000080ff007424 */ /* 0x000fe200078e00ff */
        /* <DEDUP_REMOVED lines=14> */
.L_x_3890:
[----:B------:R-:W-:-:S04]  /*1c20*/  LOP3.LUT R7, R7, 0x80000000, RZ, 0xc0, !PT ;  /* 0x8000000007077812 */ /* 0x000fc800078ec0ff */
[----:B------:R-:W-:-:S04]  /*1c30*/  SHF.R.U32.HI R7, RZ, 0x18, R7 ;  /* 0x00000018ff077819 */ /* 0x000fc80000011607 */
[----:B------:R-:W-:-:S04]  /*1c40*/  LOP3.LUT R4, R4, R7, RZ, 0xfc, !PT ;  /* 0x0000000704047212 */ /* 0x000fc800078efcff */
[----:B------:R-:W-:-:S07]  /*1c50*/  PRMT R0, R4, 0x7610, R0 ;  /* 0x0000761004007816 */ /* 0x000fce0000000000 */
.L_x_3889:
[----:B------:R4:W-:Y:S01]  /*1c60*/  STG.E.U8 desc[UR36][R2.64], R0 ;  /* 0x0000000002007986 */ /* 0x0009e2000c101124 */
[----:B------:R-:W-:Y:S05]  /*1c70*/  BRA `(.L_x_3871) ;  /* 0x0000000400047947 */ /* 0x000fea0003800000 */
.L_x_3887:
        /* <DEDUP_REMOVED lines=16> */
.L_x_3892:
[----:B------:R-:W-:-:S04]  /*1d80*/  LOP3.LUT R7, R7, 0x80000000, RZ, 0xc0, !PT ;  /* 0x8000000007077812 */ /* 0x000fc800078ec0ff */
[----:B------:R-:W-:-:S04]  /*1d90*/  SHF.R.U32.HI R7, RZ, 0x18, R7 ;  /* 0x00000018ff077819 */ /* 0x000fc80000011607 */
[----:B------:R-:W-:-:S04]  /*1da0*/  LOP3.LUT R4, R4, R7, RZ, 0xfc, !PT ;  /* 0x0000000704047212 */ /* 0x000fc800078efcff */
[----:B------:R-:W-:-:S07]  /*1db0*/  PRMT R0, R4, 0x7610, R0 ;  /* 0x0000761004007816 */ /* 0x000fce0000000000 */
.L_x_3891:
[----:B------:R3:W-:Y:S01]  /*1dc0*/  STG.E.U8 desc[UR36][R2.64], R0 ;  /* 0x0000000002007986 */ /* 0x0007e2000c101124 */
[----:B------:R-:W-:Y:S05]  /*1dd0*/  BRA `(.L_x_3871) ;  /* 0x0000000000ac7947 */ /* 0x000fea0003800000 */
.L_x_3886:
[----:B------:R-:W-:-:S13]  /*1de0*/  ISETP.NE.AND P0, PT, R4, 0x1c, PT ;  /* 0x0000001c0400780c */ /* 0x000fda0003f05270 */
[----:B------:R-:W-:Y:S05]  /*1df0*/  @!P0 BRA `(.L_x_3893) ;  /* 0x00000000009c8947 */ /* 0x000fea0003800000 */
[----:B------:R-:W-:-:S13]  /*1e00*/  ISETP.NE.AND P0, PT, R4, 0x1d, PT ;  /* 0x0000001d0400780c */ /* 0x000fda0003f05270 */
[----:B------:R-:W-:Y:S05]  /*1e10*/  @!P0 BRA `(.L_x_3894) ;  /* 0x0000000000848947 */ /* 0x000fea0003800000 */
[----:B------:R-:W-:-:S13]  /*1e20*/  ISETP.NE.AND P0, PT, R4, 0x2c, PT ;  /* 0x0000002c0400780c */ /* 0x000fda0003f05270 */
[----:B------:R-:W-:Y:S05]  /*1e30*/  @P0 BRA `(.L_x_3870) ;  /* 0x0000000000380947 */ /* 0x000fea0003800000 */
[----:B------:R-:W0:Y:S01]  /*1e40*/  I2F.S8 R7, R7 ;  /* 0x0000000700077306 */ /* 0x000e220000001400 */
[----:B------:R-:W-:Y:S01]  /*1e50*/  IMAD.MOV.U32 R5, RZ, RZ, 0xff ;  /* 0x000000ffff057424 */ /* 0x000fe200078e00ff */
        /* <DEDUP_REMOVED lines=10> */
.L_x_3895:
[----:B------:R2:W-:Y:S01]  /*1f00*/  STG.E.U8 desc[UR36][R2.64], R5 ;  /* 0x0000000502007986 */ /* 0x0005e2000c101124 */
[----:B------:R-:W-:Y:S05]  /*1f10*/  BRA `(.L_x_3871) ;  /* 0x00000000005c7947 */ /* 0x000fea0003800000 */
.L_x_3870:
        /* <DEDUP_REMOVED lines=16> */
.L_x_3896:
[----:B------:R-:W-:Y:S05]  /*2020*/  BRA `(.L_x_3871) ;  /* 0x0000000000187947 */ /* 0x000fea0003800000 */
.L_x_3894:
[----:B------:R-:W-:-:S04]  /*2030*/  PRMT R4, R7, 0x8880, RZ ;  /* 0x0000888007047816 */ /* 0x000fc800000000ff */
[----:B------:R-:W-:-:S05]  /*2040*/  SHF.R.S32.HI R5, RZ, 0x1f, R4 ;  /* 0x0000001fff057819 */ /* 0x000fca0000011404 */
[----:B------:R1:W-:Y:S01]  /*2050*/  STG.E.64 desc[UR36][R2.64], R4 ;  /* 0x0000000402007986 */ /* 0x0003e2000c101b24 */
[----:B------:R-:W-:Y:S05]  /*2060*/  BRA `(.L_x_3871) ;  /* 0x0000000000087947 */ /* 0x000fea0003800000 */
.L_x_3893:
[----:B------:R-:W-:-:S05]  /*2070*/  PRMT R5, R7, 0x8880, RZ ;  /* 0x0000888007057816 */ /* 0x000fca00000000ff */
[----:B------:R0:W-:Y:S02]  /*2080*/  STG.E desc[UR36][R2.64], R5 ;  /* 0x0000000502007986 */ /* 0x0001e4000c101924 */
.L_x_3871:
[----:B------:R-:W-:-:S04]  /*2090*/  IMAD R16, R16, 0x200, R19 ;  /* 0x0000020010107824 */ /* 0x000fc800078e0213 */
[----:B------:R-:W-:-:S07]  /*20a0*/  VIADD R17, R16, 0x80 ;  /* 0x0000008010117836 */ /* 0x000fce0000000000 */
.L_x_3864:
[----:B------:R-:W-:Y:S05]  /*20b0*/  BSYNC B6 ;  /* 0x0000000000067941 */ /* 0x000fea0003800000 */
.L_x_3863:
        /* <DEDUP_REMOVED lines=281> */
.L_x_3899:
[----:B------:R-:W0:Y:S01]  /*3250*/  LDC.U8 R6, c[0x0][0x3b9] ;  /* 0x0000ee40ff067b82 */ /* 0x000e220000000000 */
[----:B------:R-:W-:Y:S02]  /*3260*/  ULDC.64 UR4, c[0x0][0x3b0] ;  /* 0x0000ec0000047ab9 */ /* 0x000fe40000000a00 */
[----:B-12--5:R-:W-:-:S05]  /*3270*/  IADD3 R2, P0, R0, UR4, RZ ;  /* 0x0000000400027c10 */ /* 0x026fca000ff1e0ff */
        /* <DEDUP_REMOVED lines=15> */
.L_x_3903:
[----:B------:R0:W-:Y:S01]  /*3370*/  STG.E.U8 desc[UR36][R2.64], R5 ;  /* 0x0000000502007986 */ /* 0x0001e2000c101124 */
[----:B------:R-:W-:Y:S05]  /*3380*/  BRA `(.L_x_3905) ;  /* 0x0000000c00607947 */ /* 0x000fea0003800000 */
.L_x_3902:
[----:B------:R-:W-:-:S13]  /*3390*/  ISETP.NE.AND P0, PT, R4, 0x2, PT ;  /* 0x000000020400780c */ /* 0x000fda0003f05270 */
[----:B------:R-:W-:Y:S05]  /*33a0*/  @!P0 BRA `(.L_x_3906) ;  /* 0x0000000000308947 */ /* 0x000fea0003800000 */
[----:B------:R-:W-:-:S13]  /*33b0*/  ISETP.NE.AND P0, PT, R4, 0x3, PT ;  /* 0x000000030400780c */ /* 0x000fda0003f05270 */
[----:B------:R-:W-:Y:S05]  /*33c0*/  @!P0 BRA `(.L_x_3907) ;  /* 0x00000000001c8947 */ /* 0x000fea0003800000 */
[----:B------:R-:W-:-:S13]  /*33d0*/  ISETP.NE.AND P0, PT, R4, 0x4, PT ;  /* 0x000000040400780c */ /* 0x000fda0003f05270 */
[----:B------:R-:W-:Y:S05]  /*33e0*/  @P0 BRA `(.L_x_3904) ;  /* 0x0000000800e80947 */ /* 0x000fea0003800000 */
[----:B------:R-:W-:-:S05]  /*33f0*/  PRMT R5, R5, 0x8880, RZ ;  /* 0x0000888005057816 */ /* 0x000fca00000000ff */
[----:B------:R-:W-:-:S05]  /*3400*/  IMAD.MOV.U32 R4, RZ, RZ, R5 ;  /* 0x000000ffff047224 */ /* 0x000fca00078e0005 */
[----:B------:R-:W-:-:S05]  /*3410*/  SHF.R.S32.HI R5, RZ, 0x1f, R4 ;  /* 0x0000001fff057819 */ /* 0x000fca0000011404 */
[----:B------:R0:W-:Y:S01]  /*3420*/  STG.E.64 desc[UR36][R2.64], R4 ;  /* 0x0000000402007986 */ /* 0x0001e2000c101b24 */
[----:B------:R-:W-:Y:S05]  /*3430*/  BRA `(.L_x_3905) ;  /* 0x0000000c00347947 */ /* 0x000fea0003800000 */
.L_x_3907:
[----:B------:R-:W-:-:S05]  /*3440*/  PRMT R5, R5, 0x8880, RZ ;  /* 0x0000888005057816 */ /* 0x000fca00000000ff */
[----:B------:R0:W-:Y:S01]  /*3450*/  STG.E desc[UR36][R2.64], R5 ;  /* 0x0000000502007986 */ /* 0x0001e2000c101924 */
[----:B------:R-:W-:Y:S05]  /*3460*/  BRA `(.L_x_3905) ;  /* 0x0000000c00287947 */ /* 0x000fea0003800000 */
.L_x_3906:
[----:B------:R-:W-:-:S04]  /*3470*/  PRMT R5, R5, 0x8880, RZ ;  /* 0x0000888005057816 */ /* 0x000fc800000000ff */
[----:B------:R-:W-:-:S05]  /*3480*/  PRMT R5, R5, 0x7710, RZ ;  /* 0x0000771005057816 */ /* 0x000fca00000000ff */
[----:B------:R0:W-:Y:S01]  /*3490*/  STG.E.U16 desc[UR36][R2.64], R5 ;  /* 0x0000000502007986 */ /* 0x0001e2000c101524 */
[----:B------:R-:W-:Y:S05]  /*34a0*/  BRA `(.L_x_3905) ;  /* 0x0000000c00187947 */ /* 0x000fea0003800000 */
.L_x_3901:
        /* <DEDUP_REMOVED lines=9> */
.L_x_3909:
[----:B------:R-:W0:Y:S02]  /*3540*/  I2F.S8 R5, R5 ;  /* 0x0000000500057306 */ /* 0x000e240000001400 */
[----:B0-----:R-:W-:-:S05]  /*3550*/  F2FP.F16.F32.PACK_AB R0, RZ, R5 ;  /* 0x00000005ff00723e */ /* 0x001fca00000000ff */
[----:B------:R0:W-:Y:S01]  /*3560*/  STG.E.U16 desc[UR36][R2.64], R0 ;  /* 0x0000000002007986 */ /* 0x0001e2000c101524 */
[----:B------:R-:W-:Y:S05]  /*3570*/  BRA `(.L_x_3905) ;  /* 0x0000000800e47947 */ /* 0x000fea0003800000 */
.L_x_3908:
        /* <DEDUP_REMOVED lines=10> */
.L_x_3911:
[----:B------:R-:W0:Y:S02]  /*3620*/  I2F.S8 R5, R5 ;  /* 0x0000000500057306 */ /* 0x000e240000001400 */
[----:B0-----:R-:W-:-:S04]  /*3630*/  F2FP.F16.F32.PACK_AB R0, RZ, R5 ;  /* 0x00000005ff00723e */ /* 0x001fc800000000ff */
[----:B------:R-:W-:-:S05]  /*3640*/  PRMT R0, R0, 0x5410, RZ ;  /* 0x0000541000007816 */ /* 0x000fca00000000ff */
[----:B------:R0:W-:Y:S01]  /*3650*/  STG.E desc[UR36][R2.64], R0 ;  /* 0x0000000002007986 */ /* 0x0001e2000c101924 */
[----:B------:R-:W-:Y:S05]  /*3660*/  BRA `(.L_x_3905) ;  /* 0x0000000800a87947 */ /* 0x000fea0003800000 */
.L_x_3910:
[----:B------:R-:W-:-:S04]  /*3670*/  PRMT R4, R5, 0x8880, RZ ;  /* 0x0000888005047816 */ /* 0x000fc800000000ff */
[----:B------:R-:W-:-:S06]  /*3680*/  PRMT R4, R4, 0x7710, RZ ;  /* 0x0000771004047816 */ /* 0x000fcc00000000ff */
[----:B------:R-:W0:Y:S02]  /*3690*/  I2F.F64.S16 R4, R4 ;  /* 0x0000000400047312 */ /* 0x000e240000101c00 */
[----:B0-----:R0:W-:Y:S01]  /*36a0*/  STG.E.64 desc[UR36][R2.64], R4 ;  /* 0x0000000402007986 */ /* 0x0011e2000c101b24 */
[----:B------:R-:W-:Y:S05]  /*36b0*/  BRA `(.L_x_3905) ;  /* 0x0000000800947947 */ /* 0x000fea0003800000 */
.L_x_3900:
        /* <DEDUP_REMOVED lines=12> */
.L_x_3914:
[----:B------:R-:W-:Y:S02]  /*3780*/  PRMT R4, R5, 0x8880, RZ ;  /* 0x0000888005047816 */ /* 0x000fe400000000ff */
[----:B------:R-:W-:Y:S02]  /*3790*/  CS2R R6, SRZ ;  /* 0x0000000000067805 */ /* 0x000fe4000001ff00 */
[----:B------:R-:W-:-:S06]  /*37a0*/  PRMT R4, R4, 0x7710, RZ ;  /* 0x0000771004047816 */ /* 0x000fcc00000000ff */
[----:B------:R-:W0:Y:S02]  /*37b0*/  I2F.F64.S16 R4, R4 ;  /* 0x0000000400047312 */ /* 0x000e240000101c00 */
[----:B0-----:R0:W-:Y:S01]  /*37c0*/  STG.E.128 desc[UR36][R2.64], R4 ;  /* 0x0000000402007986 */ /* 0x0011e2000c101d24 */
[----:B------:R-:W-:Y:S05]  /*37d0*/  BRA `(.L_x_3905) ;  /* 0x00000008004c7947 */ /* 0x000fea0003800000 */
.L_x_3913:
        /* <DEDUP_REMOVED lines=20> */
.L_x_3917:
[----:B------:R-:W-:-:S05]  /*3920*/  LOP3.LUT R5, R0, R7, RZ, 0xfc, !PT ;  /* 0x0000000700057212 */ /* 0x000fca00078efcff */
[----:B------:R0:W-:Y:S01]  /*3930*/  STG.E.U8 desc[UR36][R2.64], R5 ;  /* 0x0000000502007986 */ /* 0x0001e2000c101124 */
[----:B------:R-:W-:Y:S05]  /*3940*/  BRA `(.L_x_3905) ;  /* 0x0000000400f07947 */ /* 0x000fea0003800000 */
.L_x_3916:
        /* <DEDUP_REMOVED lines=12> */
.L_x_3918:
[----:B------:R-:W-:Y:S01]  /*3a10*/  ISETP.GT.U32.AND P0, PT, R0, 0x7f800000, PT ;  /* 0x7f8000000000780c */ /* 0x000fe20003f04070 */
[----:B------:R-:W-:-:S05]  /*3a20*/  IMAD.MOV.U32 R0, RZ, RZ, 0x7f ;  /* 0x0000007fff007424 */ /* 0x000fca00078e00ff */
[----:B------:R-:W-:-:S07]  /*3a30*/  SEL R0, R0, 0x7c, P0 ;  /* 0x0000007c00007807 */ /* 0x000fce0000000000 */
.L_x_3919:
[----:B------:R-:W-:-:S04]  /*3a40*/  LOP3.LUT R5, R5, 0x80000000, RZ, 0xc0, !PT ;  /* 0x8000000005057812 */ /* 0x000fc800078ec0ff */
[----:B------:R-:W-:-:S04]  /*3a50*/  SHF.R.U32.HI R5, RZ, 0x18, R5 ;  /* 0x00000018ff057819 */ /* 0x000fc80000011605 */
[----:B------:R-:W-:-:S05]  /*3a60*/  LOP3.LUT R5, R0, R5, RZ, 0xfc, !PT ;  /* 0x0000000500057212 */ /* 0x000fca00078efcff */
[----:B------:R0:W-:Y:S01]  /*3a70*/  STG.E.U8 desc[UR36][R2.64], R5 ;  /* 0x0000000502007986 */ /* 0x0001e2000c101124 */
[----:B------:R-:W-:Y:S05]  /*3a80*/  BRA `(.L_x_3905) ;  /* 0x0000000400a07947 */ /* 0x000fea0003800000 */
.L_x_3915:
[----:B------:R-:W0:Y:S02]  /*3a90*/  I2F.S8 R5, R5 ;  /* 0x0000000500057306 */ /* 0x000e240000001400 */
[----:B0-----:R-:W-:-:S05]  /*3aa0*/  F2FP.BF16.F32.PACK_AB R0, RZ, R5 ;  /* 0x00000005ff00723e */ /* 0x001fca00000010ff */
[----:B------:R0:W-:Y:S01]  /*3ab0*/  STG.E.U16 desc[UR36][R2.64], R0 ;  /* 0x0000000002007986 */ /* 0x0001e2000c101524 */
[----:B------:R-:W-:Y:S05]  /*3ac0*/  BRA `(.L_x_3905) ;  /* 0x0000000400907947 */ /* 0x000fea0003800000 */
.L_x_3912:
        /* <DEDUP_REMOVED lines=12> */
.L_x_3922:
        /* <DEDUP_REMOVED lines=17> */
.L_x_3924:
[----:B------:R-:W-:-:S04]  /*3ca0*/  LOP3.LUT R5, R5, 0x80000000, RZ, 0xc0, !PT ;  /* 0x8000000005057812 */ /* 0x000fc800078ec0ff */
[----:B------:R-:W-:-:S04]  /*3cb0*/  SHF.R.U32.HI R5, RZ, 0x18, R5 ;  /* 0x00000018ff057819 */ /* 0x000fc80000011605 */
[----:B------:R-:W-:-:S07]  /*3cc0*/  LOP3.LUT R0, R0, R5, RZ, 0xfc, !PT ;  /* 0x0000000500007212 */ /* 0x000fce00078efcff */
.L_x_3923:
[----:B------:R4:W-:Y:S01]  /*3cd0*/  STG.E.U8 desc[UR36][R2.64], R0 ;  /* 0x0000000002007986 */ /* 0x0009e2000c101124 */
[----:B------:R-:W-:Y:S05]  /*3ce0*/  BRA `(.L_x_3905) ;  /* 0x0000000400087947 */ /* 0x000fea0003800000 */
.L_x_3921:
        /* <DEDUP_REMOVED lines=17> */
.L_x_3926:
[----:B------:R-:W-:-:S04]  /*3e00*/  LOP3.LUT R5, R5, 0x80000000, RZ, 0xc0, !PT ;  /* 0x8000000005057812 */ /* 0x000fc800078ec0ff */
[----:B------:R-:W-:-:S04]  /*3e10*/  SHF.R.U32.HI R5, RZ, 0x18, R5 ;  /* 0x00000018ff057819 */ /* 0x000fc80000011605 */
[----:B------:R-:W-:-:S07]  /*3e20*/  LOP3.LUT R0, R0, R5, RZ, 0xfc, !PT ;  /* 0x0000000500007212 */ /* 0x000fce00078efcff */
.L_x_3925:
[----:B------:R3:W-:Y:S01]  /*3e30*/  STG.E.U8 desc[UR36][R2.64], R0 ;  /* 0x0000000002007986 */ /* 0x0007e2000c101124 */
[----:B------:R-:W-:Y:S05]  /*3e40*/  BRA `(.L_x_3905) ;  /* 0x0000000000b07947 */ /* 0x000fea0003800000 */
.L_x_3920:
        /* <DEDUP_REMOVED lines=18> */
.L_x_3929:
[----:B------:R2:W-:Y:S01]  /*3f70*/  STG.E.U8 desc[UR36][R2.64], R0 ;  /* 0x0000000002007986 */ /* 0x0005e2000c101124 */
[----:B------:R-:W-:Y:S05]  /*3f80*/  BRA `(.L_x_3905) ;  /* 0x0000000000607947 */ /* 0x000fea0003800000 */
.L_x_3904:
        /* <DEDUP_REMOVED lines=16> */
.L_x_3930:
[----:B------:R-:W-:Y:S05]  /*4090*/  BRA `(.L_x_3905) ;  /* 0x00000000001c7947 */ /* 0x000fea0003800000 */
.L_x_3928:
[----:B------:R-:W-:-:S05]  /*40a0*/  PRMT R5, R5, 0x8880, RZ ;  /* 0x0000888005057816 */ /* 0x000fca00000000ff */
[----:B------:R-:W-:-:S05]  /*40b0*/  IMAD.MOV.U32 R4, RZ, RZ, R5 ;  /* 0x000000ffff047224 */ /* 0x000fca00078e0005 */
[----:B------:R-:W-:-:S05]  /*40c0*/  SHF.R.S32.HI R5, RZ, 0x1f, R4 ;  /* 0x0000001fff057819 */ /* 0x000fca0000011404 */
[----:B------:R1:W-:Y:S01]  /*40d0*/  STG.E.64 desc[UR36][R2.64], R4 ;  /* 0x0000000402007986 */ /* 0x0003e2000c101b24 */
[----:B------:R-:W-:Y:S05]  /*40e0*/  BRA `(.L_x_3905) ;  /* 0x0000000000087947 */ /* 0x000fea0003800000 */
.L_x_3927:
[----:B------:R-:W-:-:S05]  /*40f0*/  PRMT R5, R5, 0x8880, RZ ;  /* 0x0000888005057816 */ /* 0x000fca00000000ff */
[----:B------:R0:W-:Y:S02]  /*4100*/  STG.E desc[UR36][R2.64], R5 ;  /* 0x0000000502007986 */ /* 0x0001e4000c101924 */
.L_x_3905:
[----:B------:R-:W-:-:S07]  /*4110*/  VIADD R17, R17, 0x80 ;  /* 0x0000008011117836 */ /* 0x000fce0000000000 */
.L_x_3898:
[----:B------:R-:W-:Y:S05]  /*4120*/  BSYNC B6 ;  /* 0x0000000000067941 */ /* 0x000fea0003800000 */
.L_x_3897:
        /* <DEDUP_REMOVED lines=281> */
.L_x_3933:
[----:B------:R-:W0:Y:S01]  /*52c0*/  LDC.U8 R6, c[0x0][0x3b9] ;  /* 0x0000ee40ff067b82 */ /* 0x000e220000000000 */
[----:B------:R-:W-:Y:S02]  /*52d0*/  ULDC.64 UR4, c[0x0][0x3b0] ;  /* 0x0000ec0000047ab9 */ /* 0x000fe40000000a00 */
[----:B-1---5:R-:W-:-:S05]  /*52e0*/  IADD3 R2, P0, R0, UR4, RZ ;  /* 0x0000000400027c10 */ /* 0x022fca000ff1e0ff */
        /* <DEDUP_REMOVED lines=15> */
.L_x_3937:
[----:B------:R1:W-:Y:S01]  /*53e0*/  STG.E.U8 desc[UR36][R2.64], R5 ;  /* 0x0000000502007986 */ /* 0x0003e2000c101124 */
[----:B------:R-:W-:Y:S05]  /*53f0*/  BRA `(.L_x_3939) ;  /* 0x0000000c00607947 */ /* 0x000fea0003800000 */
.L_x_3936:
        /* <DEDUP_REMOVED lines=11> */
.L_x_3941:
[----:B------:R-:W-:-:S05]  /*54b0*/  PRMT R5, R5, 0x8880, RZ ;  /* 0x0000888005057816 */ /* 0x000fca00000000ff */
[----:B------:R3:W-:Y:S01]  /*54c0*/  STG.E desc[UR36][R2.64], R5 ;  /* 0x0000000502007986 */ /* 0x0007e2000c101924 */
[----:B------:R-:W-:Y:S05]  /*54d0*/  BRA `(.L_x_3939) ;  /* 0x0000000c00287947 */ /* 0x000fea0003800000 */
.L_x_3940:
[----:B------:R-:W-:-:S04]  /*54e0*/  PRMT R5, R5, 0x8880, RZ ;  /* 0x0000888005057816 */ /* 0x000fc800000000ff */
[----:B------:R-:W-:-:S05]  /*54f0*/  PRMT R5, R5, 0x7710, RZ ;  /* 0x0000771005057816 */ /* 0x000fca00000000ff */
[----:B------:R2:W-:Y:S01]  /*5500*/  STG.E.U16 desc[UR36][R2.64], R5 ;  /* 0x0000000502007986 */ /* 0x0005e2000c101524 */
[----:B------:R-:W-:Y:S05]  /*5510*/  BRA `(.L_x_3939) ;  /* 0x0000000c00187947 */ /* 0x000fea0003800000 */
.L_x_3935:
        /* <DEDUP_REMOVED lines=9> */
.L_x_3943:
[----:B------:R-:W0:Y:S02]  /*55b0*/  I2F.S8 R5, R5 ;  /* 0x0000000500057306 */ /* 0x000e240000001400 */
[----:B0-----:R-:W-:-:S05]  /*55c0*/  F2FP.F16.F32.PACK_AB R0, RZ, R5 ;  /* 0x00000005ff00723e */ /* 0x001fca00000000ff */
[----:B------:R0:W-:Y:S01]  /*55d0*/  STG.E.U16 desc[UR36][R2.64], R0 ;  /* 0x0000000002007986 */ /* 0x0001e2000c101524 */
[----:B------:R-:W-:Y:S05]  /*55e0*/  BRA `(.L_x_3939) ;  /* 0x0000000800e47947 */ /* 0x000fea0003800000 */
.L_x_3942:
        /* <DEDUP_REMOVED lines=10> */
.L_x_3945:
[----:B------:R-:W0:Y:S02]  /*5690*/  I2F.S8 R5, R5 ;  /* 0x0000000500057306 */ /* 0x000e240000001400 */
[----:B0-----:R-:W-:-:S04]  /*56a0*/  F2FP.F16.F32.PACK_AB R0, RZ, R5 ;  /* 0x00000005ff00723e */ /* 0x001fc800000000ff */
[----:B------:R-:W-:-:S05]  /*56b0*/  PRMT R0, R0, 0x5410, RZ ;  /* 0x0000541000007816 */ /* 0x000fca00000000ff */
[----:B------:R0:W-:Y:S01]  /*56c0*/  STG.E desc[UR36][R2.64], R0 ;  /* 0x0000000002007986 */ /* 0x0001e2000c101924 */
[----:B------:R-:W-:Y:S05]  /*56d0*/  BRA `(.L_x_3939) ;  /* 0x0000000800a87947 */ /* 0x000fea0003800000 */
.L_x_3944:
[----:B------:R-:W-:-:S04]  /*56e0*/  PRMT R4, R5, 0x8880, RZ ;  /* 0x0000888005047816 */ /* 0x000fc800000000ff */
[----:B------:R-:W-:-:S06]  /*56f0*/  PRMT R4, R4, 0x7710, RZ ;  /* 0x0000771004047816 */ /* 0x000fcc00000000ff */
[----:B------:R-:W0:Y:S02]  /*5700*/  I2F.F64.S16 R4, R4 ;  /* 0x0000000400047312 */ /* 0x000e240000101c00 */
[----:B0-----:R0:W-:Y:S01]  /*5710*/  STG.E.64 desc[UR36][R2.64], R4 ;  /* 0x0000000402007986 */ /* 0x0011e2000c101b24 */
[----:B------:R-:W-:Y:S05]  /*5720*/  BRA `(.L_x_3939) ;  /* 0x0000000800947947 */ /* 0x000fea0003800000 */
.L_x_3934:
        /* <DEDUP_REMOVED lines=12> */
.L_x_3948:
[----:B------:R-:W-:Y:S02]  /*57f0*/  PRMT R4, R5, 0x8880, RZ ;  /* 0x0000888005047816 */ /* 0x000fe400000000ff */
[----:B------:R-:W-:Y:S02]  /*5800*/  CS2R R6, SRZ ;  /* 0x0000000000067805 */ /* 0x000fe4000001ff00 */
[----:B------:R-:W-:-:S06]  /*5810*/  PRMT R4, R4, 0x7710, RZ ;  /* 0x0000771004047816 */ /* 0x000fcc00000000ff */
[----:B------:R-:W0:Y:S02]  /*5820*/  I2F.F64.S16 R4, R4 ;  /* 0x0000000400047312 */ /* 0x000e240000101c00 */
[----:B0-----:R0:W-:Y:S01]  /*5830*/  STG.E.128 desc[UR36][R2.64], R4 ;  /* 0x0000000402007986 */ /* 0x0011e2000c101d24 */
[----:B------:R-:W-:Y:S05]  /*5840*/  BRA `(.L_x_3939) ;  /* 0x00000008004c7947 */ /* 0x000fea0003800000 */
.L_x_3947:
        /* <DEDUP_REMOVED lines=20> */
.L_x_3951:
[----:B------:R-:W-:-:S05]  /*5990*/  LOP3.LUT R5, R0, R7, RZ, 0xfc, !PT ;  /* 0x0000000700057212 */ /* 0x000fca00078efcff */
[----:B------:R0:W-:Y:S01]  /*59a0*/  STG.E.U8 desc[UR36][R2.64], R5 ;  /* 0x0000000502007986 */ /* 0x0001e2000c101124 */
[----:B------:R-:W-:Y:S05]  /*59b0*/  BRA `(.L_x_3939) ;  /* 0x0000000400f07947 */ /* 0x000fea0003800000 */
.L_x_3950:
        /* <DEDUP_REMOVED lines=12> */
.L_x_3952:
[----:B------:R-:W-:Y:S01]  /*5a80*/  ISETP.GT.U32.AND P0, PT, R0, 0x7f800000, PT ;  /* 0x7f8000000000780c */ /* 0x000fe20003f04070 */
[----:B------:R-:W-:-:S05]  /*5a90*/  IMAD.MOV.U32 R0, RZ, RZ, 0x7f ;  /* 0x0000007fff007424 */ /* 0x000fca00078e00ff */
[----:B------:R-:W-:-:S07]  /*5aa0*/  SEL R0, R0, 0x7c, P0 ;  /* 0x0000007c00007807 */ /* 0x000fce0000000000 */
.L_x_3953:
[----:B------:R-:W-:-:S04]  /*5ab0*/  LOP3.LUT R5, R5, 0x80000000, RZ, 0xc0, !PT ;  /* 0x8000000005057812 */ /* 0x000fc800078ec0ff */
[----:B------:R-:W-:-:S04]  /*5ac0*/  SHF.R.U32.HI R5, RZ, 0x18, R5 ;  /* 0x00000018ff057819 */ /* 0x000fc80000011605 */
[----:B------:R-:W-:-:S05]  /*5ad0*/  LOP3.LUT R5, R0, R5, RZ, 0xfc, !PT ;  /* 0x0000000500057212 */ /* 0x000fca00078efcff */
[----:B------:R0:W-:Y:S01]  /*5ae0*/  STG.E.U8 desc[UR36][R2.64], R5 ;  /* 0x0000000502007986 */ /* 0x0001e2000c101124 */
[----:B------:R-:W-:Y:S05]  /*5af0*/  BRA `(.L_x_3939) ;  /* 0x0000000400a07947 */ /* 0x000fea0003800000 */
.L_x_3949:
[----:B------:R-:W0:Y:S02]  /*5b00*/  I2F.S8 R5, R5 ;  /* 0x0000000500057306 */ /* 0x000e240000001400 */
[----:B0-----:R-:W-:-:S05]  /*5b10*/  F2FP.BF16.F32.PACK_AB R0, RZ, R5 ;  /* 0x00000005ff00723e */ /* 0x001fca00000010ff */
[----:B------:R0:W-:Y:S01]  /*5b20*/  STG.E.U16 desc[UR36][R2.64], R0 ;  /* 0x0000000002007986 */ /* 0x0001e2000c101524 */
[----:B------:R-:W-:Y:S05]  /*5b30*/  BRA `(.L_x_3939) ;  /* 0x0000000400907947 */ /* 0x000fea0003800000 */
.L_x_3946:
        /* <DEDUP_REMOVED lines=12> */
.L_x_3956:
        /* <DEDUP_REMOVED lines=17> */
.L_x_3958:
[----:B------:R-:W-:-:S04]  /*5d10*/  LOP3.LUT R5, R5, 0x80000000, RZ, 0xc0, !PT ;  /* 0x8000000005057812 */ /* 0x000fc800078ec0ff */
[----:B------:R-:W-:-:S04]  /*5d20*/  SHF.R.U32.HI R5, RZ, 0x18, R5 ;  /* 0x00000018ff057819 */ /* 0x000fc80000011605 */
[----:B------:R-:W-:-:S07]  /*5d30*/  LOP3.LUT R0, R0, R5, RZ, 0xfc, !PT ;  /* 0x0000000500007212 */ /* 0x000fce00078efcff */
.L_x_3957:
[----:B------:R0:W-:Y:S01]  /*5d40*/  STG.E.U8 desc[UR36][R2.64], R0 ;  /* 0x0000000002007986 */ /* 0x0001e2000c101124 */
[----:B------:R-:W-:Y:S05]  /*5d50*/  BRA `(.L_x_3939) ;  /* 0x0000000400087947 */ /* 0x000fea0003800000 */
.L_x_3955:
        /* <DEDUP_REMOVED lines=17> */
.L_x_3960:
[----:B------:R-:W-:-:S04]  /*5e70*/  LOP3.LUT R5, R5, 0x80000000, RZ, 0xc0, !PT ;  /* 0x8000000005057812 */ /* 0x000fc800078ec0ff */
[----:B------:R-:W-:-:S04]  /*5e80*/  SHF.R.U32.HI R5, RZ, 0x18, R5 ;  /* 0x00000018ff057819 */ /* 0x000fc80000011605 */
[----:B------:R-:W-:-:S07]  /*5e90*/  LOP3.LUT R0, R0, R5, RZ, 0xfc, !PT ;  /* 0x0000000500007212 */ /* 0x000fce00078efcff */
.L_x_3959:
[----:B------:R0:W-:Y:S01]  /*5ea0*/  STG.E.U8 desc[UR36][R2.64], R0 ;  /* 0x0000000002007986 */ /* 0x0001e2000c101124 */
[----:B------:R-:W-:Y:S05]  /*5eb0*/  BRA `(.L_x_3939) ;  /* 0x0000000000b07947 */ /* 0x000fea0003800000 */
.L_x_3954:
        /* <DEDUP_REMOVED lines=18> */
.L_x_3963:
[----:B------:R0:W-:Y:S01]  /*5fe0*/  STG.E.U8 desc[UR36][R2.64], R0 ;  /* 0x0000000002007986 */ /* 0x0001e2000c101124 */
[----:B------:R-:W-:Y:S05]  /*5ff0*/  BRA `(.L_x_3939) ;  /* 0x0000000000607947 */ /* 0x000fea0003800000 */
.L_x_3938:
        /* <DEDUP_REMOVED lines=16> */
.L_x_3964:
[----:B------:R-:W-:Y:S05]  /*6100*/  BRA `(.L_x_3939) ;  /* 0x00000000001c7947 */ /* 0x000fea0003800000 */
.L_x_3962:
[----:B------:R-:W-:-:S05]  /*6110*/  PRMT R5, R5, 0x8880, RZ ;  /* 0x0000888005057816 */ /* 0x000fca00000000ff */
[----:B------:R-:W-:-:S05]  /*6120*/  IMAD.MOV.U32 R4, RZ, RZ, R5 ;  /* 0x000000ffff047224 */ /* 0x000fca00078e0005 */
[----:B------:R-:W-:-:S05]  /*6130*/  SHF.R.S32.HI R5, RZ, 0x1f, R4 ;  /* 0x0000001fff057819 */ /* 0x000fca0000011404 */
[----:B------:R0:W-:Y:S01]  /*6140*/  STG.E.64 desc[UR36][R2.64], R4 ;  /* 0x0000000402007986 */ /* 0x0001e2000c101b24 */
[----:B------:R-:W-:Y:S05]  /*6150*/  BRA `(.L_x_3939) ;  /* 0x0000000000087947 */ /* 0x000fea0003800000 */
.L_x_3961:
[----:B------:R-:W-:-:S05]  /*6160*/  PRMT R5, R5, 0x8880, RZ ;  /* 0x0000888005057816 */ /* 0x000fca00000000ff */
[----:B------:R0:W-:Y:S02]  /*6170*/  STG.E desc[UR36][R2.64], R5 ;  /* 0x0000000502007986 */ /* 0x0001e4000c101924 */
.L_x_3939:
[----:B------:R-:W-:-:S07]  /*6180*/  VIADD R17, R17, 0x80 ;  /* 0x0000008011117836 */ /* 0x000fce0000000000 */
.L_x_3932:
[----:B------:R-:W-:Y:S05]  /*6190*/  BSYNC B6 ;  /* 0x0000000000067941 */ /* 0x000fea0003800000 */
.L_x_3931:
[----:B------:R-:W-:Y:S02]  /*61a0*/  ULDC UR4, c[0x0][0x210] ;  /* 0x0000840000047ab9 */ /* 0x000fe40000000800 */
[----:B------:R-:W-:-:S13]  /*61b0*/  ISETP.GE.AND P0, PT, R17, UR4, PT ;  /* 0x0000000411007c0c */ /* 0x000fda000bf06270 */
[----:B------:R-:W-:Y:S05]  /*61c0*/  @P0 EXIT ;  /* 0x000000000000094d */ /* 0x000fea0003800000 */
[----:B0----5:R-:W0:Y:S01]  /*61d0*/  LDC R6, c[0x0][0x218] ;  /* 0x00008600ff067b82 */ /* 0x021e220000000800 */
[----:B--234-:R-:W-:Y:S01]  /*61e0*/  IMAD.MOV.U32 R0, RZ, RZ, RZ ;  /* 0x000000ffff007224 */ /* 0x01cfe200078e00ff */
[----:B0-----:R-:W-:-:S13]  /*61f0*/  ISETP.NE.AND P0, PT, R6, RZ, PT ;  /* 0x000000ff0600720c */ /* 0x001fda0003f05270 */
[----:B------:R-:W-:Y:S05]  /*6200*/  @!P0 BRA `(.L_x_3965) ;  /* 0x0000001000448947 */ /* 0x000fea0003800000 */
[----:B------:R-:W-:Y:S01]  /*6210*/  IMAD.MOV.U32 R16, RZ, RZ, RZ ;  /* 0x000000ffff107224 */ /* 0x000fe200078e00ff */
[----:B------:R-:W-:Y:S01]  /*6220*/  ULDC.64 UR4, c[0x0][0x220] ;  /* 0x0000880000047ab9 */ /* 0x000fe20000000a00 */
[----:B------:R-:W-:Y:S02]  /*6230*/  ISETP.NE.AND P0, PT, R6, 0x1, PT ;  /* 0x000000010600780c */ /* 0x000fe40003f05270 */
[----:B-1----:R-:W-:Y:S01]  /*6240*/  IMAD.HI.U32 R2, R17, UR4, R16 ;  /* 0x0000000411027c27 */ /* 0x002fe2000f8e0010 */
        /* <DEDUP_REMOVED lines=269> */
.L_x_3965:
[----:B------:R-:W0:Y:S01]  /*7320*/  LDC.U8 R6, c[0x0][0x3b9] ;  /* 0x0000ee40ff067b82 */ /* 0x000e220000000000 */
[----:B------:R-:W-:Y:S02]  /*7330*/  ULDC.64 UR4, c[0x0][0x3b0] ;  /* 0x0000ec0000047ab9 */ /* 0x000fe40000000a00 */
[----:B-1----:R-:W-:-:S05]  /*7340*/  IADD3 R2, P0, R0, UR4, RZ ;  /* 0x0000000400027c10 */ /* 0x002fca000ff1e0ff */
        /* <DEDUP_REMOVED lines=13> */
[----:B------:R-:W-:Y:S01]  /*7420*/  STG.E.U8 desc[UR36][R2.64], R5 ;  /* 0x0000000502007986 */ /* 0x000fe2000c101124 */
[----:B------:R-:W-:Y:S05]  /*7430*/  EXIT ;  /* 0x000000000000794d */ /* 0x000fea0003800000 */
.L_x_3969:
[----:B------:R-:W-:Y:S01]  /*7440*/  STG.E.U8 desc[UR36][R2.64], R5 ;  /* 0x0000000502007986 */ /* 0x000fe2000c101124 */
[----:B------:R-:W-:Y:S05]  /*7450*/  EXIT ;  /* 0x000000000000794d */ /* 0x000fea0003800000 */
.L_x_3968:
        /* <DEDUP_REMOVED lines=9> */
[----:B------:R-:W-:Y:S01]  /*74f0*/  STG.E.64 desc[UR36][R2.64], R4 ;  /* 0x0000000402007986 */ /* 0x000fe2000c101b24 */
[----:B------:R-:W-:Y:S05]  /*7500*/  EXIT ;  /* 0x000000000000794d */ /* 0x000fea0003800000 */
.L_x_3972:
[----:B------:R-:W-:-:S05]  /*7510*/  PRMT R5, R5, 0x8880, RZ ;  /* 0x0000888005057816 */ /* 0x000fca00000000ff */
[----:B------:R-:W-:Y:S01]  /*7520*/  STG.E desc[UR36][R2.64], R5 ;  /* 0x0000000502007986 */ /* 0x000fe2000c101924 */
[----:B------:R-:W-:Y:S05]  /*7530*/  EXIT ;  /* 0x000000000000794d */ /* 0x000fea0003800000 */
.L_x_3971:
[----:B------:R-:W-:-:S04]  /*7540*/  PRMT R5, R5, 0x8880, RZ ;  /* 0x0000888005057816 */ /* 0x000fc800000000ff */
[----:B------:R-:W-:-:S05]  /*7550*/  PRMT R5, R5, 0x7710, RZ ;  /* 0x0000771005057816 */ /* 0x000fca00000000ff */
[----:B------:R-:W-:Y:S01]  /*7560*/  STG.E.U16 desc[UR36][R2.64], R5 ;  /* 0x0000000502007986 */ /* 0x000fe2000c101524 */
[----:B------:R-:W-:Y:S05]  /*7570*/  EXIT ;  /* 0x000000000000794d */ /* 0x000fea0003800000 */
.L_x_3967:
[----:B------:R-:W-:-:S13]  /*7580*/  ISETP.GT.AND P0, PT, R4, 0x6, PT ;  /* 0x000000060400780c */ /* 0x000fda0003f04270 */
[----:B------:R-:W-:Y:S05]  /*7590*/  @P0 BRA `(.L_x_3973) ;  /* 0x00000000002c0947 */ /* 0x000fea0003800000 */
[----:B------:R-:W-:-:S13]  /*75a0*/  ISETP.NE.AND P0, PT, R4, 0x5, PT ;  /* 0x000000050400780c */ /* 0x000fda0003f05270 */
[----:B------:R-:W-:Y:S05]  /*75b0*/  @!P0 BRA `(.L_x_3974) ;  /* 0x0000000000148947 */ /* 0x000fea0003800000 */
[----:B------:R-:W-:-:S13]  /*75c0*/  ISETP.NE.AND P0, PT, R4, 0x6, PT ;  /* 0x000000060400780c */ /* 0x000fda0003f05270 */
[----:B------:R-:W-:Y:S05]  /*75d0*/  @P0 BRA `(.L_x_3970) ;  /* 0x0000000800a00947 */ /* 0x000fea0003800000 */
[----:B------:R-:W0:Y:S02]  /*75e0*/  I2F.S8 R5, R5 ;  /* 0x0000000500057306 */ /* 0x000e240000001400 */
[----:B0-----:R-:W-:Y:S01]  /*75f0*/  STG.E desc[UR36][R2.64], R5 ;  /* 0x0000000502007986 */ /* 0x001fe2000c101924 */
[----:B------:R-:W-:Y:S05]  /*7600*/  EXIT ;  /* 0x000000000000794d */ /* 0x000fea0003800000 */
.L_x_3974:
[----:B------:R-:W0:Y:S02]  /*7610*/  I2F.S8 R5, R5 ;  /* 0x0000000500057306 */ /* 0x000e240000001400 */
[----:B0-----:R-:W-:-:S05]  /*7620*/  F2FP.F16.F32.PACK_AB R0, RZ, R5 ;  /* 0x00000005ff00723e */ /* 0x001fca00000000ff */
[----:B------:R-:W-:Y:S01]  /*7630*/  STG.E.U16 desc[UR36][R2.64], R0 ;  /* 0x0000000002007986 */ /* 0x000fe2000c101524 */
[----:B------:R-:W-:Y:S05]  /*7640*/  EXIT ;  /* 0x000000000000794d */ /* 0x000fea0003800000 */
.L_x_3973:
        /* <DEDUP_REMOVED lines=8> */
[----:B0-----:R-:W-:Y:S01]  /*76d0*/  STG.E.64 desc[UR36][R2.64], R6 ;  /* 0x0000000602007986 */ /* 0x001fe2000c101b24 */
[----:B------:R-:W-:Y:S05]  /*76e0*/  EXIT ;  /* 0x000000000000794d */ /* 0x000fea0003800000 */
.L_x_3976:
[----:B------:R-:W0:Y:S02]  /*76f0*/  I2F.S8 R5, R5 ;  /* 0x0000000500057306 */ /* 0x000e240000001400 */
[----:B0-----:R-:W-:-:S04]  /*7700*/  F2FP.F16.F32.PACK_AB R0, RZ, R5 ;  /* 0x00000005ff00723e */ /* 0x001fc800000000ff */
[----:B------:R-:W-:-:S05]  /*7710*/  PRMT R0, R0, 0x5410, RZ ;  /* 0x0000541000007816 */ /* 0x000fca00000000ff */
[----:B------:R-:W-:Y:S01]  /*7720*/  STG.E desc[UR36][R2.64], R0 ;  /* 0x0000000002007986 */ /* 0x000fe2000c101924 */
[----:B------:R-:W-:Y:S05]  /*7730*/  EXIT ;  /* 0x000000000000794d */ /* 0x000fea0003800000 */
.L_x_3975:
[----:B------:R-:W-:-:S04]  /*7740*/  PRMT R4, R5, 0x8880, RZ ;  /* 0x0000888005047816 */ /* 0x000fc800000000ff */
[----:B------:R-:W-:-:S06]  /*7750*/  PRMT R4, R4, 0x7710, RZ ;  /* 0x0000771004047816 */ /* 0x000fcc00000000ff */
[----:B------:R-:W0:Y:S02]  /*7760*/  I2F.F64.S16 R4, R4 ;  /* 0x0000000400047312 */ /* 0x000e240000101c00 */
[----:B0-----:R-:W-:Y:S01]  /*7770*/  STG.E.64 desc[UR36][R2.64], R4 ;  /* 0x0000000402007986 */ /* 0x001fe2000c101b24 */
[----:B------:R-:W-:Y:S05]  /*7780*/  EXIT ;  /* 0x000000000000794d */ /* 0x000fea0003800000 */
.L_x_3966:
        /* <DEDUP_REMOVED lines=10> */
[----:B------:R-:W-:Y:S01]  /*7830*/  STG.E.U8 desc[UR36][R2.64], R5 ;  /* 0x0000000502007986 */ /* 0x000fe2000c101124 */
[----:B------:R-:W-:Y:S05]  /*7840*/  EXIT ;  /* 0x000000000000794d */ /* 0x000fea0003800000 */
.L_x_3979:
[----:B------:R-:W-:Y:S02]  /*7850*/  PRMT R4, R5, 0x8880, RZ ;  /* 0x0000888005047816 */ /* 0x000fe400000000ff */
[----:B------:R-:W-:Y:S02]  /*7860*/  CS2R R6, SRZ ;  /* 0x0000000000067805 */ /* 0x000fe4000001ff00 */
[----:B------:R-:W-:-:S06]  /*7870*/  PRMT R4, R4, 0x7710, RZ ;  /* 0x0000771004047816 */ /* 0x000fcc00000000ff */
[----:B------:R-:W0:Y:S02]  /*7880*/  I2F.F64.S16 R4, R4 ;  /* 0x0000000400047312 */ /* 0x000e240000101c00 */
[----:B0-----:R-:W-:Y:S01]  /*7890*/  STG.E.128 desc[UR36][R2.64], R4 ;  /* 0x0000000402007986 */ /* 0x001fe2000c101d24 */
[----:B------:R-:W-:Y:S05]  /*78a0*/  EXIT ;  /* 0x000000000000794d */ /* 0x000fea0003800000 */
.L_x_3978:
        /* <DEDUP_REMOVED lines=20> */
.L_x_3982:
[----:B------:R-:W-:-:S05]  /*79f0*/  LOP3.LUT R5, R0, R7, RZ, 0xfc, !PT ;  /* 0x0000000700057212 */ /* 0x000fca00078efcff */
[----:B------:R-:W-:Y:S01]  /*7a00*/  STG.E.U8 desc[UR36][R2.64], R5 ;  /* 0x0000000502007986 */ /* 0x000fe2000c101124 */
[----:B------:R-:W-:Y:S05]  /*7a10*/  EXIT ;  /* 0x000000000000794d */ /* 0x000fea0003800000 */
.L_x_3981:
        /* <DEDUP_REMOVED lines=12> */
.L_x_3983:
[----:B------:R-:W-:Y:S01]  /*7ae0*/  ISETP.GT.U32.AND P0, PT, R0, 0x7f800000, PT ;  /* 0x7f8000000000780c */ /* 0x000fe20003f04070 */
[----:B------:R-:W-:-:S05]  /*7af0*/  IMAD.MOV.U32 R0, RZ, RZ, 0x7f ;  /* 0x0000007fff007424 */ /* 0x000fca00078e00ff */
[----:B------:R-:W-:-:S07]  /*7b00*/  SEL R0, R0, 0x7c, P0 ;  /* 0x0000007c00007807 */ /* 0x000fce0000000000 */
.L_x_3984:
[----:B------:R-:W-:-:S04]  /*7b10*/  LOP3.LUT R5, R5, 0x80000000, RZ, 0xc0, !PT ;  /* 0x8000000005057812 */ /* 0x000fc800078ec0ff */
[----:B------:R-:W-:-:S04]  /*7b20*/  SHF.R.U32.HI R5, RZ, 0x18, R5 ;  /* 0x00000018ff057819 */ /* 0x000fc80000011605 */
[----:B------:R-:W-:-:S05]  /*7b30*/  LOP3.LUT R5, R0, R5, RZ, 0xfc, !PT ;  /* 0x0000000500057212 */ /* 0x000fca00078efcff */
[----:B------:R-:W-:Y:S01]  /*7b40*/  STG.E.U8 desc[UR36][R2.64], R5 ;  /* 0x0000000502007986 */ /* 0x000fe2000c101124 */
[----:B------:R-:W-:Y:S05]  /*7b50*/  EXIT ;  /* 0x000000000000794d */ /* 0x000fea0003800000 */
.L_x_3980:
[----:B------:R-:W0:Y:S02]  /*7b60*/  I2F.S8 R5, R5 ;  /* 0x0000000500057306 */ /* 0x000e240000001400 */
[----:B0-----:R-:W-:-:S05]  /*7b70*/  F2FP.BF16.F32.PACK_AB R0, RZ, R5 ;  /* 0x00000005ff00723e */ /* 0x001fca00000010ff */
[----:B------:R-:W-:Y:S01]  /*7b80*/  STG.E.U16 desc[UR36][R2.64], R0 ;  /* 0x0000000002007986 */ /* 0x000fe2000c101524 */
[----:B------:R-:W-:Y:S05]  /*7b90*/  EXIT ;  /* 0x000000000000794d */ /* 0x000fea0003800000 */
.L_x_3977:
        /* <DEDUP_REMOVED lines=10> */
[----:B------:R-:W-:Y:S01]  /*7c40*/  STG.E.U16 desc[UR36][R2.64], R5 ;  /* 0x0000000502007986 */ /* 0x000fe2000c101524 */
[----:B------:R-:W-:Y:S05]  /*7c50*/  EXIT ;  /* 0x000000000000794d */ /* 0x000fea0003800000 */
.L_x_3987:
        /* <DEDUP_REMOVED lines=17> */
.L_x_3989:
[----:B------:R-:W-:-:S04]  /*7d70*/  LOP3.LUT R5, R5, 0x80000000, RZ, 0xc0, !PT ;  /* 0x8000000005057812 */ /* 0x000fc800078ec0ff */
[----:B------:R-:W-:-:S04]  /*7d80*/  SHF.R.U32.HI R5, RZ, 0x18, R5 ;  /* 0x00000018ff057819 */ /* 0x000fc80000011605 */
[----:B------:R-:W-:-:S07]  /*7d90*/  LOP3.LUT R0, R0, R5, RZ, 0xfc, !PT ;  /* 0x0000000500007212 */ /* 0x000fce00078efcff */
.L_x_3988:
[----:B------:R-:W-:Y:S01]  /*7da0*/  STG.E.U8 desc[UR36][R2.64], R0 ;  /* 0x0000000002007986 */ /* 0x000fe2000c101124 */
[----:B------:R-:W-:Y:S05]  /*7db0*/  EXIT ;  /* 0x000000000000794d */ /* 0x000fea0003800000 */
.L_x_3986:
        /* <DEDUP_REMOVED lines=17> */
.L_x_3991:
[----:B------:R-:W-:-:S04]  /*7ed0*/  LOP3.LUT R5, R5, 0x80000000, RZ, 0xc0, !PT ;  /* 0x8000000005057812 */ /* 0x000fc800078ec0ff */
[----:B------:R-:W-:-:S04]  /*7ee0*/  SHF.R.U32.HI R5, RZ, 0x18, R5 ;  /* 0x00000018ff057819 */ /* 0x000fc80000011605 */
[----:B------:R-:W-:-:S07]  /*7ef0*/  LOP3.LUT R0, R0, R5, RZ, 0xfc, !PT ;  /* 0x0000000500007212 */ /* 0x000fce00078efcff */
.L_x_3990:
[----:B------:R-:W-:Y:S01]  /*7f00*/  STG.E.U8 desc[UR36][R2.64], R0 ;  /* 0x0000000002007986 */ /* 0x000fe2000c101124 */
[----:B------:R-:W-:Y:S05]  /*7f10*/  EXIT ;  /* 0x000000000000794d */ /* 0x000fea0003800000 */
.L_x_3985:
        /* <DEDUP_REMOVED lines=18> */
.L_x_3994:
[----:B------:R-:W-:Y:S01]  /*8040*/  STG.E.U8 desc[UR36][R2.64], R0 ;  /* 0x0000000002007986 */ /* 0x000fe2000c101124 */
[----:B------:R-:W-:Y:S05]  /*8050*/  EXIT ;  /* 0x000000000000794d */ /* 0x000fea0003800000 */
.L_x_3970:
        /* <DEDUP_REMOVED lines=16> */
.L_x_3995:
[----:B------:R-:W-:Y:S05]  /*8160*/  EXIT ;  /* 0x000000000000794d */ /* 0x000fea0003800000 */
.L_x_3993:
[----:B------:R-:W-:-:S05]  /*8170*/  PRMT R5, R5, 0x8880, RZ ;  /* 0x0000888005057816 */ /* 0x000fca00000000ff */
[----:B------:R-:W-:-:S05]  /*8180*/  IMAD.MOV.U32 R4, RZ, RZ, R5 ;  /* 0x000000ffff047224 */ /* 0x000fca00078e0005 */
[----:B------:R-:W-:-:S05]  /*8190*/  SHF.R.S32.HI R5, RZ, 0x1f, R4 ;  /* 0x0000001fff057819 */ /* 0x000fca0000011404 */
[----:B------:R-:W-:Y:S01]  /*81a0*/  STG.E.64 desc[UR36][R2.64], R4 ;  /* 0x0000000402007986 */ /* 0x000fe2000c101b24 */
[----:B------:R-:W-:Y:S05]  /*81b0*/  EXIT ;  /* 0x000000000000794d */ /* 0x000fea0003800000 */
.L_x_3992:
[----:B------:R-:W-:-:S05]  /*81c0*/  PRMT R5, R5, 0x8880, RZ ;  /* 0x0000888005057816 */ /* 0x000fca00000000ff */
[----:B------:R-:W-:Y:S01]  /*81d0*/  STG.E desc[UR36][R2.64], R5 ;  /* 0x0000000502007986 */ /* 0x000fe2000c101924 */
[----:B------:R-:W-:Y:S05]  /*81e0*/  EXIT ;  /* 0x000000000000794d */ /* 0x000fea0003800000 */
.L_x_3996:
        /* <DEDUP_REMOVED lines=9> */
.L_x_7332:


//--------------------- .text._ZN2at6native27unrolled_elementwise_kernelINS0_11FillFunctorIbEESt5arrayIPcLm1EELi4E23TrivialOffsetCalculatorILi0EjES7_ILi1EjENS0_6memory12LoadWithCastILi0EEENSA_13StoreWithCastILi1EEEEEviT_T0_T2_T3_T4_T5_ --------------------------
	.section	.text._ZN2at6native27unrolled_elementwise_kernelINS0_11FillFunctorIbEESt5arrayIPcLm1EELi4E23TrivialOffsetCalculatorILi0EjES7_ILi1EjENS0_6memory12LoadWithCastILi0EEENSA_13StoreWithCastILi1EEEEEviT_T0_T2_T3_T4_T5_,"ax",@progbits
	.align	128
        .global         _ZN2at6native27unrolled_elementwise_kernelINS0_11FillFunctorIbEESt5arrayIPcLm1EELi4E23TrivialOffsetCalculatorILi0EjES7_ILi1EjENS0_6memory12LoadWithCastILi0EEENSA_13StoreWithCastILi1EEEEEviT_T0_T2_T3_T4_T5_
        .type           _ZN2at6native27unrolled_elementwise_kernelINS0_11FillFunctorIbEESt5arrayIPcLm1EELi4E23TrivialOffsetCalculatorILi0EjES7_ILi1EjENS0_6memory12LoadWithCastILi0EEENSA_13StoreWithCastILi1EEEEEviT_T0_T2_T3_T4_T5_,@function
        .size           _ZN2at6native27unrolled_elementwise_kernelINS0_11FillFunctorIbEESt5arrayIPcLm1EELi4E23TrivialOffsetCalculatorILi0EjES7_ILi1EjENS0_6memory12LoadWithCastILi0EEENSA_13StoreWithCastILi1EEEEEviT_T0_T2_T3_T4_T5_,(.L_x_7333 - _ZN2at6native27unrolled_elementwise_kernelINS0_11FillFunctorIbEESt5arrayIPcLm1EELi4E23TrivialOffsetCalculatorILi0EjES7_ILi1EjENS0_6memory12LoadWithCastILi0EEENSA_13StoreWithCastILi1EEEEEviT_T0_T2_T3_T4_T5_)
        .other          _ZN2at6native27unrolled_elementwise_kernelINS0_11FillFunctorIbEESt5arrayIPcLm1EELi4E23TrivialOffsetCalculatorILi0EjES7_ILi1EjENS0_6memory12LoadWithCastILi0EEENSA_13StoreWithCastILi1EEEEEviT_T0_T2_T3_T4_T5_,@"STO_CUDA_ENTRY STV_DEFAULT"
_ZN2at6native27unrolled_elementwise_kernelINS0_11FillFunctorIbEESt5arrayIPcLm1EELi4E23TrivialOffsetCalculatorILi0EjES7_ILi1EjENS0_6memory12LoadWithCastILi0EEENSA_13StoreWithCastILi1EEEEEviT_T0_T2_T3_T4_T5_:
.text._ZN2at6native27unrolled_elementwise_kernelINS0_11FillFunctorIbEESt5arrayIPcLm1EELi4E23TrivialOffsetCalculatorILi0EjES7_ILi1EjENS0_6memory12LoadWithCastILi0EEENSA_13StoreWithCastILi1EEEEEviT_T0_T2_T3_T4_T5_:
        /* <DEDUP_REMOVED lines=32> */
.L_x_4002:
[----:B------:R3:W-:Y:S01]  /*0200*/  STG.E.U8 desc[UR36][R2.64], R18 ;  /* 0x0000001202007986 */ /* 0x0007e2000c101124 */
[----:B------:R-:W-:Y:S05]  /*0210*/  BRA `(.L_x_3998) ;  /* 0x0000000c00587947 */ /* 0x000fea0003800000 */
.L_x_4001:
        /* <DEDUP_REMOVED lines=10> */
.L_x_4005:
[----:B------:R-:W-:-:S05]  /*02c0*/  PRMT R5, R18, 0x8880, RZ ;  /* 0x0000888012057816 */ /* 0x000fca00000000ff */
[----:B------:R1:W-:Y:S01]  /*02d0*/  STG.E desc[UR36][R2.64], R5 ;  /* 0x0000000502007986 */ /* 0x0003e2000c101924 */
[----:B------:R-:W-:Y:S05]  /*02e0*/  BRA `(.L_x_3998) ;  /* 0x0000000c00247947 */ /* 0x000fea0003800000 */
.L_x_4004:
[----:B------:R-:W-:-:S04]  /*02f0*/  PRMT R5, R18, 0x8880, RZ ;  /* 0x0000888012057816 */ /* 0x000fc800000000ff */
[----:B------:R-:W-:-:S05]  /*0300*/  PRMT R5, R5, 0x7710, RZ ;  /* 0x0000771005057816 */ /* 0x000fca00000000ff */
[----:B------:R2:W-:Y:S01]  /*0310*/  STG.E.U16 desc[UR36][R2.64], R5 ;  /* 0x0000000502007986 */ /* 0x0005e2000c101524 */
[----:B------:R-:W-:Y:S05]  /*0320*/  BRA `(.L_x_3998) ;  /* 0x0000000c00147947 */ /* 0x000fea0003800000 */
.L_x_4000:
        /* <DEDUP_REMOVED lines=9> */
.L_x_4007:
[----:B------:R-:W0:Y:S02]  /*03c0*/  I2F.S8 R0, R18 ;  /* 0x0000001200007306 */ /* 0x000e240000001400 */
[----:B0-----:R-:W-:-:S05]  /*03d0*/  F2FP.F16.F32.PACK_AB R0, RZ, R0 ;  /* 0x00000000ff00723e */ /* 0x001fca00000000ff */
[----:B------:R0:W-:Y:S01]  /*03e0*/  STG.E.U16 desc[UR36][R2.64], R0 ;  /* 0x0000000002007986 */ /* 0x0001e2000c101524 */
[----:B------:R-:W-:Y:S05]  /*03f0*/  BRA `(.L_x_3998) ;  /* 0x0000000800e07947 */ /* 0x000fea0003800000 */
.L_x_4006:
        /* <DEDUP_REMOVED lines=10> */
.L_x_4009:
[----:B------:R-:W0:Y:S02]  /*04a0*/  I2F.S8 R0, R18 ;  /* 0x0000001200007306 */ /* 0x000e240000001400 */
[----:B0-----:R-:W-:-:S04]  /*04b0*/  F2FP.F16.F32.PACK_AB R5, RZ, R0 ;  /* 0x00000000ff05723e */ /* 0x001fc800000000ff */
[----:B------:R-:W-:-:S05]  /*04c0*/  PRMT R5, R5, 0x5410, RZ ;  /* 0x0000541005057816 */ /* 0x000fca00000000ff */
[----:B------:R0:W-:Y:S01]  /*04d0*/  STG.E desc[UR36][R2.64], R5 ;  /* 0x0000000502007986 */ /* 0x0001e2000c101924 */
[----:B------:R-:W-:Y:S05]  /*04e0*/  BRA `(.L_x_3998) ;  /* 0x0000000800a47947 */ /* 0x000fea0003800000 */
.L_x_4008:
[----:B------:R-:W-:-:S04]  /*04f0*/  PRMT R4, R18, 0x8880, RZ ;  /* 0x0000888012047816 */ /* 0x000fc800000000ff */
[----:B------:R-:W-:-:S06]  /*0500*/  PRMT R4, R4, 0x7710, RZ ;  /* 0x0000771004047816 */ /* 0x000fcc00000000ff */
[----:B------:R-:W0:Y:S02]  /*0510*/  I2F.F64.S16 R4, R4 ;  /* 0x0000000400047312 */ /* 0x000e240000101c00 */
[----:B0-----:R5:W-:Y:S01]  /*0520*/  STG.E.64 desc[UR36][R2.64], R4 ;  /* 0x0000000402007986 */ /* 0x001be2000c101b24 */
[----:B------:R-:W-:Y:S05]  /*0530*/  BRA `(.L_x_3998) ;  /* 0x0000000800907947 */ /* 0x000fea0003800000 */
.L_x_3999:
        /* <DEDUP_REMOVED lines=12> */
.L_x_4012:
[----:B------:R-:W-:Y:S02]  /*0600*/  PRMT R4, R18, 0x8880, RZ ;  /* 0x0000888012047816 */ /* 0x000fe400000000ff */
[----:B------:R-:W-:Y:S02]  /*0610*/  CS2R R6, SRZ ;  /* 0x0000000000067805 */ /* 0x000fe4000001ff00 */
[----:B------:R-:W-:-:S06]  /*0620*/  PRMT R4, R4, 0x7710, RZ ;  /* 0x0000771004047816 */ /* 0x000fcc00000000ff */
[----:B------:R-:W0:Y:S02]  /*0630*/  I2F.F64.S16 R4, R4 ;  /* 0x0000000400047312 */ /* 0x000e240000101c00 */
[----:B0-----:R0:W-:Y:S01]  /*0640*/  STG.E.128 desc[UR36][R2.64], R4 ;  /* 0x0000000402007986 */ /* 0x0011e2000c101d24 */
[----:B------:R-:W-:Y:S05]  /*0650*/  BRA `(.L_x_3998) ;  /* 0x0000000800487947 */ /* 0x000fea0003800000 */
.L_x_4011:
        /* <DEDUP_REMOVED lines=20> */
.L_x_4015:
[----:B------:R-:W-:-:S05]  /*07a0*/  LOP3.LUT R5, R4, R5, RZ, 0xfc, !PT ;  /* 0x0000000504057212 */ /* 0x000fca00078efcff */
[----:B------:R0:W-:Y:S01]  /*07b0*/  STG.E.U8 desc[UR36][R2.64], R5 ;  /* 0x0000000502007986 */ /* 0x0001e2000c101124 */
[----:B------:R-:W-:Y:S05]  /*07c0*/  BRA `(.L_x_3998) ;  /* 0x0000000400ec7947 */ /* 0x000fea0003800000 */
.L_x_4014:
        /* <DEDUP_REMOVED lines=12> */
.L_x_4016:
[----:B------:R-:W-:Y:S01]  /*0890*/  IMAD.MOV.U32 R0, RZ, RZ, 0x7f ;  /* 0x0000007fff007424 */ /* 0x000fe200078e00ff */
[----:B------:R-:W-:-:S04]  /*08a0*/  ISETP.GT.U32.AND P0, PT, R4, 0x7f800000, PT ;  /* 0x7f8000000400780c */ /* 0x000fc80003f04070 */
[----:B------:R-:W-:-:S09]  /*08b0*/  SEL R0, R0, 0x7c, P0 ;  /* 0x0000007c00007807 */ /* 0x000fd20000000000 */
.L_x_4017:
[----:B------:R-:W-:-:S04]  /*08c0*/  LOP3.LUT R5, R5, 0x80000000, RZ, 0xc0, !PT ;  /* 0x8000000005057812 */ /* 0x000fc800078ec0ff */
[----:B------:R-:W-:-:S04]  /*08d0*/  SHF.R.U32.HI R5, RZ, 0x18, R5 ;  /* 0x00000018ff057819 */ /* 0x000fc80000011605 */
[----:B------:R-:W-:-:S05]  /*08e0*/  LOP3.LUT R5, R0, R5, RZ, 0xfc, !PT ;  /* 0x0000000500057212 */ /* 0x000fca00078efcff */
[----:B------:R0:W-:Y:S01]  /*08f0*/  STG.E.U8 desc[UR36][R2.64], R5 ;  /* 0x0000000502007986 */ /* 0x0001e2000c101124 */
[----:B------:R-:W-:Y:S05]  /*0900*/  BRA `(.L_x_3998) ;  /* 0x00000004009c7947 */ /* 0x000fea0003800000 */
.L_x_4013:
[----:B------:R-:W0:Y:S02]  /*0910*/  I2F.S8 R0, R18 ;  /* 0x0000001200007306 */ /* 0x000e240000001400 */
[----:B0-----:R-:W-:-:S05]  /*0920*/  F2FP.BF16.F32.PACK_AB R0, RZ, R0 ;  /* 0x00000000ff00723e */ /* 0x001fca00000010ff */
[----:B------:R0:W-:Y:S01]  /*0930*/  STG.E.U16 desc[UR36][R2.64], R0 ;  /* 0x0000000002007986 */ /* 0x0001e2000c101524 */
[----:B------:R-:W-:Y:S05]  /*0940*/  BRA `(.L_x_3998) ;  /* 0x00000004008c7947 */ /* 0x000fea0003800000 */
.L_x_4010:
        /* <DEDUP_REMOVED lines=12> */
.L_x_4020:
        /* <DEDUP_REMOVED lines=16> */
.L_x_4022:
[----:B------:R-:W-:-:S04]  /*0b10*/  LOP3.LUT R5, R5, 0x80000000, RZ, 0xc0, !PT ;  /* 0x8000000005057812 */ /* 0x000fc800078ec0ff */
[----:B------:R-:W-:-:S04]  /*0b20*/  SHF.R.U32.HI R5, RZ, 0x18, R5 ;  /* 0x00000018ff057819 */ /* 0x000fc80000011605 */
[----:B------:R-:W-:-:S04]  /*0b30*/  LOP3.LUT R4, R4, R5, RZ, 0xfc, !PT ;  /* 0x0000000504047212 */ /* 0x000fc800078efcff */
[----:B------:R-:W-:-:S07]  /*0b40*/  PRMT R0, R4, 0x7610, R0 ;  /* 0x0000761004007816 */ /* 0x000fce0000000000 */
.L_x_4021:
[----:B------:R0:W-:Y:S01]  /*0b50*/  STG.E.U8 desc[UR36][R2.64], R0 ;  /* 0x0000000002007986 */ /* 0x0001e2000c101124 */
[----:B------:R-:W-:Y:S05]  /*0b60*/  BRA `(.L_x_3998) ;  /* 0x0000000400047947 */ /* 0x000fea0003800000 */
.L_x_4019:
        /* <DEDUP_REMOVED lines=16> */
.L_x_4024:
[----:B------:R-:W-:-:S04]  /*0c70*/  LOP3.LUT R5, R5, 0x80000000, RZ, 0xc0, !PT ;  /* 0x8000000005057812 */ /* 0x000fc800078ec0ff */
[----:B------:R-:W-:-:S04]  /*0c80*/  SHF.R.U32.HI R5, RZ, 0x18, R5 ;  /* 0x00000018ff057819 */ /* 0x000fc80000011605 */
[----:B------:R-:W-:-:S04]  /*0c90*/  LOP3.LUT R4, R4, R5, RZ, 0xfc, !PT ;  /* 0x0000000504047212 */ /* 0x000fc800078efcff */
[----:B------:R-:W-:-:S07]  /*0ca0*/  PRMT R0, R4, 0x7610, R0 ;  /* 0x0000761004007816 */ /* 0x000fce0000000000 */
.L_x_4023:
[----:B------:R0:W-:Y:S01]  /*0cb0*/  STG.E.U8 desc[UR36][R2.64], R0 ;  /* 0x0000000002007986 */ /* 0x0001e2000c101124 */
[----:B------:R-:W-:Y:S05]  /*0cc0*/  BRA `(.L_x_3998) ;  /* 0x0000000000ac7947 */ /* 0x000fea0003800000 */
.L_x_4018:
        /* <DEDUP_REMOVED lines=18> */
.L_x_4027:
[----:B------:R0:W-:Y:S01]  /*0df0*/  STG.E.U8 desc[UR36][R2.64], R5 ;  /* 0x0000000502007986 */ /* 0x0001e2000c101124 */
[----:B------:R-:W-:Y:S05]  /*0e00*/  BRA `(.L_x_3998) ;  /* 0x00000000005c7947 */ /* 0x000fea0003800000 */
.L_x_4003:
        /* <DEDUP_REMOVED lines=16> */
.L_x_4028:
[----:B------:R-:W-:Y:S05]  /*0f10*/  BRA `(.L_x_3998) ;  /* 0x0000000000187947 */ /* 0x000fea0003800000 */
.L_x_4026:
[----:B------:R-:W-:-:S04]  /*0f20*/  PRMT R4, R18, 0x8880, RZ ;  /* 0x0000888012047816 */ /* 0x000fc800000000ff */
[----:B------:R-:W-:-:S05]  /*0f30*/  SHF.R.S32.HI R5, RZ, 0x1f, R4 ;  /* 0x0000001fff057819 */ /* 0x000fca0000011404 */
[----:B------:R0:W-:Y:S01]  /*0f40*/  STG.E.64 desc[UR36][R2.64], R4 ;  /* 0x0000000402007986 */ /* 0x0001e2000c101b24 */
[----:B------:R-:W-:Y:S05]  /*0f50*/  BRA `(.L_x_3998) ;  /* 0x0000000000087947 */ /* 0x000fea0003800000 */
.L_x_4025:
[----:B------:R-:W-:-:S05]  /*0f60*/  PRMT R5, R18, 0x8880, RZ ;  /* 0x0000888012057816 */ /* 0x000fca00000000ff */
[----:B------:R0:W-:Y:S02]  /*0f70*/  STG.E desc[UR36][R2.64], R5 ;  /* 0x0000000502007986 */ /* 0x0001e4000c101924 */
.L_x_3998:
[----:B------:R-:W-:Y:S05]  /*0f80*/  BSYNC B6 ;  /* 0x0000000000067941 */ /* 0x000fea0003800000 */
.L_x_3997:
        /* <DEDUP_REMOVED lines=23> */
.L_x_4034:
[----:B------:R1:W-:Y:S01]  /*1100*/  STG.E.U8 desc[UR36][R2.64], R18 ;  /* 0x0000001202007986 */ /* 0x0003e2000c101124 */
[----:B------:R-:W-:Y:S05]  /*1110*/  BRA `(.L_x_4036) ;  /* 0x0000000c00587947 */ /* 0x000fea0003800000 */
.L_x_4033:
        /* <DEDUP_REMOVED lines=10> */
.L_x_4038:
[----:B------:R-:W-:-:S05]  /*11c0*/  PRMT R5, R18, 0x8880, RZ ;  /* 0x0000888012057816 */ /* 0x000fca00000000ff */
[----:B------:R3:W-:Y:S01]  /*11d0*/  STG.E desc[UR36][R2.64], R5 ;  /* 0x0000000502007986 */ /* 0x0007e2000c101924 */
[----:B------:R-:W-:Y:S05]  /*11e0*/  BRA `(.L_x_4036) ;  /* 0x0000000c00247947 */ /* 0x000fea0003800000 */
.L_x_4037:
[----:B------:R-:W-:-:S04]  /*11f0*/  PRMT R5, R18, 0x8880, RZ ;  /* 0x0000888012057816 */ /* 0x000fc800000000ff */
[----:B------:R-:W-:-:S05]  /*1200*/  PRMT R5, R5, 0x7710, RZ ;  /* 0x0000771005057816 */ /* 0x000fca00000000ff */
[----:B------:R2:W-:Y:S01]  /*1210*/  STG.E.U16 desc[UR36][R2.64], R5 ;  /* 0x0000000502007986 */ /* 0x0005e2000c101524 */
[----:B------:R-:W-:Y:S05]  /*1220*/  BRA `(.L_x_4036) ;  /* 0x0000000c00147947 */ /* 0x000fea0003800000 */
.L_x_4032:
        /* <DEDUP_REMOVED lines=9> */
.L_x_4040:
[----:B------:R-:W0:Y:S02]  /*12c0*/  I2F.S8 R0, R18 ;  /* 0x0000001200007306 */ /* 0x000e240000001400 */
[----:B0-----:R-:W-:-:S05]  /*12d0*/  F2FP.F16.F32.PACK_AB R0, RZ, R0 ;  /* 0x00000000ff00723e */ /* 0x001fca00000000ff */
[----:B------:R0:W-:Y:S01]  /*12e0*/  STG.E.U16 desc[UR36][R2.64], R0 ;  /* 0x0000000002007986 */ /* 0x0001e2000c101524 */
[----:B------:R-:W-:Y:S05]  /*12f0*/  BRA `(.L_x_4036) ;  /* 0x0000000800e07947 */ /* 0x000fea0003800000 */
.L_x_4039:
        /* <DEDUP_REMOVED lines=10> */
.L_x_4042:
[----:B------:R-:W0:Y:S02]  /*13a0*/  I2F.S8 R0, R18 ;  /* 0x0000001200007306 */ /* 0x000e240000001400 */
[----:B0-----:R-:W-:-:S04]  /*13b0*/  F2FP.F16.F32.PACK_AB R0, RZ, R0 ;  /* 0x00000000ff00723e */ /* 0x001fc800000000ff */
[----:B------:R-:W-:-:S05]  /*13c0*/  PRMT R0, R0, 0x5410, RZ ;  /* 0x0000541000007816 */ /* 0x000fca00000000ff */
[----:B------:R0:W-:Y:S01]  /*13d0*/  STG.E desc[UR36][R2.64], R0 ;  /* 0x0000000002007986 */ /* 0x0001e2000c101924 */
[----:B------:R-:W-:Y:S05]  /*13e0*/  BRA `(.L_x_4036) ;  /* 0x0000000800a47947 */ /* 0x000fea0003800000 */
.L_x_4041:
[----:B------:R-:W-:-:S04]  /*13f0*/  PRMT R4, R18, 0x8880, RZ ;  /* 0x0000888012047816 */ /* 0x000fc800000000ff */
[----:B------:R-:W-:-:S06]  /*1400*/  PRMT R4, R4, 0x7710, RZ ;  /* 0x0000771004047816 */ /* 0x000fcc00000000ff */
[----:B------:R-:W0:Y:S02]  /*1410*/  I2F.F64.S16 R4, R4 ;  /* 0x0000000400047312 */ /* 0x000e240000101c00 */
[----:B0-----:R0:W-:Y:S01]  /*1420*/  STG.E.64 desc[UR36][R2.64], R4 ;  /* 0x0000000402007986 */ /* 0x0011e2000c101b24 */
[----:B------:R-:W-:Y:S05]  /*1430*/  BRA `(.L_x_4036) ;  /* 0x0000000800907947 */ /* 0x000fea0003800000 */
.L_x_4031:
        /* <DEDUP_REMOVED lines=12> */
.L_x_4045:
[----:B------:R-:W-:Y:S02]  /*1500*/  PRMT R4, R18, 0x8880, RZ ;  /* 0x0000888012047816 */ /* 0x000fe400000000ff */
[----:B------:R-:W-:Y:S02]  /*1510*/  CS2R R6, SRZ ;  /* 0x0000000000067805 */ /* 0x000fe4000001ff00 */
[----:B------:R-:W-:-:S06]  /*1520*/  PRMT R4, R4, 0x7710, RZ ;  /* 0x0000771004047816 */ /* 0x000fcc00000000ff */
[----:B------:R-:W0:Y:S02]  /*1530*/  I2F.F64.S16 R4, R4 ;  /* 0x0000000400047312 */ /* 0x000e240000101c00 */
[----:B0-----:R0:W-:Y:S01]  /*1540*/  STG.E.128 desc[UR36][R2.64], R4 ;  /* 0x0000000402007986 */ /* 0x0011e2000c101d24 */
[----:B------:R-:W-:Y:S05]  /*1550*/  BRA `(.L_x_4036) ;  /* 0x0000000800487947 */ /* 0x000fea0003800000 */
.L_x_4044:
        /* <DEDUP_REMOVED lines=20> */
.L_x_4048:
[----:B------:R-:W-:-:S05]  /*16a0*/  LOP3.LUT R5, R0, R9, RZ, 0xfc, !PT ;  /* 0x0000000900057212 */ /* 0x000fca00078efcff */
[----:B------:R0:W-:Y:S01]  /*16b0*/  STG.E.U8 desc[UR36][R2.64], R5 ;  /* 0x0000000502007986 */ /* 0x0001e2000c101124 */
[----:B------:R-:W-:Y:S05]  /*16c0*/  BRA `(.L_x_4036) ;  /* 0x0000000400ec7947 */ /* 0x000fea0003800000 */
.L_x_4047:
        /* <DEDUP_REMOVED lines=12> */
.L_x_4049:
[----:B------:R-:W-:Y:S01]  /*1790*/  ISETP.GT.U32.AND P0, PT, R0, 0x7f800000, PT ;  /* 0x7f8000000000780c */ /* 0x000fe20003f04070 */
[----:B------:R-:W-:-:S05]  /*17a0*/  IMAD.MOV.U32 R0, RZ, RZ, 0x7f ;  /* 0x0000007fff007424 */ /* 0x000fca00078e00ff */
[----:B------:R-:W-:-:S07]  /*17b0*/  SEL R0, R0, 0x7c, P0 ;  /* 0x0000007c00007807 */ /* 0x000fce0000000000 */
.L_x_4050:
[----:B------:R-:W-:-:S04]  /*17c0*/  LOP3.LUT R4, R4, 0x80000000, RZ, 0xc0, !PT ;  /* 0x8000000004047812 */ /* 0x000fc800078ec0ff */
[----:B------:R-:W-:-:S04]  /*17d0*/  SHF.R.U32.HI R5, RZ, 0x18, R4 ;  /* 0x00000018ff057819 */ /* 0x000fc80000011604 */
[----:B------:R-:W-:-:S05]  /*17e0*/  LOP3.LUT R5, R0, R5, RZ, 0xfc, !PT ;  /* 0x0000000500057212 */ /* 0x000fca00078efcff */
[----:B------:R0:W-:Y:S01]  /*17f0*/  STG.E.U8 desc[UR36][R2.64], R5 ;  /* 0x0000000502007986 */ /* 0x0001e2000c101124 */
[----:B------:R-:W-:Y:S05]  /*1800*/  BRA `(.L_x_4036) ;  /* 0x00000004009c7947 */ /* 0x000fea0003800000 */
.L_x_4046:
[----:B------:R-:W0:Y:S02]  /*1810*/  I2F.S8 R0, R18 ;  /* 0x0000001200007306 */ /* 0x000e240000001400 */
[----:B0-----:R-:W-:-:S05]  /*1820*/  F2FP.BF16.F32.PACK_AB R0, RZ, R0 ;  /* 0x00000000ff00723e */ /* 0x001fca00000010ff */
[----:B------:R0:W-:Y:S01]  /*1830*/  STG.E.U16 desc[UR36][R2.64], R0 ;  /* 0x0000000002007986 */ /* 0x0001e2000c101524 */
[----:B------:R-:W-:Y:S05]  /*1840*/  BRA `(.L_x_4036) ;  /* 0x00000004008c7947 */ /* 0x000fea0003800000 */
.L_x_4043:
        /* <DEDUP_REMOVED lines=12> */
.L_x_4053:
        /* <DEDUP_REMOVED lines=17> */
.L_x_4055:
[----:B------:R-:W-:-:S04]  /*1a20*/  LOP3.LUT R4, R4, 0x80000000, RZ, 0xc0, !PT ;  /* 0x8000000004047812 */ /* 0x000fc800078ec0ff */
[----:B------:R-:W-:-:S04]  /*1a30*/  SHF.R.U32.HI R5, RZ, 0x18, R4 ;  /* 0x00000018ff057819 */ /* 0x000fc80000011604 */
[----:B------:R-:W-:-:S07]  /*1a40*/  LOP3.LUT R0, R0, R5, RZ, 0xfc, !PT ;  /* 0x0000000500007212 */ /* 0x000fce00078efcff */
.L_x_4054:
[----:B------:R0:W-:Y:S01]  /*1a50*/  STG.E.U8 desc[UR36][R2.64], R0 ;  /* 0x0000000002007986 */ /* 0x0001e2000c101124 */
[----:B------:R-:W-:Y:S05]  /*1a60*/  BRA `(.L_x_4036) ;  /* 0x0000000400047947 */ /* 0x000fea0003800000 */
.L_x_4052:
        /* <DEDUP_REMOVED lines=17> */
.L_x_4057:
[----:B------:R-:W-:-:S04]  /*1b80*/  LOP3.LUT R4, R4, 0x80000000, RZ, 0xc0, !PT ;  /* 0x8000000004047812 */ /* 0x000fc800078ec0ff */
[----:B------:R-:W-:-:S04]  /*1b90*/  SHF.R.U32.HI R5, RZ, 0x18, R4 ;  /* 0x00000018ff057819 */ /* 0x000fc80000011604 */
[----:B------:R-:W-:-:S07]  /*1ba0*/  LOP3.LUT R0, R0, R5, RZ, 0xfc, !PT ;  /* 0x0000000500007212 */ /* 0x000fce00078efcff */
.L_x_4056:
[----:B------:R0:W-:Y:S01]  /*1bb0*/  STG.E.U8 desc[UR36][R2.64], R0 ;  /* 0x0000000002007986 */ /* 0x0001e2000c101124 */
[----:B------:R-:W-:Y:S05]  /*1bc0*/  BRA `(.L_x_4036) ;  /* 0x0000000000ac7947 */ /* 0x000fea0003800000 */
.L_x_4051:
        /* <DEDUP_REMOVED lines=18> */
.L_x_4060:
[----:B------:R0:W-:Y:S01]  /*1cf0*/  STG.E.U8 desc[UR36][R2.64], R0 ;  /* 0x0000000002007986 */ /* 0x0001e2000c101124 */
[----:B------:R-:W-:Y:S05]  /*1d00*/  BRA `(.L_x_4036) ;  /* 0x00000000005c7947 */ /* 0x000fea0003800000 */
.L_x_4035:
        /* <DEDUP_REMOVED lines=16> */
.L_x_4061:
[----:B------:R-:W-:Y:S05]  /*1e10*/  BRA `(.L_x_4036) ;  /* 0x0000000000187947 */ /* 0x000fea0003800000 */
.L_x_4059:
[----:B------:R-:W-:-:S04]  /*1e20*/  PRMT R4, R18, 0x8880, RZ ;  /* 0x0000888012047816 */ /* 0x000fc800000000ff */
[----:B------:R-:W-:-:S05]  /*1e30*/  SHF.R.S32.HI R5, RZ, 0x1f, R4 ;  /* 0x0000001fff057819 */ /* 0x000fca0000011404 */
[----:B------:R0:W-:Y:S01]  /*1e40*/  STG.E.64 desc[UR36][R2.64], R4 ;  /* 0x0000000402007986 */ /* 0x0001e2000c101b24 */
[----:B------:R-:W-:Y:S05]  /*1e50*/  BRA `(.L_x_4036) ;  /* 0x0000000000087947 */ /* 0x000fea0003800000 */
.L_x_4058:
[----:B------:R-:W-:-:S05]  /*1e60*/  PRMT R5, R18, 0x8880, RZ ;  /* 0x0000888012057816 */ /* 0x000fca00000000ff */
[----:B------:R0:W-:Y:S02]  /*1e70*/  STG.E desc[UR36][R2.64], R5 ;  /* 0x0000000502007986 */ /* 0x0001e4000c101924 */
.L_x_4036:
        /* <DEDUP_REMOVED lines=23> */
.L_x_4065:
[----:B------:R0:W-:Y:S01]  /*1ff0*/  STG.E.U8 desc[UR36][R2.64], R18 ;  /* 0x0000001202007986 */ /* 0x0001e2000c101124 */
[----:B------:R-:W-:Y:S05]  /*2000*/  BRA `(.L_x_4067) ;  /* 0x0000000c00587947 */ /* 0x000fea0003800000 */
.L_x_4064:
        /* <DEDUP_REMOVED lines=10> */
.L_x_4069:
[----:B------:R-:W-:-:S05]  /*20b0*/  PRMT R5, R18, 0x8880, RZ ;  /* 0x0000888012057816 */ /* 0x000fca00000000ff */
[----:B------:R0:W-:Y:S01]  /*20c0*/  STG.E desc[UR36][R2.64], R5 ;  /* 0x0000000502007986 */ /* 0x0001e2000c101924 */
[----:B------:R-:W-:Y:S05]  /*20d0*/  BRA `(.L_x_4067) ;  /* 0x0000000c00247947 */ /* 0x000fea0003800000 */
.L_x_4068:
[----:B------:R-:W-:-:S04]  /*20e0*/  PRMT R5, R18, 0x8880, RZ ;  /* 0x0000888012057816 */ /* 0x000fc800000000ff */
[----:B------:R-:W-:-:S05]  /*20f0*/  PRMT R5, R5, 0x7710, RZ ;  /* 0x0000771005057816 */ /* 0x000fca00000000ff */
[----:B------:R0:W-:Y:S01]  /*2100*/  STG.E.U16 desc[UR36][R2.64], R5 ;  /* 0x0000000502007986 */ /* 0x0001e2000c101524 */
[----:B------:R-:W-:Y:S05]  /*2110*/  BRA `(.L_x_4067) ;  /* 0x0000000c00147947 */ /* 0x000fea0003800000 */
.L_x_4063:
        /* <DEDUP_REMOVED lines=9> */
.L_x_4071:
[----:B------:R-:W0:Y:S02]  /*21b0*/  I2F.S8 R0, R18 ;  /* 0x0000001200007306 */ /* 0x000e240000001400 */
[----:B0-----:R-:W-:-:S05]  /*21c0*/  F2FP.F16.F32.PACK_AB R0, RZ, R0 ;  /* 0x00000000ff00723e */ /* 0x001fca00000000ff */
[----:B------:R0:W-:Y:S01]  /*21d0*/  STG.E.U16 desc[UR36][R2.64], R0 ;  /* 0x0000000002007986 */ /* 0x0001e2000c101524 */
[----:B------:R-:W-:Y:S05]  /*21e0*/  BRA `(.L_x_4067) ;  /* 0x0000000800e07947 */ /* 0x000fea0003800000 */
.L_x_4070:
        /* <DEDUP_REMOVED lines=10> */
.L_x_4073:
[----:B------:R-:W0:Y:S02]  /*2290*/  I2F.S8 R0, R18 ;  /* 0x0000001200007306 */ /* 0x000e240000001400 */
[----:B0-----:R-:W-:-:S04]  /*22a0*/  F2FP.F16.F32.PACK_AB R0, RZ, R0 ;  /* 0x00000000ff00723e */ /* 0x001fc800000000ff */
[----:B------:R-:W-:-:S05]  /*22b0*/  PRMT R0, R0, 0x5410, RZ ;  /* 0x0000541000007816 */ /* 0x000fca00000000ff */
[----:B------:R0:W-:Y:S01]  /*22c0*/  STG.E desc[UR36][R2.64], R0 ;  /* 0x0000000002007986 */ /* 0x0001e2000c101924 */
[----:B------:R-:W-:Y:S05]  /*22d0*/  BRA `(.L_x_4067) ;  /* 0x0000000800a47947 */ /* 0x000fea0003800000 */
.L_x_4072:
[----:B------:R-:W-:-:S04]  /*22e0*/  PRMT R4, R18, 0x8880, RZ ;  /* 0x0000888012047816 */ /* 0x000fc800000000ff */
[----:B------:R-:W-:-:S06]  /*22f0*/  PRMT R4, R4, 0x7710, RZ ;  /* 0x0000771004047816 */ /* 0x000fcc00000000ff */
[----:B------:R-:W0:Y:S02]  /*2300*/  I2F.F64.S16 R4, R4 ;  /* 0x0000000400047312 */ /* 0x000e240000101c00 */
[----:B0-----:R0:W-:Y:S01]  /*2310*/  STG.E.64 desc[UR36][R2.64], R4 ;  /* 0x0000000402007986 */ /* 0x0011e2000c101b24 */
[----:B------:R-:W-:Y:S05]  /*2320*/  BRA `(.L_x_4067) ;  /* 0x0000000800907947 */ /* 0x000fea0003800000 */
.L_x_4062:
        /* <DEDUP_REMOVED lines=12> */
.L_x_4076:
[----:B------:R-:W-:Y:S02]  /*23f0*/  PRMT R4, R18, 0x8880, RZ ;  /* 0x0000888012047816 */ /* 0x000fe400000000ff */
[----:B------:R-:W-:Y:S02]  /*2400*/  CS2R R6, SRZ ;  /* 0x0000000000067805 */ /* 0x000fe4000001ff00 */
[----:B------:R-:W-:-:S06]  /*2410*/  PRMT R4, R4, 0x7710, RZ ;  /* 0x0000771004047816 */ /* 0x000fcc00000000ff */
[----:B------:R-:W0:Y:S02]  /*2420*/  I2F.F64.S16 R4, R4 ;  /* 0x0000000400047312 */ /* 0x000e240000101c00 */
[----:B0-----:R0:W-:Y:S01]  /*2430*/  STG.E.128 desc[UR36][R2.64], R4 ;  /* 0x0000000402007986 */ /* 0x0011e2000c101d24 */
[----:B------:R-:W-:Y:S05]  /*2440*/  BRA `(.L_x_4067) ;  /* 0x0000000800487947 */ /* 0x000fea0003800000 */
.L_x_4075:
        /* <DEDUP_REMOVED lines=20> */
.L_x_4079:
[----:B------:R-:W-:-:S05]  /*2590*/  LOP3.LUT R5, R0, R9, RZ, 0xfc, !PT ;  /* 0x0000000900057212 */ /* 0x000fca00078efcff */
[----:B------:R0:W-:Y:S01]  /*25a0*/  STG.E.U8 desc[UR36][R2.64], R5 ;  /* 0x0000000502007986 */ /* 0x0001e2000c101124 */
[----:B------:R-:W-:Y:S05]  /*25b0*/  BRA `(.L_x_4067) ;  /* 0x0000000400ec7947 */ /* 0x000fea0003800000 */
.L_x_4078:
        /* <DEDUP_REMOVED lines=12> */
.L_x_4080:
[----:B------:R-:W-:Y:S01]  /*2680*/  ISETP.GT.U32.AND P0, PT, R0, 0x7f800000, PT ;  /* 0x7f8000000000780c */ /* 0x000fe20003f04070 */
[----:B------:R-:W-:-:S05]  /*2690*/  IMAD.MOV.U32 R0, RZ, RZ, 0x7f ;  /* 0x0000007fff007424 */ /* 0x000fca00078e00ff */
[----:B------:R-:W-:-:S07]  /*26a0*/  SEL R0, R0, 0x7c, P0 ;  /* 0x0000007c00007807 */ /* 0x000fce0000000000 */
.L_x_4081:
[----:B------:R-:W-:-:S04]  /*26b0*/  LOP3.LUT R4, R4, 0x80000000, RZ, 0xc0, !PT ;  /* 0x8000000004047812 */ /* 0x000fc800078ec0ff */
[----:B------:R-:W-:-:S04]  /*26c0*/  SHF.R.U32.HI R5, RZ, 0x18, R4 ;  /* 0x00000018ff057819 */ /* 0x000fc80000011604 */
[----:B------:R-:W-:-:S05]  /*26d0*/  LOP3.LUT R5, R0, R5, RZ, 0xfc, !PT ;  /* 0x0000000500057212 */ /* 0x000fca00078efcff */
[----:B------:R0:W-:Y:S01]  /*26e0*/  STG.E.U8 desc[UR36][R2.64], R5 ;  /* 0x0000000502007986 */ /* 0x0001e2000c101124 */
[----:B------:R-:W-:Y:S05]  /*26f0*/  BRA `(.L_x_4067) ;  /* 0x00000004009c7947 */ /* 0x000fea0003800000 */
.L_x_4077:
[----:B------:R-:W0:Y:S02]  /*2700*/  I2F.S8 R0, R18 ;  /* 0x0000001200007306 */ /* 0x000e240000001400 */
[----:B0-----:R-:W-:-:S05]  /*2710*/  F2FP.BF16.F32.PACK_AB R0, RZ, R0 ;  /* 0x00000000ff00723e */ /* 0x001fca00000010ff */
[----:B------:R0:W-:Y:S01]  /*2720*/  STG.E.U16 desc[UR36][R2.64], R0 ;  /* 0x0000000002007986 */ /* 0x0001e2000c101524 */
[----:B------:R-:W-:Y:S05]  /*2730*/  BRA `(.L_x_4067) ;  /* 0x00000004008c7947 */ /* 0x000fea0003800000 */
.L_x_4074:
        /* <DEDUP_REMOVED lines=12> */
.L_x_4084:
        /* <DEDUP_REMOVED lines=17> */
.L_x_4086:
[----:B------:R-:W-:-:S04]  /*2910*/  LOP3.LUT R4, R4, 0x80000000, RZ, 0xc0, !PT ;  /* 0x8000000004047812 */ /* 0x000fc800078ec0ff */
[----:B------:R-:W-:-:S04]  /*2920*/  SHF.R.U32.HI R5, RZ, 0x18, R4 ;  /* 0x00000018ff057819 */ /* 0x000fc80000011604 */
[----:B------:R-:W-:-:S07]  /*2930*/  LOP3.LUT R0, R0, R5, RZ, 0xfc, !PT ;  /* 0x0000000500007212 */ /* 0x000fce00078efcff */
.L_x_4085:
[----:B------:R5:W-:Y:S01]  /*2940*/  STG.E.U8 desc[UR36][R2.64], R0 ;  /* 0x0000000002007986 */ /* 0x000be2000c101124 */
[----:B------:R-:W-:Y:S05]  /*2950*/  BRA `(.L_x_4067) ;  /* 0x0000000400047947 */ /* 0x000fea0003800000 */
.L_x_4083:
        /* <DEDUP_REMOVED lines=17> */
.L_x_4088:
[----:B------:R-:W-:-:S04]  /*2a70*/  LOP3.LUT R4, R4, 0x80000000, RZ, 0xc0, !PT ;  /* 0x8000000004047812 */ /* 0x000fc800078ec0ff */
[----:B------:R-:W-:-:S04]  /*2a80*/  SHF.R.U32.HI R5, RZ, 0x18, R4 ;  /* 0x00000018ff057819 */ /* 0x000fc80000011604 */
[----:B------:R-:W-:-:S07]  /*2a90*/  LOP3.LUT R0, R0, R5, RZ, 0xfc, !PT ;  /* 0x0000000500007212 */ /* 0x000fce00078efcff */
.L_x_4087:
[----:B------:R3:W-:Y:S01]  /*2aa0*/  STG.E.U8 desc[UR36][R2.64], R0 ;  /* 0x0000000002007986 */ /* 0x0007e2000c101124 */
[----:B------:R-:W-:Y:S05]  /*2ab0*/  BRA `(.L_x_4067) ;  /* 0x0000000000ac7947 */ /* 0x000fea0003800000 */
.L_x_4082:
        /* <DEDUP_REMOVED lines=18> */
.L_x_4091:
[----:B------:R2:W-:Y:S01]  /*2be0*/  STG.E.U8 desc[UR36][R2.64], R0 ;  /* 0x0000000002007986 */ /* 0x0005e2000c101124 */
[----:B------:R-:W-:Y:S05]  /*2bf0*/  BRA `(.L_x_4067) ;  /* 0x00000000005c7947 */ /* 0x000fea0003800000 */
.L_x_4066:
        /* <DEDUP_REMOVED lines=16> */
.L_x_4092:
[----:B------:R-:W-:Y:S05]  /*2d00*/  BRA `(.L_x_4067) ;  /* 0x0000000000187947 */ /* 0x000fea0003800000 */
.L_x_4090:
[----:B------:R-:W-:-:S04]  /*2d10*/  PRMT R4, R18, 0x8880, RZ ;  /* 0x0000888012047816 */ /* 0x000fc800000000ff */
[----:B------:R-:W-:-:S05]  /*2d20*/  SHF.R.S32.HI R5, RZ, 0x1f, R4 ;  /* 0x0000001fff057819 */ /* 0x000fca0000011404 */
[----:B------:R1:W-:Y:S01]  /*2d30*/  STG.E.64 desc[UR36][R2.64], R4 ;  /* 0x0000000402007986 */ /* 0x0003e2000c101b24 */
[----:B------:R-:W-:Y:S05]  /*2d40*/  BRA `(.L_x_4067) ;  /* 0x0000000000087947 */ /* 0x000fea0003800000 */
.L_x_4089:
[----:B------:R-:W-:-:S05]  /*2d50*/  PRMT R5, R18, 0x8880, RZ ;  /* 0x0000888012057816 */ /* 0x000fca00000000ff */
[----:B------:R0:W-:Y:S02]  /*2d60*/  STG.E desc[UR36][R2.64], R5 ;  /* 0x0000000502007986 */ /* 0x0001e4000c101924 */
.L_x_4067:
[----:B------:R-:W-:-:S07]  /*2d70*/  VIADD R22, R22, 0x80 ;  /* 0x0000008016167836 */ /* 0x000fce0000000000 */
.L_x_4030:
[----:B------:R-:W-:Y:S05]  /*2d80*/  BSYNC B6 ;  /* 0x0000000000067941 */ /* 0x000fea0003800000 */
.L_x_4029:
        /* <DEDUP_REMOVED lines=21> */
.L_x_4096:
[----:B------:R-:W-:Y:S01]  /*2ee0*/  STG.E.U8 desc[UR36][R2.64], R18 ;  /* 0x0000001202007986 */ /* 0x000fe2000c101124 */
[----:B------:R-:W-:Y:S05]  /*2ef0*/  EXIT ;  /* 0x000000000000794d */ /* 0x000fea0003800000 */
.L_x_4095:
        /* <DEDUP_REMOVED lines=8> */
[----:B------:R-:W-:Y:S01]  /*2f80*/  STG.E.64 desc[UR36][R2.64], R4 ;  /* 0x0000000402007986 */ /* 0x000fe2000c101b24 */
[----:B------:R-:W-:Y:S05]  /*2f90*/  EXIT ;  /* 0x000000000000794d */ /* 0x000fea0003800000 */
.L_x_4099:
[----:B------:R-:W-:-:S05]  /*2fa0*/  PRMT R5, R18, 0x8880, RZ ;  /* 0x0000888012057816 */ /* 0x000fca00000000ff */
[----:B------:R-:W-:Y:S01]  /*2fb0*/  STG.E desc[UR36][R2.64], R5 ;  /* 0x0000000502007986 */ /* 0x000fe2000c101924 */
[----:B------:R-:W-:Y:S05]  /*2fc0*/  EXIT ;  /* 0x000000000000794d */ /* 0x000fea0003800000 */
.L_x_4098:
[----:B------:R-:W-:-:S04]  /*2fd0*/  PRMT R5, R18, 0x8880, RZ ;  /* 0x0000888012057816 */ /* 0x000fc800000000ff */
[----:B------:R-:W-:-:S05]  /*2fe0*/  PRMT R5, R5, 0x7710, RZ ;  /* 0x0000771005057816 */ /* 0x000fca00000000ff */
[----:B------:R-:W-:Y:S01]  /*2ff0*/  STG.E.U16 desc[UR36][R2.64], R5 ;  /* 0x0000000502007986 */ /* 0x000fe2000c101524 */
[----:B------:R-:W-:Y:S05]  /*3000*/  EXIT ;  /* 0x000000000000794d */ /* 0x000fea0003800000 */
.L_x_4094:
        /* <DEDUP_REMOVED lines=9> */
.L_x_4101:
[----:B------:R-:W0:Y:S02]  /*30a0*/  I2F.S8 R18, R18 ;  /* 0x0000001200127306 */ /* 0x000e240000001400 */
[----:B0-----:R-:W-:-:S05]  /*30b0*/  F2FP.F16.F32.PACK_AB R0, RZ, R18 ;  /* 0x00000012ff00723e */ /* 0x001fca00000000ff */
[----:B------:R-:W-:Y:S01]  /*30c0*/  STG.E.U16 desc[UR36][R2.64], R0 ;  /* 0x0000000002007986 */ /* 0x000fe2000c101524 */
[----:B------:R-:W-:Y:S05]  /*30d0*/  EXIT ;  /* 0x000000000000794d */ /* 0x000fea0003800000 */
.L_x_4100:
        /* <DEDUP_REMOVED lines=10> */
.L_x_4103:
[----:B------:R-:W0:Y:S02]  /*3180*/  I2F.S8 R18, R18 ;  /* 0x0000001200127306 */ /* 0x000e240000001400 */
[----:B0-----:R-:W-:-:S04]  /*3190*/  F2FP.F16.F32.PACK_AB R0, RZ, R18 ;  /* 0x00000012ff00723e */ /* 0x001fc800000000ff */
[----:B------:R-:W-:-:S05]  /*31a0*/  PRMT R0, R0, 0x5410, RZ ;  /* 0x0000541000007816 */ /* 0x000fca00000000ff */
[----:B------:R-:W-:Y:S01]  /*31b0*/  STG.E desc[UR36][R2.64], R0 ;  /* 0x0000000002007986 */ /* 0x000fe2000c101924 */
[----:B------:R-:W-:Y:S05]  /*31c0*/  EXIT ;  /* 0x000000000000794d */ /* 0x000fea0003800000 */
.L_x_4102:
[----:B------:R-:W-:-:S04]  /*31d0*/  PRMT R4, R18, 0x8880, RZ ;  /* 0x0000888012047816 */ /* 0x000fc800000000ff */
[----:B------:R-:W-:-:S06]  /*31e0*/  PRMT R4, R4, 0x7710, RZ ;  /* 0x0000771004047816 */ /* 0x000fcc00000000ff */
[----:B------:R-:W0:Y:S02]  /*31f0*/  I2F.F64.S16 R4, R4 ;  /* 0x0000000400047312 */ /* 0x000e240000101c00 */
[----:B0-----:R-:W-:Y:S01]  /*3200*/  STG.E.64 desc[UR36][R2.64], R4 ;  /* 0x0000000402007986 */ /* 0x001fe2000c101b24 */
[----:B------:R-:W-:Y:S05]  /*3210*/  EXIT ;  /* 0x000000000000794d */ /* 0x000fea0003800000 */
.L_x_4093:
        /* <DEDUP_REMOVED lines=12> */
.L_x_4106:
[----:B------:R-:W-:Y:S02]  /*32e0*/  PRMT R4, R18, 0x8880, RZ ;  /* 0x0000888012047816 */ /* 0x000fe400000000ff */
[----:B------:R-:W-:Y:S02]  /*32f0*/  CS2R R6, SRZ ;  /* 0x0000000000067805 */ /* 0x000fe4000001ff00 */
[----:B------:R-:W-:-:S06]  /*3300*/  PRMT R4, R4, 0x7710, RZ ;  /* 0x0000771004047816 */ /* 0x000fcc00000000ff */
[----:B------:R-:W0:Y:S02]  /*3310*/  I2F.F64.S16 R4, R4 ;  /* 0x0000000400047312 */ /* 0x000e240000101c00 */
[----:B0-----:R-:W-:Y:S01]  /*3320*/  STG.E.128 desc[UR36][R2.64], R4 ;  /* 0x0000000402007986 */ /* 0x001fe2000c101d24 */
[----:B------:R-:W-:Y:S05]  /*3330*/  EXIT ;  /* 0x000000000000794d */ /* 0x000fea0003800000 */
.L_x_4105:
        /* <DEDUP_REMOVED lines=20> */
.L_x_4109:
[----:B------:R-:W-:-:S05]  /*3480*/  LOP3.LUT R5, R0, R7, RZ, 0xfc, !PT ;  /* 0x0000000700057212 */ /* 0x000fca00078efcff */
[----:B------:R-:W-:Y:S01]  /*3490*/  STG.E.U8 desc[UR36][R2.64], R5 ;  /* 0x0000000502007986 */ /* 0x000fe2000c101124 */
[----:B------:R-:W-:Y:S05]  /*34a0*/  EXIT ;  /* 0x000000000000794d */ /* 0x000fea0003800000 */
.L_x_4108:
[----:B------:R-:W0:Y:S02]  /*34b0*/  I2F.S8 R18, R18 ;  /* 0x0000001200127306 */ /* 0x000e240000001400 */
[----:B0-----:R-:W-:-:S04]  /*34c0*/  LOP3.LUT R0, R18, 0x7fffffff, RZ, 0xc0, !PT ;  /* 0x7fffffff12007812 */ /* 0x001fc800078ec0ff */
        /* <DEDUP_REMOVED lines=10> */
.L_x_4110:
[----:B------:R-:W-:Y:S01]  /*3570*/  ISETP.GT.U32.AND P0, PT, R0, 0x7f800000, PT ;  /* 0x7f8000000000780c */ /* 0x000fe20003f04070 */
[----:B------:R-:W-:-:S05]  /*3580*/  IMAD.MOV.U32 R0, RZ, RZ, 0x7f ;  /* 0x0000007fff007424 */ /* 0x000fca00078e00ff */
[----:B------:R-:W-:-:S07]  /*3590*/  SEL R0, R0, 0x7c, P0 ;  /* 0x0000007c00007807 */ /* 0x000fce0000000000 */
.L_x_4111:
[----:B------:R-:W-:-:S04]  /*35a0*/  LOP3.LUT R18, R18, 0x80000000, RZ, 0xc0, !PT ;  /* 0x8000000012127812 */ /* 0x000fc800078ec0ff */
[----:B------:R-:W-:-:S04]  /*35b0*/  SHF.R.U32.HI R5, RZ, 0x18, R18 ;  /* 0x00000018ff057819 */ /* 0x000fc80000011612 */
[----:B------:R-:W-:-:S05]  /*35c0*/  LOP3.LUT R5, R0, R5, RZ, 0xfc, !PT ;  /* 0x0000000500057212 */ /* 0x000fca00078efcff */
[----:B------:R-:W-:Y:S01]  /*35d0*/  STG.E.U8 desc[UR36][R2.64], R5 ;  /* 0x0000000502007986 */ /* 0x000fe2000c101124 */
[----:B------:R-:W-:Y:S05]  /*35e0*/  EXIT ;  /* 0x000000000000794d */ /* 0x000fea0003800000 */
.L_x_4107:
[----:B------:R-:W0:Y:S02]  /*35f0*/  I2F.S8 R18, R18 ;  /* 0x0000001200127306 */ /* 0x000e240000001400 */
[----:B0-----:R-:W-:-:S05]  /*3600*/  F2FP.BF16.F32.PACK_AB R0, RZ, R18 ;  /* 0x00000012ff00723e */ /* 0x001fca00000010ff */
[----:B------:R-:W-:Y:S01]  /*3610*/  STG.E.U16 desc[UR36][R2.64], R0 ;  /* 0x0000000002007986 */ /* 0x000fe2000c101524 */
[----:B------:R-:W-:Y:S05]  /*3620*/  EXIT ;  /* 0x000000000000794d */ /* 0x000fea0003800000 */
.L_x_4104:
        /* <DEDUP_REMOVED lines=12> */
.L_x_4114:
        /* <DEDUP_REMOVED lines=17> */
.L_x_4116:
[----:B------:R-:W-:-:S04]  /*3800*/  LOP3.LUT R18, R18, 0x80000000, RZ, 0xc0, !PT ;  /* 0x8000000012127812 */ /* 0x000fc800078ec0ff */
[----:B------:R-:W-:-:S04]  /*3810*/  SHF.R.U32.HI R5, RZ, 0x18, R18 ;  /* 0x00000018ff057819 */ /* 0x000fc80000011612 */
[----:B------:R-:W-:-:S07]  /*3820*/  LOP3.LUT R0, R0, R5, RZ, 0xfc, !PT ;  /* 0x0000000500007212 */ /* 0x000fce00078efcff */
.L_x_4115:
[----:B------:R-:W-:Y:S01]  /*3830*/  STG.E.U8 desc[UR36][R2.64], R0 ;  /* 0x0000000002007986 */ /* 0x000fe2000c101124 */
[----:B------:R-:W-:Y:S05]  /*3840*/  EXIT ;  /* 0x000000000000794d */ /* 0x000fea0003800000 */
.L_x_4113:
        /* <DEDUP_REMOVED lines=17> */
.L_x_4118:
[----:B------:R-:W-:-:S04]  /*3960*/  LOP3.LUT R18, R18, 0x80000000, RZ, 0xc0, !PT ;  /* 0x8000000012127812 */ /* 0x000fc800078ec0ff */
[----:B------:R-:W-:-:S04]  /*3970*/  SHF.R.U32.HI R5, RZ, 0x18, R18 ;  /* 0x00000018ff057819 */ /* 0x000fc80000011612 */
[----:B------:R-:W-:-:S07]  /*3980*/  LOP3.LUT R0, R0, R5, RZ, 0xfc, !PT ;  /* 0x0000000500007212 */ /* 0x000fce00078efcff */
.L_x_4117:
[----:B------:R-:W-:Y:S01]  /*3990*/  STG.E.U8 desc[UR36][R2.64], R0 ;  /* 0x0000000002007986 */ /* 0x000fe2000c101124 */
[----:B------:R-:W-:Y:S05]  /*39a0*/  EXIT ;  /* 0x000000000000794d */ /* 0x000fea0003800000 */
.L_x_4112:
        /* <DEDUP_REMOVED lines=18> */
.L_x_4121:
[----:B------:R-:W-:Y:S01]  /*3ad0*/  STG.E.U8 desc[UR36][R2.64], R0 ;  /* 0x0000000002007986 */ /* 0x000fe2000c101124 */
[----:B------:R-:W-:Y:S05]  /*3ae0*/  EXIT ;  /* 0x000000000000794d */ /* 0x000fea0003800000 */
.L_x_4097:
        /* <DEDUP_REMOVED lines=16> */
.L_x_4122:
[----:B------:R-:W-:Y:S05]  /*3bf0*/  EXIT ;  /* 0x000000000000794d */ /* 0x000fea0003800000 */
.L_x_4120:
[----:B------:R-:W-:-:S04]  /*3c00*/  PRMT R4, R18, 0x8880, RZ ;  /* 0x0000888012047816 */ /* 0x000fc800000000ff */
[----:B------:R-:W-:-:S05]  /*3c10*/  SHF.R.S32.HI R5, RZ, 0x1f, R4 ;  /* 0x0000001fff057819 */ /* 0x000fca0000011404 */
[----:B------:R-:W-:Y:S01]  /*3c20*/  STG.E.64 desc[UR36][R2.64], R4 ;  /* 0x0000000402007986 */ /* 0x000fe2000c101b24 */
[----:B------:R-:W-:Y:S05]  /*3c30*/  EXIT ;  /* 0x000000000000794d */ /* 0x000fea0003800000 */
.L_x_4119:
[----:B------:R-:W-:-:S05]  /*3c40*/  PRMT R5, R18, 0x8880, RZ ;  /* 0x0000888012057816 */ /* 0x000fca00000000ff */
[----:B------:R-:W-:Y:S01]  /*3c50*/  STG.E desc[UR36][R2.64], R5 ;  /* 0x0000000502007986 */ /* 0x000fe2000c101924 */
[----:B------:R-:W-:Y:S05]  /*3c60*/  EXIT ;  /* 0x000000000000794d */ /* 0x000fea0003800000 */
.L_x_4123:
        /* <DEDUP_REMOVED lines=9> */
.L_x_7333:


//--------------------- .text._ZN2at6native18elementwise_kernelILi128ELi4EZNS0_22gpu_kernel_impl_nocastINS0_11FillFunctorIbEEEEvRNS_18TensorIteratorBaseERKT_EUliE_EEviT1_ --------------------------
	.section	.text._ZN2at6native18elementwise_kernelILi128ELi4EZNS0_22gpu_kernel_impl_nocastINS0_11FillFunctorIbEEEEvRNS_18TensorIteratorBaseERKT_EUliE_EEviT1_,"ax",@progbits
	.align	128
        .global         _ZN2at6native18elementwise_kernelILi128ELi4EZNS0_22gpu_kernel_impl_nocastINS0_11FillFunctorIbEEEEvRNS_18TensorIteratorBaseERKT_EUliE_EEviT1_
        .type           _ZN2at6native18elementwise_kernelILi128ELi4EZNS0_22gpu_kernel_impl_nocastINS0_11FillFunctorIbEEEEvRNS_18TensorIteratorBaseERKT_EUliE_EEviT1_,@function
        .size           _ZN2at6native18elementwise_kernelILi128ELi4EZNS0_22gpu_kernel_impl_nocastINS0_11FillFunctorIbEEEEvRNS_18TensorIteratorBaseERKT_EUliE_EEviT1_,(.L_x_7334 - _ZN2at6native18elementwise_kernelILi128ELi4EZNS0_22gpu_kernel_impl_nocastINS0_11FillFunctorIbEEEEvRNS_18TensorIteratorBaseERKT_EUliE_EEviT1_)
        .other          _ZN2at6native18elementwise_kernelILi128ELi4EZNS0_22gpu_kernel_impl_nocastINS0_11FillFunctorIbEEEEvRNS_18TensorIteratorBaseERKT_EUliE_EEviT1_,@"STO_CUDA_ENTRY STV_DEFAULT"
_ZN2at6native18elementwise_kernelILi128ELi4EZNS0_22gpu_kernel_impl_nocastINS0_11FillFunctorIbEEEEvRNS_18TensorIteratorBaseERKT_EUliE_EEviT1_:
.text._ZN2at6native18elementwise_kernelILi128ELi4EZNS0_22gpu_kernel_impl_nocastINS0_11FillFunctorIbEEEEvRNS_18TensorIteratorBaseERKT_EUliE_EEviT1_:
        /* <DEDUP_REMOVED lines=288> */
.L_x_4128:
        /* <DEDUP_REMOVED lines=282> */
.L_x_4130:
[----:B------:R-:W-:Y:S01]  /*23a0*/  ULDC.64 UR8, c[0x0][0x3b0] ;  /* 0x0000ec0000087ab9 */ /* 0x000fe20000000a00 */
[----:B------:R-:W-:Y:S02]  /*23b0*/  IADD3 R2, R2, 0x80, RZ ;  /* 0x0000008002027810 */ /* 0x000fe40007ffe0ff */
[----:B------:R-:W-:-:S04]  /*23c0*/  IADD3 R4, P0, R3, UR8, RZ ;  /* 0x0000000803047c10 */ /* 0x000fc8000ff1e0ff */
[----:B------:R-:W-:-:S05]  /*23d0*/  IADD3.X R5, RZ, UR9, RZ, P0, !PT ;  /* 0x00000009ff057c10 */ /* 0x000fca00087fe4ff */
[----:B------:R0:W-:Y:S04]  /*23e0*/  STG.E.U8 desc[UR4][R4.64], R0 ;  /* 0x0000000004007986 */ /* 0x0001e8000c101104 */
.L_x_4127:
[----:B------:R-:W-:-:S13]  /*23f0*/  ISETP.GE.AND P0, PT, R2, UR6, PT ;  /* 0x0000000602007c0c */ /* 0x000fda000bf06270 */
[----:B------:R-:W-:Y:S05]  /*2400*/  @P0 BREAK B1 ;  /* 0x0000000000010942 */ /* 0x000fea0003800000 */
[----:B------:R-:W-:Y:S05]  /*2410*/  @P0 BRA `(.L_x_4129) ;  /* 0x0000001000600947 */ /* 0x000fea0003800000 */
[----:B------:R-:W-:Y:S05]  /*2420*/  BSYNC B1 ;  /* 0x0000000000017941 */ /* 0x000fea0003800000 */
.L_x_4126:
        /* <DEDUP_REMOVED lines=274> */
.L_x_4131:
[----:B------:R-:W-:Y:S01]  /*3550*/  ULDC.64 UR8, c[0x0][0x3b0] ;  /* 0x0000ec0000087ab9 */ /* 0x000fe20000000a00 */
[----:B------:R-:W-:Y:S01]  /*3560*/  VIADD R2, R2, 0x80 ;  /* 0x0000008002027836 */ /* 0x000fe20000000000 */
[----:B------:R-:W-:-:S04]  /*3570*/  IADD3 R4, P0, R3, UR8, RZ ;  /* 0x0000000803047c10 */ /* 0x000fc8000ff1e0ff */
[----:B------:R-:W-:-:S05]  /*3580*/  IADD3.X R5, RZ, UR9, RZ, P0, !PT ;  /* 0x00000009ff057c10 */ /* 0x000fca00087fe4ff */
[----:B------:R1:W-:Y:S04]  /*3590*/  STG.E.U8 desc[UR4][R4.64], R0 ;  /* 0x0000000004007986 */ /* 0x0003e8000c101104 */
.L_x_4129:
[----:B------:R-:W-:Y:S05]  /*35a0*/  BSYNC B0 ;  /* 0x0000000000007941 */ /* 0x000fea0003800000 */
.L_x_4125:
        /* <DEDUP_REMOVED lines=277> */
.L_x_4132:
[----:B------:R-:W-:Y:S02]  /*4700*/  ULDC.64 UR6, c[0x0][0x3b0] ;  /* 0x0000ec0000067ab9 */ /* 0x000fe40000000a00 */
[----:B------:R-:W-:-:S05]  /*4710*/  IADD3 R2, P0, R2, UR6, RZ ;  /* 0x0000000602027c10 */ /* 0x000fca000ff1e0ff */
[----:B------:R-:W-:-:S05]  /*4720*/  IMAD.X R3, RZ, RZ, UR7, P0 ;  /* 0x00000007ff037e24 */ /* 0x000fca00080e06ff */
[----:B------:R-:W-:Y:S01]  /*4730*/  STG.E.U8 desc[UR4][R2.64], R0 ;  /* 0x0000000002007986 */ /* 0x000fe2000c101104 */
[----:B------:R-:W-:Y:S05]  /*4740*/  EXIT ;  /* 0x000000000000794d */ /* 0x000fea0003800000 */
.L_x_4124:
        /* <DEDUP_REMOVED lines=16> */
.L_x_4133:
        /* <DEDUP_REMOVED lines=11> */
.L_x_7334:


//--------------------- .text._ZN2at6native27unrolled_elementwise_kernelINS0_11FillFunctorIbEESt5arrayIPcLm1EELi4E23TrivialOffsetCalculatorILi0EjES7_ILi1EjENS0_6memory15LoadWithoutCastENSA_16StoreWithoutCastEEEviT_T0_T2_T3_T4_T5_ --------------------------
	.section	.text._ZN2at6native27unrolled_elementwise_kernelINS0_11FillFunctorIbEESt5arrayIPcLm1EELi4E23TrivialOffsetCalculatorILi0EjES7_ILi1EjENS0_6memory15LoadWithoutCastENSA_16StoreWithoutCastEEEviT_T0_T2_T3_T4_T5_,"ax",@progbits
	.align	128
        .global         _ZN2at6native27unrolled_elementwise_kernelINS0_11FillFunctorIbEESt5arrayIPcLm1EELi4E23TrivialOffsetCalculatorILi0EjES7_ILi1EjENS0_6memory15LoadWithoutCastENSA_16StoreWithoutCastEEEviT_T0_T2_T3_T4_T5_
        .type           _ZN2at6native27unrolled_elementwise_kernelINS0_11FillFunctorIbEESt5arrayIPcLm1EELi4E23TrivialOffsetCalculatorILi0EjES7_ILi1EjENS0_6memory15LoadWithoutCastENSA_16StoreWithoutCastEEEviT_T0_T2_T3_T4_T5_,@function
        .size           _ZN2at6native27unrolled_elementwise_kernelINS0_11FillFunctorIbEESt5arrayIPcLm1EELi4E23TrivialOffsetCalculatorILi0EjES7_ILi1EjENS0_6memory15LoadWithoutCastENSA_16StoreWithoutCastEEEviT_T0_T2_T3_T4_T5_,(.L_x_7335 - _ZN2at6native27unrolled_elementwise_kernelINS0_11FillFunctorIbEESt5arrayIPcLm1EELi4E23TrivialOffsetCalculatorILi0EjES7_ILi1EjENS0_6memory15LoadWithoutCastENSA_16StoreWithoutCastEEEviT_T0_T2_T3_T4_T5_)
        .other          _ZN2at6native27unrolled_elementwise_kernelINS0_11FillFunctorIbEESt5arrayIPcLm1EELi4E23TrivialOffsetCalculatorILi0EjES7_ILi1EjENS0_6memory15LoadWithoutCastENSA_16StoreWithoutCastEEEviT_T0_T2_T3_T4_T5_,@"STO_CUDA_ENTRY STV_DEFAULT"
_ZN2at6native27unrolled_elementwise_kernelINS0_11FillFunctorIbEESt5arrayIPcLm1EELi4E23TrivialOffsetCalculatorILi0EjES7_ILi1EjENS0_6memory15LoadWithoutCastENSA_16StoreWithoutCastEEEviT_T0_T2_T3_T4_T5_:
.text._ZN2at6native27unrolled_elementwise_kernelINS0_11FillFunctorIbEESt5arrayIPcLm1EELi4E23TrivialOffsetCalculatorILi0EjES7_ILi1EjENS0_6memory15LoadWithoutCastENSA_16StoreWithoutCastEEEviT_T0_T2_T3_T4_T5_:
        /* <DEDUP_REMOVED lines=29> */
.L_x_4135:
[----:B------:R-:W-:Y:S05]  /*01d0*/  BSYNC B0 ;  /* 0x0000000000007941 */ /* 0x000fea0003800000 */
.L_x_4134:
        /* <DEDUP_REMOVED lines=8> */
.L_x_4136:
        /* <DEDUP_REMOVED lines=10> */
.L_x_7335:


//--------------------- .text._ZN2at6native29vectorized_elementwise_kernelILi2ENS0_11FillFunctorIbEESt5arrayIPcLm1EEEEviT0_T1_ --------------------------
	.section	.text._ZN2at6native29vectorized_elementwise_kernelILi2ENS0_11FillFunctorIbEESt5arrayIPcLm1EEEEviT0_T1_,"ax",@progbits
	.align	128
        .global         _ZN2at6native29vectorized_elementwise_kernelILi2ENS0_11FillFunctorIbEESt5arrayIPcLm1EEEEviT0_T1_
        .type           _ZN2at6native29vectorized_elementwise_kernelILi2ENS0_11FillFunctorIbEESt5arrayIPcLm1EEEEviT0_T1_,@function
        .size           _ZN2at6native29vectorized_elementwise_kernelILi2ENS0_11FillFunctorIbEESt5arrayIPcLm1EEEEviT0_T1_,(.L_x_7336 - _ZN2at6native29vectorized_elementwise_kernelILi2ENS0_11FillFunctorIbEESt5arrayIPcLm1EEEEviT0_T1_)
        .other          _ZN2at6native29vectorized_elementwise_kernelILi2ENS0_11FillFunctorIbEESt5arrayIPcLm1EEEEviT0_T1_,@"STO_CUDA_ENTRY STV_DEFAULT"
_ZN2at6native29vectorized_elementwise_kernelILi2ENS0_11FillFunctorIbEESt5arrayIPcLm1EEEEviT0_T1_:
.text._ZN2at6native29vectorized_elementwise_kernelILi2ENS0_11FillFunctorIbEESt5arrayIPcLm1EEEEviT0_T1_:
        /* <DEDUP_REMOVED lines=26> */
.L_x_4137:
        /* <DEDUP_REMOVED lines=26> */
.L_x_4140:
        /* <DEDUP_REMOVED lines=8> */
.L_x_4141:
        /* <DEDUP_REMOVED lines=8> */
.L_x_4142:
        /* <DEDUP_REMOVED lines=8> */
.L_x_4143:
        /* <DEDUP_REMOVED lines=8> */
.L_x_4144:
        /* <DEDUP_REMOVED lines=8> */
.L_x_4145:
        /* <DEDUP_REMOVED lines=8> */
.L_x_4146:
        /* <DEDUP_REMOVED lines=8> */
.L_x_4147:
        /* <DEDUP_REMOVED lines=8> */
.L_x_4148:
        /* <DEDUP_REMOVED lines=8> */
.L_x_4149:
        /* <DEDUP_REMOVED lines=8> */
.L_x_4150:
        /* <DEDUP_REMOVED lines=9> */
.L_x_4151:
[----:B------:R-:W-:Y:S05]  /*08d0*/  BSYNC B1 ;  /* 0x0000000000017941 */ /* 0x000fea0003800000 */
.L_x_4139:
[----:B------:R-:W-:-:S13]  /*08e0*/  ISETP.GE.AND P0, PT, R3, R2, PT ;  /* 0x000000020300720c */ /* 0x000fda0003f06270 */
[----:B------:R-:W0:Y:S02]  /*08f0*/  @!P0 LDC.64 R6, c[0x0][0x218] ;  /* 0x00008600ff068b82 */ /* 0x000e240000000a00 */
[C---:B012345:R-:W-:Y:S01]  /*0900*/  @!P0 VIADD R5, R3.reuse, UR4 ;  /* 0x0000000403058c36 */ /* 0x07ffe20008000000 */
[----:B------:R-:W-:-:S04]  /*0910*/  @!P0 IADD3 R3, R3, 0x80, RZ ;  /* 0x0000008003038810 */ /* 0x000fc80007ffe0ff */
[----:B------:R-:W-:-:S05]  /*0920*/  @!P0 IADD3 R4, P1, R5, R6, RZ ;  /* 0x0000000605048210 */ /* 0x000fca0007f3e0ff */
[----:B------:R-:W-:-:S05]  /*0930*/  @!P0 IMAD.X R5, RZ, RZ, R7, P1 ;  /* 0x000000ffff058224 */ /* 0x000fca00008e0607 */
[----:B------:R0:W-:Y:S03]  /*0940*/  @!P0 STG.E.U8 desc[UR8][R4.64], R0 ;  /* 0x0000000004008986 */ /* 0x0001e6000c101108 */
.L_x_4152:
[----:B------:R-:W-:Y:S05]  /*0950*/  BSYNC B0 ;  /* 0x0000000000007941 */ /* 0x000fea0003800000 */
.L_x_4138:
        /* <DEDUP_REMOVED lines=9> */
.L_x_4153:
        /* <DEDUP_REMOVED lines=9> */
.L_x_7336:


//--------------------- .text._ZN2at6native29vectorized_elementwise_kernelILi4ENS0_11FillFunctorIbEESt5arrayIPcLm1EEEEviT0_T1_ --------------------------
	.section	.text._ZN2at6native29vectorized_elementwise_kernelILi4ENS0_11FillFunctorIbEESt5arrayIPcLm1EEEEviT0_T1_,"ax",@progbits
	.align	128
        .global         _ZN2at6native29vectorized_elementwise_kernelILi4ENS0_11FillFunctorIbEESt5arrayIPcLm1EEEEviT0_T1_
        .type           _ZN2at6native29vectorized_elementwise_kernelILi4ENS0_11FillFunctorIbEESt5arrayIPcLm1EEEEviT0_T1_,@function
        .size           _ZN2at6native29vectorized_elementwise_kernelILi4ENS0_11FillFunctorIbEESt5arrayIPcLm1EEEEviT0_T1_,(.L_x_7337 - _ZN2at6native29vectorized_elementwise_kernelILi4ENS0_11FillFunctorIbEESt5arrayIPcLm1EEEEviT0_T1_)
        .other          _ZN2at6native29vectorized_elementwise_kernelILi4ENS0_11FillFunctorIbEESt5arrayIPcLm1EEEEviT0_T1_,@"STO_CUDA_ENTRY STV_DEFAULT"
_ZN2at6native29vectorized_elementwise_kernelILi4ENS0_11FillFunctorIbEESt5arrayIPcLm1EEEEviT0_T1_:
.text._ZN2at6native29vectorized_elementwise_kernelILi4ENS0_11FillFunctorIbEESt5arrayIPcLm1EEEEviT0_T1_:
        /* <DEDUP_REMOVED lines=24> */
.L_x_4154:
        /* <DEDUP_REMOVED lines=26> */
.L_x_4157:
        /* <DEDUP_REMOVED lines=8> */
.L_x_4158:
        /* <DEDUP_REMOVED lines=8> */
.L_x_4159:
        /* <DEDUP_REMOVED lines=8> */
.L_x_4160:
        /* <DEDUP_REMOVED lines=8> */
.L_x_4161:
        /* <DEDUP_REMOVED lines=8> */
.L_x_4162:
        /* <DEDUP_REMOVED lines=8> */
.L_x_4163:
        /* <DEDUP_REMOVED lines=8> */
.L_x_4164:
        /* <DEDUP_REMOVED lines=8> */
.L_x_4165:
        /* <DEDUP_REMOVED lines=8> */
.L_x_4166:
        /* <DEDUP_REMOVED lines=8> */
.L_x_4167:
        /* <DEDUP_REMOVED lines=9> */
.L_x_4168:
[----:B------:R-:W-:Y:S05]  /*08b0*/  BSYNC B1 ;  /* 0x0000000000017941 */ /* 0x000fea0003800000 */
.L_x_4156:
[----:B------:R-:W-:-:S13]  /*08c0*/  ISETP.GE.AND P0, PT, R3, R2, PT ;  /* 0x000000020300720c */ /* 0x000fda0003f06270 */
[----:B------:R-:W0:Y:S02]  /*08d0*/  @!P0 LDC.64 R6, c[0x0][0x218] ;  /* 0x00008600ff068b82 */ /* 0x000e240000000a00 */
[C---:B012345:R-:W-:Y:S02]  /*08e0*/  @!P0 VIADD R5, R3.reuse, UR4 ;  /* 0x0000000403058c36 */ /* 0x07ffe40008000000 */
[----:B------:R-:W-:-:S03]  /*08f0*/  @!P0 VIADD R3, R3, 0x80 ;  /* 0x0000008003038836 */ /* 0x000fc60000000000 */
[----:B------:R-:W-:-:S04]  /*0900*/  @!P0 IADD3 R4, P1, R5, R6, RZ ;  /* 0x0000000605048210 */ /* 0x000fc80007f3e0ff */
[----:B------:R-:W-:-:S05]  /*0910*/  @!P0 IADD3.X R5, RZ, R7, RZ, P1, !PT ;  /* 0x00000007ff058210 */ /* 0x000fca0000ffe4ff */
[----:B------:R0:W-:Y:S04]  /*0920*/  @!P0 STG.E.U8 desc[UR8][R4.64], R0 ;  /* 0x0000000004008986 */ /* 0x0001e8000c101108 */
.L_x_4169:
[----:B------:R-:W-:Y:S05]  /*0930*/  BSYNC B0 ;  /* 0x0000000000007941 */ /* 0x000fea0003800000 */
.L_x_4155:
        /* <DEDUP_REMOVED lines=9> */
.L_x_4170:
        /* <DEDUP_REMOVED lines=11> */
.L_x_7337:


//--------------------- .text._ZN2at6native29vectorized_elementwise_kernelILi8ENS0_11FillFunctorIbEESt5arrayIPcLm1EEEEviT0_T1_ --------------------------
	.section	.text._ZN2at6native29vectorized_elementwise_kernelILi8ENS0_11FillFunctorIbEESt5arrayIPcLm1EEEEviT0_T1_,"ax",@progbits
	.align	128
        .global         _ZN2at6native29vectorized_elementwise_kernelILi8ENS0_11FillFunctorIbEESt5arrayIPcLm1EEEEviT0_T1_
        .type           _ZN2at6native29vectorized_elementwise_kernelILi8ENS0_11FillFunctorIbEESt5arrayIPcLm1EEEEviT0_T1_,@function
        .size           _ZN2at6native29vectorized_elementwise_kernelILi8ENS0_11FillFunctorIbEESt5arrayIPcLm1EEEEviT0_T1_,(.L_x_7338 - _ZN2at6native29vectorized_elementwise_kernelILi8ENS0_11FillFunctorIbEESt5arrayIPcLm1EEEEviT0_T1_)
        .other          _ZN2at6native29vectorized_elementwise_kernelILi8ENS0_11FillFunctorIbEESt5arrayIPcLm1EEEEviT0_T1_,@"STO_CUDA_ENTRY STV_DEFAULT"
_ZN2at6native29vectorized_elementwise_kernelILi8ENS0_11FillFunctorIbEESt5arrayIPcLm1EEEEviT0_T1_:
.text._ZN2at6native29vectorized_elementwise_kernelILi8ENS0_11FillFunctorIbEESt5arrayIPcLm1EEEEviT0_T1_:
        /* <DEDUP_REMOVED lines=24> */
.L_x_4171:
        /* <DEDUP_REMOVED lines=26> */
.L_x_4174:
        /* <DEDUP_REMOVED lines=8> */
.L_x_4175:
        /* <DEDUP_REMOVED lines=8> */
.L_x_4176:
        /* <DEDUP_REMOVED lines=8> */
.L_x_4177:
        /* <DEDUP_REMOVED lines=8> */
.L_x_4178:
        /* <DEDUP_REMOVED lines=8> */
.L_x_4179:
        /* <DEDUP_REMOVED lines=8> */
.L_x_4180:
        /* <DEDUP_REMOVED lines=8> */
.L_x_4181:
        /* <DEDUP_REMOVED lines=8> */
.L_x_4182:
        /* <DEDUP_REMOVED lines=8> */
.L_x_4183:
        /* <DEDUP_REMOVED lines=8> */
.L_x_4184:
        /* <DEDUP_REMOVED lines=9> */
.L_x_4185:
[----:B------:R-:W-:Y:S05]  /*08b0*/  BSYNC B1 ;  /* 0x0000000000017941 */ /* 0x000fea0003800000 */
.L_x_4173:
[----:B------:R-:W-:-:S13]  /*08c0*/  ISETP.GE.AND P0, PT, R3, R2, PT ;  /* 0x000000020300720c */ /* 0x000fda0003f06270 */
[----:B------:R-:W0:Y:S02]  /*08d0*/  @!P0 LDC.64 R6, c[0x0][0x218] ;  /* 0x00008600ff068b82 */ /* 0x000e240000000a00 */
[C---:B012345:R-:W-:Y:S01]  /*08e0*/  @!P0 VIADD R5, R3.reuse, UR4 ;  /* 0x0000000403058c36 */ /* 0x07ffe20008000000 */
[----:B------:R-:W-:-:S04]  /*08f0*/  @!P0 IADD3 R3, R3, 0x80, RZ ;  /* 0x0000008003038810 */ /* 0x000fc80007ffe0ff */
[----:B------:R-:W-:-:S05]  /*0900*/  @!P0 IADD3 R4, P1, R5, R6, RZ ;  /* 0x0000000605048210 */ /* 0x000fca0007f3e0ff */
[----:B------:R-:W-:-:S05]  /*0910*/  @!P0 IMAD.X R5, RZ, RZ, R7, P1 ;  /* 0x000000ffff058224 */ /* 0x000fca00008e0607 */
[----:B------:R0:W-:Y:S03]  /*0920*/  @!P0 STG.E.U8 desc[UR8][R4.64], R0 ;  /* 0x0000000004008986 */ /* 0x0001e6000c101108 */
.L_x_4186:
[----:B------:R-:W-:Y:S05]  /*0930*/  BSYNC B0 ;  /* 0x0000000000007941 */ /* 0x000fea0003800000 */
.L_x_4172:
        /* <DEDUP_REMOVED lines=9> */
.L_x_4187:
        /* <DEDUP_REMOVED lines=11> */
.L_x_7338:


//--------------------- .text._ZN2at6native18elementwise_kernelILi128ELi4EZNS0_15gpu_kernel_implINS0_11FillFunctorIN3c107complexINS4_4HalfEEEEEEEvRNS_18TensorIteratorBaseERKT_EUliE_EEviT1_ --------------------------
	.section	.text._ZN2at6native18elementwise_kernelILi128ELi4EZNS0_15gpu_kernel_implINS0_11FillFunctorIN3c107complexINS4_4HalfEEEEEEEvRNS_18TensorIteratorBaseERKT_EUliE_EEviT1_,"ax",@progbits
	.align	128
        .global         _ZN2at6native18elementwise_kernelILi128ELi4EZNS0_15gpu_kernel_implINS0_11FillFunctorIN3c107complexINS4_4HalfEEEEEEEvRNS_18TensorIteratorBaseERKT_EUliE_EEviT1_
        .type           _ZN2at6native18elementwise_kernelILi128ELi4EZNS0_15gpu_kernel_implINS0_11FillFunctorIN3c107complexINS4_4HalfEEEEEEEvRNS_18TensorIteratorBaseERKT_EUliE_EEviT1_,@function
        .size           _ZN2at6native18elementwise_kernelILi128ELi4EZNS0_15gpu_kernel_implINS0_11FillFunctorIN3c107complexINS4_4HalfEEEEEEEvRNS_18TensorIteratorBaseERKT_EUliE_EEviT1_,(.L_x_7339 - _ZN2at6native18elementwise_kernelILi128ELi4EZNS0_15gpu_kernel_implINS0_11FillFunctorIN3c107complexINS4_4HalfEEEEEEEvRNS_18TensorIteratorBaseERKT_EUliE_EEviT1_)
        .other          _ZN2at6native18elementwise_kernelILi128ELi4EZNS0_15gpu_kernel_implINS0_11FillFunctorIN3c107complexINS4_4HalfEEEEEEEvRNS_18TensorIteratorBaseERKT_EUliE_EEviT1_,@"STO_CUDA_ENTRY STV_DEFAULT"
_ZN2at6native18elementwise_kernelILi128ELi4EZNS0_15gpu_kernel_implINS0_11FillFunctorIN3c107complexINS4_4HalfEEEEEEEvRNS_18TensorIteratorBaseERKT_EUliE_EEviT1_:
.text._ZN2at6native18elementwise_kernelILi128ELi4EZNS0_15gpu_kernel_implINS0_11FillFunctorIN3c107complexINS4_4HalfEEEEEEEvRNS_18TensorIteratorBaseERKT_EUliE_EEviT1_:
        /* <DEDUP_REMOVED lines=287> */
.L_x_4190:
[----:B------:R-:W0:Y:S01]  /*11f0*/  LDC.U8 R5, c[0x0][0x3bc] ;  /* 0x0000ef00ff057b82 */ /* 0x000e220000000000 */
[----:B------:R-:W-:Y:S02]  /*1200*/  ULDC.64 UR4, c[0x0][0x3b0] ;  /* 0x0000ec0000047ab9 */ /* 0x000fe40000000a00 */
[----:B------:R-:W-:-:S04]  /*1210*/  IADD3 R2, P1, R0, UR4, RZ ;  /* 0x0000000400027c10 */ /* 0x000fc8000ff3e0ff */
[----:B------:R-:W-:Y:S02]  /*1220*/  IADD3.X R3, RZ, UR5, RZ, P1, !PT ;  /* 0x00000005ff037c10 */ /* 0x000fe40008ffe4ff */
        /* <DEDUP_REMOVED lines=16> */
.L_x_4194:
[----:B------:R-:W0:Y:S02]  /*1330*/  LDC.U16 R0, c[0x0][0x3b8] ;  /* 0x0000ee00ff007b82 */ /* 0x000e240000000400 */
[----:B0-----:R-:W-:-:S04]  /*1340*/  HADD2.F32 R0, -RZ, R0.H0_H0 ;  /* 0x20000000ff007230 */ /* 0x001fc80000004100 */
[----:B------:R-:W0:Y:S02]  /*1350*/  F2I.S64.TRUNC R4, R0 ;  /* 0x0000000000047311 */ /* 0x000e24000020d900 */
[----:B0-----:R0:W-:Y:S01]  /*1360*/  STG.E.U8 desc[UR36][R2.64], R4 ;  /* 0x0000000402007986 */ /* 0x0011e2000c101124 */
[----:B------:R-:W-:Y:S05]  /*1370*/  BRA `(.L_x_4196) ;  /* 0x0000000c00cc7947 */ /* 0x000fea0003800000 */
.L_x_4193:
        /* <DEDUP_REMOVED lines=11> */
.L_x_4198:
[----:B------:R-:W0:Y:S02]  /*1430*/  LDC.U16 R0, c[0x0][0x3b8] ;  /* 0x0000ee00ff007b82 */ /* 0x000e240000000400 */
[----:B0-----:R-:W-:-:S04]  /*1440*/  HADD2.F32 R0, -RZ, R0.H0_H0 ;  /* 0x20000000ff007230 */ /* 0x001fc80000004100 */
[----:B------:R-:W0:Y:S02]  /*1450*/  F2I.FTZ.TRUNC.NTZ R5, R0 ;  /* 0x0000000000057305 */ /* 0x000e24000021f100 */
[----:B0-----:R0:W-:Y:S01]  /*1460*/  STG.E desc[UR36][R2.64], R5 ;  /* 0x0000000502007986 */ /* 0x0011e2000c101924 */
[----:B------:R-:W-:Y:S05]  /*1470*/  BRA `(.L_x_4196) ;  /* 0x0000000c008c7947 */ /* 0x000fea0003800000 */
.L_x_4197:
[----:B------:R-:W0:Y:S02]  /*1480*/  LDC.U16 R0, c[0x0][0x3b8] ;  /* 0x0000ee00ff007b82 */ /* 0x000e240000000400 */
[----:B0-----:R-:W-:-:S04]  /*1490*/  HADD2.F32 R0, -RZ, R0.H0_H0 ;  /* 0x20000000ff007230 */ /* 0x001fc80000004100 */
[----:B------:R-:W0:Y:S02]  /*14a0*/  F2I.FTZ.TRUNC.NTZ R5, R0 ;  /* 0x0000000000057305 */ /* 0x000e24000021f100 */
[----:B0-----:R0:W-:Y:S01]  /*14b0*/  STG.E.U16 desc[UR36][R2.64], R5 ;  /* 0x0000000502007986 */ /* 0x0011e2000c101524 */
[----:B------:R-:W-:Y:S05]  /*14c0*/  BRA `(.L_x_4196) ;  /* 0x0000000c00787947 */ /* 0x000fea0003800000 */
.L_x_4192:
        /* <DEDUP_REMOVED lines=10> */
.L_x_4200:
[----:B------:R-:W0:Y:S02]  /*1570*/  LDC.U16 R5, c[0x0][0x3b8] ;  /* 0x0000ee00ff057b82 */ /* 0x000e240000000400 */
[----:B0-----:R0:W-:Y:S01]  /*1580*/  STG.E.U16 desc[UR36][R2.64], R5 ;  /* 0x0000000502007986 */ /* 0x0011e2000c101524 */
[----:B------:R-:W-:Y:S05]  /*1590*/  BRA `(.L_x_4196) ;  /* 0x0000000c00447947 */ /* 0x000fea0003800000 */
.L_x_4199:
[----:B------:R-:W-:-:S13]  /*15a0*/  ISETP.NE.AND P0, PT, R4, 0x7, PT ;  /* 0x000000070400780c */ /* 0x000fda0003f05270 */
[----:B------:R-:W-:Y:S05]  /*15b0*/  @!P0 BRA `(.L_x_4201) ;  /* 0x0000000000448947 */ /* 0x000fea0003800000 */
[----:B------:R-:W-:-:S13]  /*15c0*/  ISETP.NE.AND P0, PT, R4, 0x8, PT ;  /* 0x000000080400780c */ /* 0x000fda0003f05270 */
[----:B------:R-:W-:Y:S05]  /*15d0*/  @!P0 BRA `(.L_x_4202) ;  /* 0x0000000000208947 */ /* 0x000fea0003800000 */
[----:B------:R-:W-:-:S13]  /*15e0*/  ISETP.NE.AND P0, PT, R4, 0x9, PT ;  /* 0x000000090400780c */ /* 0x000fda0003f05270 */
[----:B------:R-:W-:Y:S05]  /*15f0*/  @P0 BRA `(.L_x_4195) ;  /* 0x0000000800c40947 */ /* 0x000fea0003800000 */
[----:B------:R-:W0:Y:S08]  /*1600*/  LDC.U16 R0, c[0x0][0x3ba] ;  /* 0x0000ee80ff007b82 */ /* 0x000e300000000400 */
[----:B------:R-:W1:Y:S01]  /*1610*/  LDC.U16 R4, c[0x0][0x3b8] ;  /* 0x0000ee00ff047b82 */ /* 0x000e620000000400 */
[----:B0-----:R-:W-:Y:S02]  /*1620*/  HADD2.F32 R5, -RZ, R0.H0_H0 ;  /* 0x20000000ff057230 */ /* 0x001fe40000004100 */
[----:B-1----:R-:W-:-:S05]  /*1630*/  HADD2.F32 R4, -RZ, R4.H0_H0 ;  /* 0x20000004ff047230 */ /* 0x002fca0000004100 */
[----:B------:R0:W-:Y:S01]  /*1640*/  STG.E.64 desc[UR36][R2.64], R4 ;  /* 0x0000000402007986 */ /* 0x0001e2000c101b24 */
[----:B------:R-:W-:Y:S05]  /*1650*/  BRA `(.L_x_4196) ;  /* 0x0000000c00147947 */ /* 0x000fea0003800000 */
.L_x_4202:
[----:B------:R-:W-:Y:S01]  /*1660*/  ULDC.U16 UR4, c[0x0][0x3b8] ;  /* 0x0000ee0000047ab9 */ /* 0x000fe20000000400 */
[----:B------:R-:W-:Y:S01]  /*1670*/  ULDC.U16 UR5, c[0x0][0x3ba] ;  /* 0x0000ee8000057ab9 */ /* 0x000fe20000000400 */
[----:B------:R-:W-:Y:S02]  /*1680*/  IMAD.U32 R5, RZ, RZ, UR4 ;  /* 0x00000004ff057e24 */ /* 0x000fe4000f8e00ff */
[----:B------:R-:W-:-:S05]  /*1690*/  IMAD.U32 R0, RZ, RZ, UR5 ;  /* 0x00000005ff007e24 */ /* 0x000fca000f8e00ff */
[----:B------:R-:W-:-:S05]  /*16a0*/  PRMT R5, R5, 0x5410, R0 ;  /* 0x0000541005057816 */ /* 0x000fca0000000000 */
[----:B------:R0:W-:Y:S01]  /*16b0*/  STG.E desc[UR36][R2.64], R5 ;  /* 0x0000000502007986 */ /* 0x0001e2000c101924 */
[----:B------:R-:W-:Y:S05]  /*16c0*/  BRA `(.L_x_4196) ;  /* 0x0000000800f87947 */ /* 0x000fea0003800000 */
.L_x_4201:
[----:B------:R-:W0:Y:S02]  /*16d0*/  LDC.U16 R0, c[0x0][0x3b8] ;  /* 0x0000ee00ff007b82 */ /* 0x000e240000000400 */
[----:B0-----:R-:W-:-:S05]  /*16e0*/  HADD2.F32 R0, -RZ, R0.H0_H0 ;  /* 0x20000000ff007230 */ /* 0x001fca0000004100 */
[----:B------:R-:W-:-:S06]  /*16f0*/  FMUL.FTZ R4, R0, 1 ;  /* 0x3f80000000047820 */ /* 0x000fcc0000410000 */
[----:B------:R-:W0:Y:S02]  /*1700*/  F2F.F64.F32 R4, R4 ;  /* 0x0000000400047310 */ /* 0x000e240000201800 */
[----:B0-----:R0:W-:Y:S01]  /*1710*/  STG.E.64 desc[UR36][R2.64], R4 ;  /* 0x0000000402007986 */ /* 0x0011e2000c101b24 */
[----:B------:R-:W-:Y:S05]  /*1720*/  BRA `(.L_x_4196) ;  /* 0x0000000800e07947 */ /* 0x000fea0003800000 */
.L_x_4191:
        /* <DEDUP_REMOVED lines=8> */
[----:B------:R-:W0:Y:S01]  /*17b0*/  LDC.U16 R0, c[0x0][0x3b8] ;  /* 0x0000ee00ff007b82 */ /* 0x000e220000000400 */
[----:B------:R-:W-:Y:S02]  /*17c0*/  IMAD.MOV.U32 R5, RZ, RZ, 0x1 ;  /* 0x00000001ff057424 */ /* 0x000fe400078e00ff */
[----:B0-----:R-:W-:-:S05]  /*17d0*/  HADD2.F32 R0, -RZ, R0.H0_H0 ;  /* 0x20000000ff007230 */ /* 0x001fca0000004100 */
[----:B------:R-:W-:-:S13]  /*17e0*/  FSETP.NEU.FTZ.AND P0, PT, R0, RZ, PT ;  /* 0x000000ff0000720b */ /* 0x000fda0003f1d000 */
[----:B------:R-:W0:Y:S02]  /*17f0*/  @!P0 LDC.U16 R0, c[0x0][0x3ba] ;  /* 0x0000ee80ff008b82 */ /* 0x000e240000000400 */
[----:B0-----:R-:W-:-:S05]  /*1800*/  @!P0 HADD2.F32 R0, -RZ, R0.H0_H0 ;  /* 0x20000000ff008230 */ /* 0x001fca0000004100 */
[----:B------:R-:W-:-:S04]  /*1810*/  @!P0 FSETP.NEU.FTZ.AND P1, PT, R0, RZ, PT ;  /* 0x000000ff0000820b */ /* 0x000fc80003f3d000 */
[----:B------:R-:W-:-:S05]  /*1820*/  @!P0 SEL R5, RZ, 0x1, !P1 ;  /* 0x00000001ff058807 */ /* 0x000fca0004800000 */
[----:B------:R0:W-:Y:S01]  /*1830*/  STG.E.U8 desc[UR36][R2.64], R5 ;  /* 0x0000000502007986 */ /* 0x0001e2000c101124 */
[----:B------:R-:W-:Y:S05]  /*1840*/  BRA `(.L_x_4196) ;  /* 0x0000000800987947 */ /* 0x000fea0003800000 */
.L_x_4205:
[----:B------:R-:W0:Y:S08]  /*1850*/  LDC.U16 R4, c[0x0][0x3ba] ;  /* 0x0000ee80ff047b82 */ /* 0x000e300000000400 */
[----:B------:R-:W1:Y:S01]  /*1860*/  LDC.U16 R0, c[0x0][0x3b8] ;  /* 0x0000ee00ff007b82 */ /* 0x000e620000000400 */
[----:B0-----:R-:W-:-:S05]  /*1870*/  HADD2.F32 R4, -RZ, R4.H0_H0 ;  /* 0x20000004ff047230 */ /* 0x001fca0000004100 */
[----:B------:R-:W-:Y:S01]  /*1880*/  FMUL.FTZ R6, R4, 1 ;  /* 0x3f80000004067820 */ /* 0x000fe20000410000 */
[----:B-1----:R-:W-:-:S05]  /*1890*/  HADD2.F32 R0, -RZ, R0.H0_H0 ;  /* 0x20000000ff007230 */ /* 0x002fca0000004100 */
[----:B------:R-:W-:Y:S01]  /*18a0*/  F2F.F64.F32 R6, R6 ;  /* 0x0000000600067310 */ /* 0x000fe20000201800 */
[----:B------:R-:W-:-:S07]  /*18b0*/  FMUL.FTZ R0, R0, 1 ;  /* 0x3f80000000007820 */ /* 0x000fce0000410000 */
[----:B------:R-:W0:Y:S02]  /*18c0*/  F2F.F64.F32 R4, R0 ;  /* 0x0000000000047310 */ /* 0x000e240000201800 */
[----:B0-----:R0:W-:Y:S01]  /*18d0*/  STG.E.128 desc[UR36][R2.64], R4 ;  /* 0x0000000402007986 */ /* 0x0011e2000c101d24 */
[----:B------:R-:W-:Y:S05]  /*18e0*/  BRA `(.L_x_4196) ;  /* 0x0000000800707947 */ /* 0x000fea0003800000 */
.L_x_4204:
        /* <DEDUP_REMOVED lines=12> */
[----:B------:R-:W-:-:S10]  /*19b0*/  HFMA2.MMA R4, -RZ, RZ, 0, 7.569789886474609375e-06 ;  /* 0x0000007fff047435 */ /* 0x000fd400000001ff */
        /* <DEDUP_REMOVED lines=8> */
.L_x_4208:
[----:B------:R-:W-:-:S05]  /*1a40*/  LOP3.LUT R5, R4, R5, RZ, 0xfc, !PT ;  /* 0x0000000504057212 */ /* 0x000fca00078efcff */
[----:B------:R0:W-:Y:S01]  /*1a50*/  STG.E.U8 desc[UR36][R2.64], R5 ;  /* 0x0000000502007986 */ /* 0x0001e2000c101124 */
[----:B------:R-:W-:Y:S05]  /*1a60*/  BRA `(.L_x_4196) ;  /* 0x0000000800107947 */ /* 0x000fea0003800000 */
.L_x_4207:
        /* <DEDUP_REMOVED lines=13> */
.L_x_4209:
[----:B------:R-:W-:Y:S01]  /*1b40*/  IMAD.MOV.U32 R0, RZ, RZ, 0x7f ;  /* 0x0000007fff007424 */ /* 0x000fe200078e00ff */
[----:B------:R-:W-:-:S04]  /*1b50*/  ISETP.GT.U32.AND P0, PT, R4, 0x7f800000, PT ;  /* 0x7f8000000400780c */ /* 0x000fc80003f04070 */
[----:B------:R-:W-:-:S09]  /*1b60*/  SEL R0, R0, 0x7c, P0 ;  /* 0x0000007c00007807 */ /* 0x000fd20000000000 */
.L_x_4210:
[----:B------:R-:W-:-:S04]  /*1b70*/  LOP3.LUT R5, R5, 0x80000000, RZ, 0xc0, !PT ;  /* 0x8000000005057812 */ /* 0x000fc800078ec0ff */
[----:B------:R-:W-:-:S04]  /*1b80*/  SHF.R.U32.HI R5, RZ, 0x18, R5 ;  /* 0x00000018ff057819 */ /* 0x000fc80000011605 */
[----:B------:R-:W-:-:S05]  /*1b90*/  LOP3.LUT R5, R0, R5, RZ, 0xfc, !PT ;  /* 0x0000000500057212 */ /* 0x000fca00078efcff */
[----:B------:R0:W-:Y:S01]  /*1ba0*/  STG.E.U8 desc[UR36][R2.64], R5 ;  /* 0x0000000502007986 */ /* 0x0001e2000c101124 */
[----:B------:R-:W-:Y:S05]  /*1bb0*/  BRA `(.L_x_4196) ;  /* 0x0000000400bc7947 */ /* 0x000fea0003800000 */
.L_x_4206:
[----:B------:R-:W0:Y:S02]  /*1bc0*/  LDC.U16 R0, c[0x0][0x3b8] ;  /* 0x0000ee00ff007b82 */ /* 0x000e240000000400 */
[----:B0-----:R-:W-:-:S05]  /*1bd0*/  HADD2.F32 R0, -RZ, R0.H0_H0 ;  /* 0x20000000ff007230 */ /* 0x001fca0000004100 */
[----:B------:R-:W-:-:S05]  /*1be0*/  F2FP.BF16.F32.PACK_AB R0, RZ, R0 ;  /* 0x00000000ff00723e */ /* 0x000fca00000010ff */
[----:B------:R0:W-:Y:S01]  /*1bf0*/  STG.E.U16 desc[UR36][R2.64], R0 ;  /* 0x0000000002007986 */ /* 0x0001e2000c101524 */
[----:B------:R-:W-:Y:S05]  /*1c00*/  BRA `(.L_x_4196) ;  /* 0x0000000400a87947 */ /* 0x000fea0003800000 */
.L_x_4203:
        /* <DEDUP_REMOVED lines=13> */
.L_x_4213:
        /* <DEDUP_REMOVED lines=17> */
.L_x_4215:
[----:B------:R-:W-:-:S04]  /*1df0*/  LOP3.LUT R5, R5, 0x80000000, RZ, 0xc0, !PT ;  /* 0x8000000005057812 */ /* 0x000fc800078ec0ff */
[----:B------:R-:W-:-:S04]  /*1e00*/  SHF.R.U32.HI R5, RZ, 0x18, R5 ;  /* 0x00000018ff057819 */ /* 0x000fc80000011605 */
[----:B------:R-:W-:-:S04]  /*1e10*/  LOP3.LUT R4, R4, R5, RZ, 0xfc, !PT ;  /* 0x0000000504047212 */ /* 0x000fc800078efcff */
[----:B------:R-:W-:-:S07]  /*1e20*/  PRMT R0, R4, 0x7610, R0 ;  /* 0x0000761004007816 */ /* 0x000fce0000000000 */
.L_x_4214:
[----:B------:R4:W-:Y:S01]  /*1e30*/  STG.E.U8 desc[UR36][R2.64], R0 ;  /* 0x0000000002007986 */ /* 0x0009e2000c101124 */
[----:B------:R-:W-:Y:S05]  /*1e40*/  BRA `(.L_x_4196) ;  /* 0x0000000400187947 */ /* 0x000fea0003800000 */
.L_x_4212:
        /* <DEDUP_REMOVED lines=17> */
.L_x_4217:
[----:B------:R-:W-:-:S04]  /*1f60*/  LOP3.LUT R5, R5, 0x80000000, RZ, 0xc0, !PT ;  /* 0x8000000005057812 */ /* 0x000fc800078ec0ff */
[----:B------:R-:W-:-:S04]  /*1f70*/  SHF.R.U32.HI R5, RZ, 0x18, R5 ;  /* 0x00000018ff057819 */ /* 0x000fc80000011605 */
[----:B------:R-:W-:-:S04]  /*1f80*/  LOP3.LUT R4, R4, R5, RZ, 0xfc, !PT ;  /* 0x0000000504047212 */ /* 0x000fc800078efcff */
[----:B------:R-:W-:-:S07]  /*1f90*/  PRMT R0, R4, 0x7610, R0 ;  /* 0x0000761004007816 */ /* 0x000fce0000000000 */
.L_x_4216:
[----:B------:R3:W-:Y:S01]  /*1fa0*/  STG.E.U8 desc[UR36][R2.64], R0 ;  /* 0x0000000002007986 */ /* 0x0007e2000c101124 */
[----:B------:R-:W-:Y:S05]  /*1fb0*/  BRA `(.L_x_4196) ;  /* 0x0000000000bc7947 */ /* 0x000fea0003800000 */
.L_x_4211:
        /* <DEDUP_REMOVED lines=19> */
.L_x_4220:
[----:B------:R2:W-:Y:S01]  /*20f0*/  STG.E.U8 desc[UR36][R2.64], R4 ;  /* 0x0000000402007986 */ /* 0x0005e2000c101124 */
[----:B------:R-:W-:Y:S05]  /*2100*/  BRA `(.L_x_4196) ;  /* 0x0000000000687947 */ /* 0x000fea0003800000 */
.L_x_4195:
[----:B------:R-:W-:Y:S01]  /*2110*/  MOV R2, 0x0 ;  /* 0x0000000000027802 */ /* 0x000fe20000000f00 */
[----:B------:R-:W-:Y:S01]  /*2120*/  ULDC.64 UR4, c[0x4][0x190] ;  /* 0x0100640000047ab9 */ /* 0x000fe20000000a00 */
[----:B------:R-:W-:Y:S01]  /*2130*/  ULDC.64 UR6, c[0x4][0x50] ;  /* 0x0100140000067ab9 */ /* 0x000fe20000000a00 */
[----:B------:R-:W-:Y:S01]  /*2140*/  IMAD.U32 R4, RZ, RZ, UR4 ;  /* 0x00000004ff047e24 */ /* 0x000fe2000f8e00ff */
[----:B------:R-:W-:Y:S01]  /*2150*/  HFMA2.MMA R12, -RZ, RZ, 0, 5.9604644775390625e-08 ;  /* 0x00000001ff0c7435 */ /* 0x000fe200000001ff */
        /* <DEDUP_REMOVED lines=8> */
[----:B------:R-:W-:-:S07]  /*21e0*/  IMAD.MOV.U32 R13, RZ, RZ, RZ ;  /* 0x000000ffff0d7224 */ /* 0x000fce00078e00ff */
[----:B------:R-:W-:-:S07]  /*21f0*/  LEPC R20, `(.L_x_4221) ;  /* 0x000000001014794e */ /* 0x000fce0000000000 */
[----:B0-----:R-:W-:Y:S05]  /*2200*/  CALL.ABS.NOINC R2 ;  /* 0x0000000002007343 */ /* 0x001fea0003c00000 */
.L_x_4221:
[----:B------:R-:W-:Y:S05]  /*2210*/  BRA `(.L_x_4196) ;  /* 0x0000000000247947 */ /* 0x000fea0003800000 */
.L_x_4219:
[----:B------:R-:W0:Y:S02]  /*2220*/  LDC.U16 R0, c[0x0][0x3b8] ;  /* 0x0000ee00ff007b82 */ /* 0x000e240000000400 */
[----:B0-----:R-:W-:-:S04]  /*2230*/  HADD2.F32 R0, -RZ, R0.H0_H0 ;  /* 0x20000000ff007230 */ /* 0x001fc80000004100 */
[----:B------:R-:W0:Y:S02]  /*2240*/  F2I.U64.TRUNC R4, R0 ;  /* 0x0000000000047311 */ /* 0x000e24000020d800 */
[----:B0-----:R1:W-:Y:S01]  /*2250*/  STG.E.64 desc[UR36][R2.64], R4 ;  /* 0x0000000402007986 */ /* 0x0013e2000c101b24 */
[----:B------:R-:W-:Y:S05]  /*2260*/  BRA `(.L_x_4196) ;  /* 0x0000000000107947 */ /* 0x000fea0003800000 */
.L_x_4218:
[----:B------:R-:W0:Y:S02]  /*2270*/  LDC.U16 R0, c[0x0][0x3b8] ;  /* 0x0000ee00ff007b82 */ /* 0x000e240000000400 */
[----:B0-----:R-:W-:-:S04]  /*2280*/  HADD2.F32 R0, -RZ, R0.H0_H0 ;  /* 0x20000000ff007230 */ /* 0x001fc80000004100 */
[----:B------:R-:W0:Y:S02]  /*2290*/  F2I.FTZ.U32.TRUNC.NTZ R5, R0 ;  /* 0x0000000000057305 */ /* 0x000e24000021f000 */
[----:B0-----:R0:W-:Y:S02]  /*22a0*/  STG.E desc[UR36][R2.64], R5 ;  /* 0x0000000502007986 */ /* 0x0011e4000c101924 */
.L_x_4196:
[----:B------:R-:W-:-:S04]  /*22b0*/  IMAD R16, R16, 0x200, R19 ;  /* 0x0000020010107824 */ /* 0x000fc800078e0213 */
[----:B------:R-:W-:-:S07]  /*22c0*/  VIADD R17, R16, 0x80 ;  /* 0x0000008010117836 */ /* 0x000fce0000000000 */
.L_x_4189:
[----:B------:R-:W-:Y:S05]  /*22d0*/  BSYNC B6 ;  /* 0x0000000000067941 */ /* 0x000fea0003800000 */
.L_x_4188:
[----:B------:R-:W-:Y:S01]  /*22e0*/  ULDC UR4, c[0x0][0x210] ;  /* 0x0000840000047ab9 */ /* 0x000fe20000000800 */
[----:B------:R-:W-:Y:S01]  /*22f0*/  BSSY B6, `(.L_x_4222) ;  /* 0x0000225000067945 */ /* 0x000fe20003800000 */
[----:B------:R-:W-:-:S13]  /*2300*/  ISETP.GE.AND P0, PT, R17, UR4, PT ;  /* 0x0000000411007c0c */ /* 0x000fda000bf06270 */
[----:B------:R-:W-:Y:S05]  /*2310*/  @P0 BRA `(.L_x_4223) ;  /* 0x0000002000880947 */ /* 0x000fea0003800000 */
[----:B0-----:R-:W0:Y:S01]  /*2320*/  LDC R6, c[0x0][0x218] ;  /* 0x00008600ff067b82 */ /* 0x001e220000000800 */
[----:B---34-:R-:W-:Y:S02]  /*2330*/  MOV R0, RZ ;  /* 0x000000ff00007202 */ /* 0x018fe40000000f00 */
        /* <DEDUP_REMOVED lines=275> */
.L_x_4224:
        /* <DEDUP_REMOVED lines=20> */
.L_x_4228:
[----:B------:R-:W0:Y:S02]  /*35b0*/  LDC.U16 R0, c[0x0][0x3b8] ;  /* 0x0000ee00ff007b82 */ /* 0x000e240000000400 */
[----:B0-----:R-:W-:-:S04]  /*35c0*/  HADD2.F32 R0, -RZ, R0.H0_H0 ;  /* 0x20000000ff007230 */ /* 0x001fc80000004100 */
[----:B------:R-:W0:Y:S02]  /*35d0*/  F2I.S64.TRUNC R4, R0 ;  /* 0x0000000000047311 */ /* 0x000e24000020d900 */
[----:B0-----:R0:W-:Y:S01]  /*35e0*/  STG.E.U8 desc[UR36][R2.64], R4 ;  /* 0x0000000402007986 */ /* 0x0011e2000c101124 */
[----:B------:R-:W-:Y:S05]  /*35f0*/  BRA `(.L_x_4230) ;  /* 0x0000000c00cc7947 */ /* 0x000fea0003800000 */
.L_x_4227:
        /* <DEDUP_REMOVED lines=11> */
.L_x_4232:
[----:B------:R-:W0:Y:S02]  /*36b0*/  LDC.U16 R0, c[0x0][0x3b8] ;  /* 0x0000ee00ff007b82 */ /* 0x000e240000000400 */
[----:B0-----:R-:W-:-:S04]  /*36c0*/  HADD2.F32 R0, -RZ, R0.H0_H0 ;  /* 0x20000000ff007230 */ /* 0x001fc80000004100 */
[----:B------:R-:W0:Y:S02]  /*36d0*/  F2I.FTZ.TRUNC.NTZ R5, R0 ;  /* 0x0000000000057305 */ /* 0x000e24000021f100 */
[----:B0-----:R0:W-:Y:S01]  /*36e0*/  STG.E desc[UR36][R2.64], R5 ;  /* 0x0000000502007986 */ /* 0x0011e2000c101924 */
[----:B------:R-:W-:Y:S05]  /*36f0*/  BRA `(.L_x_4230) ;  /* 0x0000000c008c7947 */ /* 0x000fea0003800000 */
.L_x_4231:
[----:B------:R-:W0:Y:S02]  /*3700*/  LDC.U16 R0, c[0x0][0x3b8] ;  /* 0x0000ee00ff007b82 */ /* 0x000e240000000400 */
[----:B0-----:R-:W-:-:S04]  /*3710*/  HADD2.F32 R0, -RZ, R0.H0_H0 ;  /* 0x20000000ff007230 */ /* 0x001fc80000004100 */
[----:B------:R-:W0:Y:S02]  /*3720*/  F2I.FTZ.TRUNC.NTZ R5, R0 ;  /* 0x0000000000057305 */ /* 0x000e24000021f100 */
[----:B0-----:R0:W-:Y:S01]  /*3730*/  STG.E.U16 desc[UR36][R2.64], R5 ;  /* 0x0000000502007986 */ /* 0x0011e2000c101524 */
[----:B------:R-:W-:Y:S05]  /*3740*/  BRA `(.L_x_4230) ;  /* 0x0000000c00787947 */ /* 0x000fea0003800000 */
.L_x_4226:
        /* <DEDUP_REMOVED lines=10> */
.L_x_4234:
[----:B------:R-:W0:Y:S02]  /*37f0*/  LDC.U16 R5, c[0x0][0x3b8] ;  /* 0x0000ee00ff057b82 */ /* 0x000e240000000400 */
[----:B0-----:R0:W-:Y:S01]  /*3800*/  STG.E.U16 desc[UR36][R2.64], R5 ;  /* 0x0000000502007986 */ /* 0x0011e2000c101524 */
[----:B------:R-:W-:Y:S05]  /*3810*/  BRA `(.L_x_4230) ;  /* 0x0000000c00447947 */ /* 0x000fea0003800000 */
.L_x_4233:
        /* <DEDUP_REMOVED lines=12> */
.L_x_4236:
[----:B------:R-:W-:Y:S01]  /*38e0*/  ULDC.U16 UR5, c[0x0][0x3ba] ;  /* 0x0000ee8000057ab9 */ /* 0x000fe20000000400 */
[----:B------:R-:W-:Y:S01]  /*38f0*/  ULDC.U16 UR4, c[0x0][0x3b8] ;  /* 0x0000ee0000047ab9 */ /* 0x000fe20000000400 */
[----:B------:R-:W-:Y:S01]  /*3900*/  IMAD.U32 R0, RZ, RZ, UR5 ;  /* 0x00000005ff007e24 */ /* 0x000fe2000f8e00ff */
[----:B------:R-:W-:-:S04]  /*3910*/  MOV R5, UR4 ;  /* 0x0000000400057c02 */ /* 0x000fc80008000f00 */
[----:B------:R-:W-:-:S05]  /*3920*/  PRMT R5, R5, 0x5410, R0 ;  /* 0x0000541005057816 */ /* 0x000fca0000000000 */
[----:B------:R0:W-:Y:S01]  /*3930*/  STG.E desc[UR36][R2.64], R5 ;  /* 0x0000000502007986 */ /* 0x0001e2000c101924 */
[----:B------:R-:W-:Y:S05]  /*3940*/  BRA `(.L_x_4230) ;  /* 0x0000000800f87947 */ /* 0x000fea0003800000 */
.L_x_4235:
[----:B------:R-:W0:Y:S02]  /*3950*/  LDC.U16 R0, c[0x0][0x3b8] ;  /* 0x0000ee00ff007b82 */ /* 0x000e240000000400 */
[----:B0-----:R-:W-:-:S05]  /*3960*/  HADD2.F32 R0, -RZ, R0.H0_H0 ;  /* 0x20000000ff007230 */ /* 0x001fca0000004100 */
[----:B------:R-:W-:-:S04]  /*3970*/  FMUL.FTZ R0, R0, 1 ;  /* 0x3f80000000007820 */ /* 0x000fc80000410000 */
[----:B------:R-:W0:Y:S02]  /*3980*/  F2F.F64.F32 R4, R0 ;  /* 0x0000000000047310 */ /* 0x000e240000201800 */
[----:B0-----:R0:W-:Y:S01]  /*3990*/  STG.E.64 desc[UR36][R2.64], R4 ;  /* 0x0000000402007986 */ /* 0x0011e2000c101b24 */
[----:B------:R-:W-:Y:S05]  /*39a0*/  BRA `(.L_x_4230) ;  /* 0x0000000800e07947 */ /* 0x000fea0003800000 */
.L_x_4225:
        /* <DEDUP_REMOVED lines=18> */
.L_x_4239:
        /* <DEDUP_REMOVED lines=10> */
.L_x_4238:
        /* <DEDUP_REMOVED lines=21> */
.L_x_4242:
[----:B------:R-:W-:-:S05]  /*3cc0*/  LOP3.LUT R5, R0, R9, RZ, 0xfc, !PT ;  /* 0x0000000900057212 */ /* 0x000fca00078efcff */
[----:B------:R0:W-:Y:S01]  /*3cd0*/  STG.E.U8 desc[UR36][R2.64], R5 ;  /* 0x0000000502007986 */ /* 0x0001e2000c101124 */
[----:B------:R-:W-:Y:S05]  /*3ce0*/  BRA `(.L_x_4230) ;  /* 0x0000000800107947 */ /* 0x000fea0003800000 */
.L_x_4241:
        /* <DEDUP_REMOVED lines=13> */
.L_x_4243:
[----:B------:R-:W-:Y:S01]  /*3dc0*/  ISETP.GT.U32.AND P0, PT, R0, 0x7f800000, PT ;  /* 0x7f8000000000780c */ /* 0x000fe20003f04070 */
[----:B------:R-:W-:-:S05]  /*3dd0*/  IMAD.MOV.U32 R0, RZ, RZ, 0x7f ;  /* 0x0000007fff007424 */ /* 0x000fca00078e00ff */
[----:B------:R-:W-:-:S07]  /*3de0*/  SEL R0, R0, 0x7c, P0 ;  /* 0x0000007c00007807 */ /* 0x000fce0000000000 */
.L_x_4244:
[----:B------:R-:W-:-:S04]  /*3df0*/  LOP3.LUT R4, R4, 0x80000000, RZ, 0xc0, !PT ;  /* 0x8000000004047812 */ /* 0x000fc800078ec0ff */
[----:B------:R-:W-:-:S04]  /*3e00*/  SHF.R.U32.HI R5, RZ, 0x18, R4 ;  /* 0x00000018ff057819 */ /* 0x000fc80000011604 */
[----:B------:R-:W-:-:S05]  /*3e10*/  LOP3.LUT R5, R0, R5, RZ, 0xfc, !PT ;  /* 0x0000000500057212 */ /* 0x000fca00078efcff */
[----:B------:R0:W-:Y:S01]  /*3e20*/  STG.E.U8 desc[UR36][R2.64], R5 ;  /* 0x0000000502007986 */ /* 0x0001e2000c101124 */
[----:B------:R-:W-:Y:S05]  /*3e30*/  BRA `(.L_x_4230) ;  /* 0x0000000400bc7947 */ /* 0x000fea0003800000 */
.L_x_4240:
[----:B------:R-:W0:Y:S02]  /*3e40*/  LDC.U16 R0, c[0x0][0x3b8] ;  /* 0x0000ee00ff007b82 */ /* 0x000e240000000400 */
[----:B0-----:R-:W-:-:S05]  /*3e50*/  HADD2.F32 R0, -RZ, R0.H0_H0 ;  /* 0x20000000ff007230 */ /* 0x001fca0000004100 */
[----:B------:R-:W-:-:S05]  /*3e60*/  F2FP.BF16.F32.PACK_AB R0, RZ, R0 ;  /* 0x00000000ff00723e */ /* 0x000fca00000010ff */
[----:B------:R0:W-:Y:S01]  /*3e70*/  STG.E.U16 desc[UR36][R2.64], R0 ;  /* 0x0000000002007986 */ /* 0x0001e2000c101524 */
[----:B------:R-:W-:Y:S05]  /*3e80*/  BRA `(.L_x_4230) ;  /* 0x0000000400a87947 */ /* 0x000fea0003800000 */
.L_x_4237:
        /* <DEDUP_REMOVED lines=13> */
.L_x_4247:
        /* <DEDUP_REMOVED lines=18> */
.L_x_4249:
[----:B------:R-:W-:-:S04]  /*4080*/  LOP3.LUT R4, R4, 0x80000000, RZ, 0xc0, !PT ;  /* 0x8000000004047812 */ /* 0x000fc800078ec0ff */
[----:B------:R-:W-:-:S04]  /*4090*/  SHF.R.U32.HI R5, RZ, 0x18, R4 ;  /* 0x00000018ff057819 */ /* 0x000fc80000011604 */
[----:B------:R-:W-:-:S07]  /*40a0*/  LOP3.LUT R0, R0, R5, RZ, 0xfc, !PT ;  /* 0x0000000500007212 */ /* 0x000fce00078efcff */
.L_x_4248:
[----:B------:R4:W-:Y:S01]  /*40b0*/  STG.E.U8 desc[UR36][R2.64], R0 ;  /* 0x0000000002007986 */ /* 0x0009e2000c101124 */
[----:B------:R-:W-:Y:S05]  /*40c0*/  BRA `(.L_x_4230) ;  /* 0x0000000400187947 */ /* 0x000fea0003800000 */
.L_x_4246:
        /* <DEDUP_REMOVED lines=18> */
.L_x_4251:
[----:B------:R-:W-:-:S04]  /*41f0*/  LOP3.LUT R4, R4, 0x80000000, RZ, 0xc0, !PT ;  /* 0x8000000004047812 */ /* 0x000fc800078ec0ff */
[----:B------:R-:W-:-:S04]  /*4200*/  SHF.R.U32.HI R5, RZ, 0x18, R4 ;  /* 0x00000018ff057819 */ /* 0x000fc80000011604 */
[----:B------:R-:W-:-:S07]  /*4210*/  LOP3.LUT R0, R0, R5, RZ, 0xfc, !PT ;  /* 0x0000000500007212 */ /* 0x000fce00078efcff */
.L_x_4250:
[----:B------:R3:W-:Y:S01]  /*4220*/  STG.E.U8 desc[UR36][R2.64], R0 ;  /* 0x0000000002007986 */ /* 0x0007e2000c101124 */
[----:B------:R-:W-:Y:S05]  /*4230*/  BRA `(.L_x_4230) ;  /* 0x0000000000bc7947 */ /* 0x000fea0003800000 */
.L_x_4245:
        /* <DEDUP_REMOVED lines=19> */
.L_x_4254:
[----:B------:R2:W-:Y:S01]  /*4370*/  STG.E.U8 desc[UR36][R2.64], R0 ;  /* 0x0000000002007986 */ /* 0x0005e2000c101124 */
[----:B------:R-:W-:Y:S05]  /*4380*/  BRA `(.L_x_4230) ;  /* 0x0000000000687947 */ /* 0x000fea0003800000 */
.L_x_4229:
        /* <DEDUP_REMOVED lines=16> */
.L_x_4255:
[----:B------:R-:W-:Y:S05]  /*4490*/  BRA `(.L_x_4230) ;  /* 0x0000000000247947 */ /* 0x000fea0003800000 */
.L_x_4253:
[----:B------:R-:W0:Y:S02]  /*44a0*/  LDC.U16 R0, c[0x0][0x3b8] ;  /* 0x0000ee00ff007b82 */ /* 0x000e240000000400 */
[----:B0-----:R-:W-:-:S04]  /*44b0*/  HADD2.F32 R0, -RZ, R0.H0_H0 ;  /* 0x20000000ff007230 */ /* 0x001fc80000004100 */
[----:B------:R-:W0:Y:S02]  /*44c0*/  F2I.U64.TRUNC R4, R0 ;  /* 0x0000000000047311 */ /* 0x000e24000020d800 */
[----:B0-----:R1:W-:Y:S01]  /*44d0*/  STG.E.64 desc[UR36][R2.64], R4 ;  /* 0x0000000402007986 */ /* 0x0013e2000c101b24 */
[----:B------:R-:W-:Y:S05]  /*44e0*/  BRA `(.L_x_4230) ;  /* 0x0000000000107947 */ /* 0x000fea0003800000 */
.L_x_4252:
[----:B------:R-:W0:Y:S02]  /*44f0*/  LDC.U16 R0, c[0x0][0x3b8] ;  /* 0x0000ee00ff007b82 */ /* 0x000e240000000400 */
[----:B0-----:R-:W-:-:S04]  /*4500*/  HADD2.F32 R0, -RZ, R0.H0_H0 ;  /* 0x20000000ff007230 */ /* 0x001fc80000004100 */
[----:B------:R-:W0:Y:S02]  /*4510*/  F2I.FTZ.U32.TRUNC.NTZ R5, R0 ;  /* 0x0000000000057305 */ /* 0x000e24000021f000 */
[----:B0-----:R0:W-:Y:S02]  /*4520*/  STG.E desc[UR36][R2.64], R5 ;  /* 0x0000000502007986 */ /* 0x0011e4000c101924 */
.L_x_4230:
[----:B------:R-:W-:-:S07]  /*4530*/  VIADD R17, R17, 0x80 ;  /* 0x0000008011117836 */ /* 0x000fce0000000000 */
.L_x_4223:
[----:B------:R-:W-:Y:S05]  /*4540*/  BSYNC B6 ;  /* 0x0000000000067941 */ /* 0x000fea0003800000 */
.L_x_4222:
[----:B------:R-:W-:Y:S01]  /*4550*/  ULDC UR4, c[0x0][0x210] ;  /* 0x0000840000047ab9 */ /* 0x000fe20000000800 */
[----:B------:R-:W-:Y:S01]  /*4560*/  BSSY B6, `(.L_x_4256) ;  /* 0x0000225000067945 */ /* 0x000fe20003800000 */
[----:B------:R-:W-:-:S13]  /*4570*/  ISETP.GE.AND P0, PT, R17, UR4, PT ;  /* 0x0000000411007c0c */ /* 0x000fda000bf06270 */
[----:B------:R-:W-:Y:S05]  /*4580*/  @P0 BRA `(.L_x_4257) ;  /* 0x0000002000880947 */ /* 0x000fea0003800000 */
[----:B0-----:R-:W0:Y:S01]  /*4590*/  LDC R6, c[0x0][0x218] ;  /* 0x00008600ff067b82 */ /* 0x001e220000000800 */
[----:B--234-:R-:W-:Y:S02]  /*45a0*/  MOV R0, RZ ;  /* 0x000000ff00007202 */ /* 0x01cfe40000000f00 */
        /* <DEDUP_REMOVED lines=275> */
.L_x_4258:
        /* <DEDUP_REMOVED lines=20> */
.L_x_4262:
[----:B------:R-:W0:Y:S02]  /*5820*/  LDC.U16 R0, c[0x0][0x3b8] ;  /* 0x0000ee00ff007b82 */ /* 0x000e240000000400 */
[----:B0-----:R-:W-:-:S04]  /*5830*/  HADD2.F32 R0, -RZ, R0.H0_H0 ;  /* 0x20000000ff007230 */ /* 0x001fc80000004100 */
[----:B------:R-:W0:Y:S02]  /*5840*/  F2I.S64.TRUNC R4, R0 ;  /* 0x0000000000047311 */ /* 0x000e24000020d900 */
[----:B0-----:R1:W-:Y:S01]  /*5850*/  STG.E.U8 desc[UR36][R2.64], R4 ;  /* 0x0000000402007986 */ /* 0x0013e2000c101124 */
[----:B------:R-:W-:Y:S05]  /*5860*/  BRA `(.L_x_4264) ;  /* 0x0000000c00cc7947 */ /* 0x000fea0003800000 */
.L_x_4261:
        /* <DEDUP_REMOVED lines=11> */
.L_x_4266:
[----:B------:R-:W0:Y:S02]  /*5920*/  LDC.U16 R0, c[0x0][0x3b8] ;  /* 0x0000ee00ff007b82 */ /* 0x000e240000000400 */
[----:B0-----:R-:W-:-:S04]  /*5930*/  HADD2.F32 R0, -RZ, R0.H0_H0 ;  /* 0x20000000ff007230 */ /* 0x001fc80000004100 */
[----:B------:R-:W0:Y:S02]  /*5940*/  F2I.FTZ.TRUNC.NTZ R5, R0 ;  /* 0x0000000000057305 */ /* 0x000e24000021f100 */
[----:B0-----:R3:W-:Y:S01]  /*5950*/  STG.E desc[UR36][R2.64], R5 ;  /* 0x0000000502007986 */ /* 0x0017e2000c101924 */
[----:B------:R-:W-:Y:S05]  /*5960*/  BRA `(.L_x_4264) ;  /* 0x0000000c008c7947 */ /* 0x000fea0003800000 */
.L_x_4265:
[----:B------:R-:W0:Y:S02]  /*5970*/  LDC.U16 R0, c[0x0][0x3b8] ;  /* 0x0000ee00ff007b82 */ /* 0x000e240000000400 */
[----:B0-----:R-:W-:-:S04]  /*5980*/  HADD2.F32 R0, -RZ, R0.H0_H0 ;  /* 0x20000000ff007230 */ /* 0x001fc80000004100 */
[----:B------:R-:W0:Y:S02]  /*5990*/  F2I.FTZ.TRUNC.NTZ R5, R0 ;  /* 0x0000000000057305 */ /* 0x000e24000021f100 */
[----:B0-----:R2:W-:Y:S01]  /*59a0*/  STG.E.U16 desc[UR36][R2.64], R5 ;  /* 0x0000000502007986 */ /* 0x0015e2000c101524 */
[----:B------:R-:W-:Y:S05]  /*59b0*/  BRA `(.L_x_4264) ;  /* 0x0000000c00787947 */ /* 0x000fea0003800000 */
.L_x_4260:
        /* <DEDUP_REMOVED lines=10> */
.L_x_4268:
[----:B------:R-:W0:Y:S02]  /*5a60*/  LDC.U16 R5, c[0x0][0x3b8] ;  /* 0x0000ee00ff057b82 */ /* 0x000e240000000400 */
[----:B0-----:R0:W-:Y:S01]  /*5a70*/  STG.E.U16 desc[UR36][R2.64], R5 ;  /* 0x0000000502007986 */ /* 0x0011e2000c101524 */
[----:B------:R-:W-:Y:S05]  /*5a80*/  BRA `(.L_x_4264) ;  /* 0x0000000c00447947 */ /* 0x000fea0003800000 */
.L_x_4267:
        /* <DEDUP_REMOVED lines=12> */
.L_x_4270:
[----:B------:R-:W-:Y:S01]  /*5b50*/  ULDC.U16 UR5, c[0x0][0x3ba] ;  /* 0x0000ee8000057ab9 */ /* 0x000fe20000000400 */
[----:B------:R-:W-:Y:S01]  /*5b60*/  ULDC.U16 UR4, c[0x0][0x3b8] ;  /* 0x0000ee0000047ab9 */ /* 0x000fe20000000400 */
[----:B------:R-:W-:Y:S01]  /*5b70*/  IMAD.U32 R0, RZ, RZ, UR5 ;  /* 0x00000005ff007e24 */ /* 0x000fe2000f8e00ff */
[----:B------:R-:W-:-:S04]  /*5b80*/  MOV R5, UR4 ;  /* 0x0000000400057c02 */ /* 0x000fc80008000f00 */
[----:B------:R-:W-:-:S05]  /*5b90*/  PRMT R5, R5, 0x5410, R0 ;  /* 0x0000541005057816 */ /* 0x000fca0000000000 */
[----:B------:R0:W-:Y:S01]  /*5ba0*/  STG.E desc[UR36][R2.64], R5 ;  /* 0x0000000502007986 */ /* 0x0001e2000c101924 */
[----:B------:R-:W-:Y:S05]  /*5bb0*/  BRA `(.L_x_4264) ;  /* 0x0000000800f87947 */ /* 0x000fea0003800000 */
.L_x_4269:
[----:B------:R-:W0:Y:S02]  /*5bc0*/  LDC.U16 R0, c[0x0][0x3b8] ;  /* 0x0000ee00ff007b82 */ /* 0x000e240000000400 */
[----:B0-----:R-:W-:-:S05]  /*5bd0*/  HADD2.F32 R0, -RZ, R0.H0_H0 ;  /* 0x20000000ff007230 */ /* 0x001fca0000004100 */
[----:B------:R-:W-:-:S04]  /*5be0*/  FMUL.FTZ R0, R0, 1 ;  /* 0x3f80000000007820 */ /* 0x000fc80000410000 */
[----:B------:R-:W0:Y:S02]  /*5bf0*/  F2F.F64.F32 R4, R0 ;  /* 0x0000000000047310 */ /* 0x000e240000201800 */
[----:B0-----:R0:W-:Y:S01]  /*5c00*/  STG.E.64 desc[UR36][R2.64], R4 ;  /* 0x0000000402007986 */ /* 0x0011e2000c101b24 */
[----:B------:R-:W-:Y:S05]  /*5c10*/  BRA `(.L_x_4264) ;  /* 0x0000000800e07947 */ /* 0x000fea0003800000 */
.L_x_4259:
        /* <DEDUP_REMOVED lines=18> */
.L_x_4273:
        /* <DEDUP_REMOVED lines=10> */
.L_x_4272:
        /* <DEDUP_REMOVED lines=21> */
.L_x_4276:
[----:B------:R-:W-:-:S05]  /*5f30*/  LOP3.LUT R5, R0, R9, RZ, 0xfc, !PT ;  /* 0x0000000900057212 */ /* 0x000fca00078efcff */
[----:B------:R0:W-:Y:S01]  /*5f40*/  STG.E.U8 desc[UR36][R2.64], R5 ;  /* 0x0000000502007986 */ /* 0x0001e2000c101124 */
[----:B------:R-:W-:Y:S05]  /*5f50*/  BRA `(.L_x_4264) ;  /* 0x0000000800107947 */ /* 0x000fea0003800000 */
.L_x_4275:
        /* <DEDUP_REMOVED lines=13> */
.L_x_4277:
[----:B------:R-:W-:Y:S01]  /*6030*/  ISETP.GT.U32.AND P0, PT, R0, 0x7f800000, PT ;  /* 0x7f8000000000780c */ /* 0x000fe20003f04070 */
[----:B------:R-:W-:-:S05]  /*6040*/  IMAD.MOV.U32 R0, RZ, RZ, 0x7f ;  /* 0x0000007fff007424 */ /* 0x000fca00078e00ff */
[----:B------:R-:W-:-:S07]  /*6050*/  SEL R0, R0, 0x7c, P0 ;  /* 0x0000007c00007807 */ /* 0x000fce0000000000 */
.L_x_4278:
[----:B------:R-:W-:-:S04]  /*6060*/  LOP3.LUT R4, R4, 0x80000000, RZ, 0xc0, !PT ;  /* 0x8000000004047812 */ /* 0x000fc800078ec0ff */
[----:B------:R-:W-:-:S04]  /*6070*/  SHF.R.U32.HI R5, RZ, 0x18, R4 ;  /* 0x00000018ff057819 */ /* 0x000fc80000011604 */
[----:B------:R-:W-:-:S05]  /*6080*/  LOP3.LUT R5, R0, R5, RZ, 0xfc, !PT ;  /* 0x0000000500057212 */ /* 0x000fca00078efcff */
[----:B------:R0:W-:Y:S01]  /*6090*/  STG.E.U8 desc[UR36][R2.64], R5 ;  /* 0x0000000502007986 */ /* 0x0001e2000c101124 */
[----:B------:R-:W-:Y:S05]  /*60a0*/  BRA `(.L_x_4264) ;  /* 0x0000000400bc7947 */ /* 0x000fea0003800000 */
.L_x_4274:
[----:B------:R-:W0:Y:S02]  /*60b0*/  LDC.U16 R0, c[0x0][0x3b8] ;  /* 0x0000ee00ff007b82 */ /* 0x000e240000000400 */
[----:B0-----:R-:W-:-:S05]  /*60c0*/  HADD2.F32 R0, -RZ, R0.H0_H0 ;  /* 0x20000000ff007230 */ /* 0x001fca0000004100 */
[----:B------:R-:W-:-:S05]  /*60d0*/  F2FP.BF16.F32.PACK_AB R0, RZ, R0 ;  /* 0x00000000ff00723e */ /* 0x000fca00000010ff */
[----:B------:R0:W-:Y:S01]  /*60e0*/  STG.E.U16 desc[UR36][R2.64], R0 ;  /* 0x0000000002007986 */ /* 0x0001e2000c101524 */
[----:B------:R-:W-:Y:S05]  /*60f0*/  BRA `(.L_x_4264) ;  /* 0x0000000400a87947 */ /* 0x000fea0003800000 */
.L_x_4271:
        /* <DEDUP_REMOVED lines=13> */
.L_x_4281:
        /* <DEDUP_REMOVED lines=18> */
.L_x_4283:
[----:B------:R-:W-:-:S04]  /*62f0*/  LOP3.LUT R4, R4, 0x80000000, RZ, 0xc0, !PT ;  /* 0x8000000004047812 */ /* 0x000fc800078ec0ff */
[----:B------:R-:W-:-:S04]  /*6300*/  SHF.R.U32.HI R5, RZ, 0x18, R4 ;  /* 0x00000018ff057819 */ /* 0x000fc80000011604 */
[----:B------:R-:W-:-:S07]  /*6310*/  LOP3.LUT R0, R0, R5, RZ, 0xfc, !PT ;  /* 0x0000000500007212 */ /* 0x000fce00078efcff */
.L_x_4282:
[----:B------:R0:W-:Y:S01]  /*6320*/  STG.E.U8 desc[UR36][R2.64], R0 ;  /* 0x0000000002007986 */ /* 0x0001e2000c101124 */
[----:B------:R-:W-:Y:S05]  /*6330*/  BRA `(.L_x_4264) ;  /* 0x0000000400187947 */ /* 0x000fea0003800000 */
.L_x_4280:
        /* <DEDUP_REMOVED lines=18> */
.L_x_4285:
[----:B------:R-:W-:-:S04]  /*6460*/  LOP3.LUT R4, R4, 0x80000000, RZ, 0xc0, !PT ;  /* 0x8000000004047812 */ /* 0x000fc800078ec0ff */
[----:B------:R-:W-:-:S04]  /*6470*/  SHF.R.U32.HI R5, RZ, 0x18, R4 ;  /* 0x00000018ff057819 */ /* 0x000fc80000011604 */
[----:B------:R-:W-:-:S07]  /*6480*/  LOP3.LUT R0, R0, R5, RZ, 0xfc, !PT ;  /* 0x0000000500007212 */ /* 0x000fce00078efcff */
.L_x_4284:
[----:B------:R0:W-:Y:S01]  /*6490*/  STG.E.U8 desc[UR36][R2.64], R0 ;  /* 0x0000000002007986 */ /* 0x0001e2000c101124 */
[----:B------:R-:W-:Y:S05]  /*64a0*/  BRA `(.L_x_4264) ;  /* 0x0000000000bc7947 */ /* 0x000fea0003800000 */
.L_x_4279:
        /* <DEDUP_REMOVED lines=19> */
.L_x_4288:
[----:B------:R0:W-:Y:S01]  /*65e0*/  STG.E.U8 desc[UR36][R2.64], R0 ;  /* 0x0000000002007986 */ /* 0x0001e2000c101124 */
[----:B------:R-:W-:Y:S05]  /*65f0*/  BRA `(.L_x_4264) ;  /* 0x0000000000687947 */ /* 0x000fea0003800000 */
.L_x_4263:
        /* <DEDUP_REMOVED lines=16> */
.L_x_4289:
[----:B------:R-:W-:Y:S05]  /*6700*/  BRA `(.L_x_4264) ;  /* 0x0000000000247947 */ /* 0x000fea0003800000 */
.L_x_4287:
[----:B------:R-:W0:Y:S02]  /*6710*/  LDC.U16 R0, c[0x0][0x3b8] ;  /* 0x0000ee00ff007b82 */ /* 0x000e240000000400 */
[----:B0-----:R-:W-:-:S04]  /*6720*/  HADD2.F32 R0, -RZ, R0.H0_H0 ;  /* 0x20000000ff007230 */ /* 0x001fc80000004100 */
[----:B------:R-:W0:Y:S02]  /*6730*/  F2I.U64.TRUNC R4, R0 ;  /* 0x0000000000047311 */ /* 0x000e24000020d800 */
[----:B0-----:R0:W-:Y:S01]  /*6740*/  STG.E.64 desc[UR36][R2.64], R4 ;  /* 0x0000000402007986 */ /* 0x0011e2000c101b24 */
[----:B------:R-:W-:Y:S05]  /*6750*/  BRA `(.L_x_4264) ;  /* 0x0000000000107947 */ /* 0x000fea0003800000 */
.L_x_4286:
[----:B------:R-:W0:Y:S02]  /*6760*/  LDC.U16 R0, c[0x0][0x3b8] ;  /* 0x0000ee00ff007b82 */ /* 0x000e240000000400 */
[----:B0-----:R-:W-:-:S04]  /*6770*/  HADD2.F32 R0, -RZ, R0.H0_H0 ;  /* 0x20000000ff007230 */ /* 0x001fc80000004100 */
[----:B------:R-:W0:Y:S02]  /*6780*/  F2I.FTZ.U32.TRUNC.NTZ R5, R0 ;  /* 0x0000000000057305 */ /* 0x000e24000021f000 */
[----:B0-----:R0:W-:Y:S02]  /*6790*/  STG.E desc[UR36][R2.64], R5 ;  /* 0x0000000502007986 */ /* 0x0011e4000c101924 */
.L_x_4264:
[----:B------:R-:W-:-:S07]  /*67a0*/  VIADD R17, R17, 0x80 ;  /* 0x0000008011117836 */ /* 0x000fce0000000000 */
.L_x_4257:
[----:B------:R-:W-:Y:S05]  /*67b0*/  BSYNC B6 ;  /* 0x0000000000067941 */ /* 0x000fea0003800000 */
.L_x_4256:
[----:B------:R-:W-:Y:S02]  /*67c0*/  ULDC UR4, c[0x0][0x210] ;  /* 0x0000840000047ab9 */ /* 0x000fe40000000800 */
[----:B------:R-:W-:-:S13]  /*67d0*/  ISETP.GE.AND P0, PT, R17, UR4, PT ;  /* 0x0000000411007c0c */ /* 0x000fda000bf06270 */
[----:B------:R-:W-:Y:S05]  /*67e0*/  @P0 EXIT ;  /* 0x000000000000094d */ /* 0x000fea0003800000 */
        /* <DEDUP_REMOVED lines=277> */
.L_x_4290:
        /* <DEDUP_REMOVED lines=20> */
.L_x_4294:
[----:B------:R-:W0:Y:S02]  /*7a80*/  LDC.U16 R0, c[0x0][0x3b8] ;  /* 0x0000ee00ff007b82 */ /* 0x000e240000000400 */
[----:B0-----:R-:W-:-:S04]  /*7a90*/  HADD2.F32 R0, -RZ, R0.H0_H0 ;  /* 0x20000000ff007230 */ /* 0x001fc80000004100 */
[----:B------:R-:W0:Y:S02]  /*7aa0*/  F2I.S64.TRUNC R4, R0 ;  /* 0x0000000000047311 */ /* 0x000e24000020d900 */
[----:B0-----:R-:W-:Y:S01]  /*7ab0*/  STG.E.U8 desc[UR36][R2.64], R4 ;  /* 0x0000000402007986 */ /* 0x001fe2000c101124 */
[----:B------:R-:W-:Y:S05]  /*7ac0*/  EXIT ;  /* 0x000000000000794d */ /* 0x000fea0003800000 */
.L_x_4293:
        /* <DEDUP_REMOVED lines=11> */
.L_x_4297:
[----:B------:R-:W0:Y:S02]  /*7b80*/  LDC.U16 R0, c[0x0][0x3b8] ;  /* 0x0000ee00ff007b82 */ /* 0x000e240000000400 */
[----:B0-----:R-:W-:-:S04]  /*7b90*/  HADD2.F32 R0, -RZ, R0.H0_H0 ;  /* 0x20000000ff007230 */ /* 0x001fc80000004100 */
[----:B------:R-:W0:Y:S02]  /*7ba0*/  F2I.FTZ.TRUNC.NTZ R5, R0 ;  /* 0x0000000000057305 */ /* 0x000e24000021f100 */
[----:B0-----:R-:W-:Y:S01]  /*7bb0*/  STG.E desc[UR36][R2.64], R5 ;  /* 0x0000000502007986 */ /* 0x001fe2000c101924 */
[----:B------:R-:W-:Y:S05]  /*7bc0*/  EXIT ;  /* 0x000000000000794d */ /* 0x000fea0003800000 */
.L_x_4296:
[----:B------:R-:W0:Y:S02]  /*7bd0*/  LDC.U16 R0, c[0x0][0x3b8] ;  /* 0x0000ee00ff007b82 */ /* 0x000e240000000400 */
[----:B0-----:R-:W-:-:S04]  /*7be0*/  HADD2.F32 R0, -RZ, R0.H0_H0 ;  /* 0x20000000ff007230 */ /* 0x001fc80000004100 */
[----:B------:R-:W0:Y:S02]  /*7bf0*/  F2I.FTZ.TRUNC.NTZ R5, R0 ;  /* 0x0000000000057305 */ /* 0x000e24000021f100 */
[----:B0-----:R-:W-:Y:S01]  /*7c00*/  STG.E.U16 desc[UR36][R2.64], R5 ;  /* 0x0000000502007986 */ /* 0x001fe2000c101524 */
[----:B------:R-:W-:Y:S05]  /*7c10*/  EXIT ;  /* 0x000000000000794d */ /* 0x000fea0003800000 */
.L_x_4292:
        /* <DEDUP_REMOVED lines=10> */
.L_x_4299:
[----:B------:R-:W0:Y:S02]  /*7cc0*/  LDC.U16 R5, c[0x0][0x3b8] ;  /* 0x0000ee00ff057b82 */ /* 0x000e240000000400 */
[----:B0-----:R-:W-:Y:S01]  /*7cd0*/  STG.E.U16 desc[UR36][R2.64], R5 ;  /* 0x0000000502007986 */ /* 0x001fe2000c101524 */
[----:B------:R-:W-:Y:S05]  /*7ce0*/  EXIT ;  /* 0x000000000000794d */ /* 0x000fea0003800000 */
.L_x_4298:
        /* <DEDUP_REMOVED lines=10> */
[----:B------:R-:W-:Y:S01]  /*7d90*/  STG.E.64 desc[UR36][R2.64], R4 ;  /* 0x0000000402007986 */ /* 0x000fe2000c101b24 */
[----:B------:R-:W-:Y:S05]  /*7da0*/  EXIT ;  /* 0x000000000000794d */ /* 0x000fea0003800000 */
.L_x_4301:
[----:B------:R-:W-:Y:S01]  /*7db0*/  ULDC.U16 UR5, c[0x0][0x3ba] ;  /* 0x0000ee8000057ab9 */ /* 0x000fe20000000400 */
[----:B------:R-:W-:Y:S01]  /*7dc0*/  ULDC.U16 UR4, c[0x0][0x3b8] ;  /* 0x0000ee0000047ab9 */ /* 0x000fe20000000400 */
[----:B------:R-:W-:Y:S01]  /*7dd0*/  IMAD.U32 R0, RZ, RZ, UR5 ;  /* 0x00000005ff007e24 */ /* 0x000fe2000f8e00ff */
[----:B------:R-:W-:-:S04]  /*7de0*/  MOV R5, UR4 ;  /* 0x0000000400057c02 */ /* 0x000fc80008000f00 */
[----:B------:R-:W-:-:S05]  /*7df0*/  PRMT R5, R5, 0x5410, R0 ;  /* 0x0000541005057816 */ /* 0x000fca0000000000 */
[----:B------:R-:W-:Y:S01]  /*7e00*/  STG.E desc[UR36][R2.64], R5 ;  /* 0x0000000502007986 */ /* 0x000fe2000c101924 */
[----:B------:R-:W-:Y:S05]  /*7e10*/  EXIT ;  /* 0x000000000000794d */ /* 0x000fea0003800000 */
.L_x_4300:
[----:B------:R-:W0:Y:S02]  /*7e20*/  LDC.U16 R0, c[0x0][0x3b8] ;  /* 0x0000ee00ff007b82 */ /* 0x000e240000000400 */
[----:B0-----:R-:W-:-:S05]  /*7e30*/  HADD2.F32 R0, -RZ, R0.H0_H0 ;  /* 0x20000000ff007230 */ /* 0x001fca0000004100 */
[----:B------:R-:W-:-:S04]  /*7e40*/  FMUL.FTZ R0, R0, 1 ;  /* 0x3f80000000007820 */ /* 0x000fc80000410000 */
[----:B------:R-:W0:Y:S02]  /*7e50*/  F2F.F64.F32 R4, R0 ;  /* 0x0000000000047310 */ /* 0x000e240000201800 */
[----:B0-----:R-:W-:Y:S01]  /*7e60*/  STG.E.64 desc[UR36][R2.64], R4 ;  /* 0x0000000402007986 */ /* 0x001fe2000c101b24 */
[----:B------:R-:W-:Y:S05]  /*7e70*/  EXIT ;  /* 0x000000000000794d */ /* 0x000fea0003800000 */
.L_x_4291:
        /* <DEDUP_REMOVED lines=16> */
[----:B------:R-:W-:Y:S01]  /*7f80*/  STG.E.U8 desc[UR36][R2.64], R5 ;  /* 0x0000000502007986 */ /* 0x000fe2000c101124 */
[----:B------:R-:W-:Y:S05]  /*7f90*/  EXIT ;  /* 0x000000000000794d */ /* 0x000fea0003800000 */
.L_x_4304:
        /* <DEDUP_REMOVED lines=8> */
[----:B0-----:R-:W-:Y:S01]  /*8020*/  STG.E.128 desc[UR36][R2.64], R4 ;  /* 0x0000000402007986 */ /* 0x001fe2000c101d24 */
[----:B------:R-:W-:Y:S05]  /*8030*/  EXIT ;  /* 0x000000000000794d */ /* 0x000fea0003800000 */
.L_x_4303:
        /* <DEDUP_REMOVED lines=21> */
.L_x_4307:
[----:B------:R-:W-:-:S05]  /*8190*/  LOP3.LUT R5, R0, R9, RZ, 0xfc, !PT ;  /* 0x0000000900057212 */ /* 0x000fca00078efcff */
[----:B------:R-:W-:Y:S01]  /*81a0*/  STG.E.U8 desc[UR36][R2.64], R5 ;  /* 0x0000000502007986 */ /* 0x000fe2000c101124 */
[----:B------:R-:W-:Y:S05]  /*81b0*/  EXIT ;  /* 0x000000000000794d */ /* 0x000fea0003800000 */
.L_x_4306:
        /* <DEDUP_REMOVED lines=13> */
.L_x_4308:
[----:B------:R-:W-:Y:S01]  /*8290*/  ISETP.GT.U32.AND P0, PT, R0, 0x7f800000, PT ;  /* 0x7f8000000000780c */ /* 0x000fe20003f04070 */
[----:B------:R-:W-:-:S05]  /*82a0*/  IMAD.MOV.U32 R0, RZ, RZ, 0x7f ;  /* 0x0000007fff007424 */ /* 0x000fca00078e00ff */
[----:B------:R-:W-:-:S07]  /*82b0*/  SEL R0, R0, 0x7c, P0 ;  /* 0x0000007c00007807 */ /* 0x000fce0000000000 */
.L_x_4309:
[----:B------:R-:W-:-:S04]  /*82c0*/  LOP3.LUT R4, R4, 0x80000000, RZ, 0xc0, !PT ;  /* 0x8000000004047812 */ /* 0x000fc800078ec0ff */
[----:B------:R-:W-:-:S04]  /*82d0*/  SHF.R.U32.HI R5, RZ, 0x18, R4 ;  /* 0x00000018ff057819 */ /* 0x000fc80000011604 */
[----:B------:R-:W-:-:S05]  /*82e0*/  LOP3.LUT R5, R0, R5, RZ, 0xfc, !PT ;  /* 0x0000000500057212 */ /* 0x000fca00078efcff */
[----:B------:R-:W-:Y:S01]  /*82f0*/  STG.E.U8 desc[UR36][R2.64], R5 ;  /* 0x0000000502007986 */ /* 0x000fe2000c101124 */
[----:B------:R-:W-:Y:S05]  /*8300*/  EXIT ;  /* 0x000000000000794d */ /* 0x000fea0003800000 */
.L_x_4305:
[----:B------:R-:W0:Y:S02]  /*8310*/  LDC.U16 R0, c[0x0][0x3b8] ;  /* 0x0000ee00ff007b82 */ /* 0x000e240000000400 */
[----:B0-----:R-:W-:-:S05]  /*8320*/  HADD2.F32 R0, -RZ, R0.H0_H0 ;  /* 0x20000000ff007230 */ /* 0x001fca0000004100 */
[----:B------:R-:W-:-:S05]  /*8330*/  F2FP.BF16.F32.PACK_AB R0, RZ, R0 ;  /* 0x00000000ff00723e */ /* 0x000fca00000010ff */
[----:B------:R-:W-:Y:S01]  /*8340*/  STG.E.U16 desc[UR36][R2.64], R0 ;  /* 0x0000000002007986 */ /* 0x000fe2000c101524 */
[----:B------:R-:W-:Y:S05]  /*8350*/  EXIT ;  /* 0x000000000000794d */ /* 0x000fea0003800000 */
.L_x_4302:
        /* <DEDUP_REMOVED lines=13> */
.L_x_4312:
        /* <DEDUP_REMOVED lines=18> */
.L_x_4314:
[----:B------:R-:W-:-:S04]  /*8550*/  LOP3.LUT R4, R4, 0x80000000, RZ, 0xc0, !PT ;  /* 0x8000000004047812 */ /* 0x000fc800078ec0ff */
[----:B------:R-:W-:-:S04]  /*8560*/  SHF.R.U32.HI R5, RZ, 0x18, R4 ;  /* 0x00000018ff057819 */ /* 0x000fc80000011604 */
[----:B------:R-:W-:-:S07]  /*8570*/  LOP3.LUT R0, R0, R5, RZ, 0xfc, !PT ;  /* 0x0000000500007212 */ /* 0x000fce00078efcff */
.L_x_4313:
[----:B------:R-:W-:Y:S01]  /*8580*/  STG.E.U8 desc[UR36][R2.64], R0 ;  /* 0x0000000002007986 */ /* 0x000fe2000c101124 */
[----:B------:R-:W-:Y:S05]  /*8590*/  EXIT ;  /* 0x000000000000794d */ /* 0x000fea0003800000 */
.L_x_4311:
        /* <DEDUP_REMOVED lines=18> */
.L_x_4316:
[----:B------:R-:W-:-:S04]  /*86c0*/  LOP3.LUT R4, R4, 0x80000000, RZ, 0xc0, !PT ;  /* 0x8000000004047812 */ /* 0x000fc800078ec0ff */
[----:B------:R-:W-:-:S04]  /*86d0*/  SHF.R.U32.HI R5, RZ, 0x18, R4 ;  /* 0x00000018ff057819 */ /* 0x000fc80000011604 */
[----:B------:R-:W-:-:S07]  /*86e0*/  LOP3.LUT R0, R0, R5, RZ, 0xfc, !PT ;  /* 0x0000000500007212 */ /* 0x000fce00078efcff */
.L_x_4315:
[----:B------:R-:W-:Y:S01]  /*86f0*/  STG.E.U8 desc[UR36][R2.64], R0 ;  /* 0x0000000002007986 */ /* 0x000fe2000c101124 */
[----:B------:R-:W-:Y:S05]  /*8700*/  EXIT ;  /* 0x000000000000794d */ /* 0x000fea0003800000 */
.L_x_4310:
        /* <DEDUP_REMOVED lines=19> */
.L_x_4319:
[----:B------:R-:W-:Y:S01]  /*8840*/  STG.E.U8 desc[UR36][R2.64], R0 ;  /* 0x0000000002007986 */ /* 0x000fe2000c101124 */
[----:B------:R-:W-:Y:S05]  /*8850*/  EXIT ;  /* 0x000000000000794d */ /* 0x000fea0003800000 */
.L_x_4295:
        /* <DEDUP_REMOVED lines=16> */
.L_x_4320:
[----:B------:R-:W-:Y:S05]  /*8960*/  EXIT ;  /* 0x000000000000794d */ /* 0x000fea0003800000 */
.L_x_4318:
[----:B------:R-:W0:Y:S02]  /*8970*/  LDC.U16 R0, c[0x0][0x3b8] ;  /* 0x0000ee00ff007b82 */ /* 0x000e240000000400 */
[----:B0-----:R-:W-:-:S04]  /*8980*/  HADD2.F32 R0, -RZ, R0.H0_H0 ;  /* 0x20000000ff007230 */ /* 0x001fc80000004100 */
[----:B------:R-:W0:Y:S02]  /*8990*/  F2I.U64.TRUNC R4, R0 ;  /* 0x0000000000047311 */ /* 0x000e24000020d800 */
[----:B0-----:R-:W-:Y:S01]  /*89a0*/  STG.E.64 desc[UR36][R2.64], R4 ;  /* 0x0000000402007986 */ /* 0x001fe2000c101b24 */
[----:B------:R-:W-:Y:S05]  /*89b0*/  EXIT ;  /* 0x000000000000794d */ /* 0x000fea0003800000 */
.L_x_4317:
[----:B------:R-:W0:Y:S02]  /*89c0*/  LDC.U16 R0, c[0x0][0x3b8] ;  /* 0x0000ee00ff007b82 */ /* 0x000e240000000400 */
[----:B0-----:R-:W-:-:S04]  /*89d0*/  HADD2.F32 R0, -RZ, R0.H0_H0 ;  /* 0x20000000ff007230 */ /* 0x001fc80000004100 */
[----:B------:R-:W0:Y:S02]  /*89e0*/  F2I.FTZ.U32.TRUNC.NTZ R5, R0 ;  /* 0x0000000000057305 */ /* 0x000e24000021f000 */
[----:B0-----:R-:W-:Y:S01]  /*89f0*/  STG.E desc[UR36][R2.64], R5 ;  /* 0x0000000502007986 */ /* 0x001fe2000c101924 */
[----:B------:R-:W-:Y:S05]  /*8a00*/  EXIT ;  /* 0x000000000000794d */ /* 0x000fea0003800000 */
.L_x_4321:
        /* <DEDUP_REMOVED lines=15> */
.L_x_7339:


//--------------------- .text._ZN2at6native27unrolled_elementwise_kernelINS0_11FillFunctorIN3c107complexINS3_4HalfEEEEESt5arrayIPcLm1EELi4E23TrivialOffsetCalculatorILi0EjESB_ILi1EjENS0_6memory12LoadWithCastILi0EEENSE_13StoreWithCastILi1EEEEEviT_T0_T2_T3_T4_T5_ --------------------------
	.section	.text._ZN2at6native27unrolled_elementwise_kernelINS0_11FillFunctorIN3c107complexINS3_4HalfEEEEESt5arrayIPcLm1EELi4E23TrivialOffsetCalculatorILi0EjESB_ILi1EjENS0_6memory12LoadWithCastILi0EEENSE_13StoreWithCastILi1EEEEEviT_T0_T2_T3_T4_T5_,"ax",@progbits
	.align	128
        .global         _ZN2at6native27unrolled_elementwise_kernelINS0_11FillFunctorIN3c107complexINS3_4HalfEEEEESt5arrayIPcLm1EELi4E23TrivialOffsetCalculatorILi0EjESB_ILi1EjENS0_6memory12LoadWithCastILi0EEENSE_13StoreWithCastILi1EEEEEviT_T0_T2_T3_T4_T5_
        .type           _ZN2at6native27unrolled_elementwise_kernelINS0_11FillFunctorIN3c107complexINS3_4HalfEEEEESt5arrayIPcLm1EELi4E23TrivialOffsetCalculatorILi0EjESB_ILi1EjENS0_6memory12LoadWithCastILi0EEENSE_13StoreWithCastILi1EEEEEviT_T0_T2_T3_T4_T5_,@function
        .size           _ZN2at6native27unrolled_elementwise_kernelINS0_11FillFunctorIN3c107complexINS3_4HalfEEEEESt5arrayIPcLm1EELi4E23TrivialOffsetCalculatorILi0EjESB_ILi1EjENS0_6memory12LoadWithCastILi0EEENSE_13StoreWithCastILi1EEEEEviT_T0_T2_T3_T4_T5_,(.L_x_7340 - _ZN2at6native27unrolled_elementwise_kernelINS0_11FillFunctorIN3c107complexINS3_4HalfEEEEESt5arrayIPcLm1EELi4E23TrivialOffsetCalculatorILi0EjESB_ILi1EjENS0_6memory12LoadWithCastILi0EEENSE_13StoreWithCastILi1EEEEEviT_T0_T2_T3_T4_T5_)
        .other          _ZN2at6native27unrolled_elementwise_kernelINS0_11FillFunctorIN3c107complexINS3_4HalfEEEEESt5arrayIPcLm1EELi4E23TrivialOffsetCalculatorILi0EjESB_ILi1EjENS0_6memory12LoadWithCastILi0EEENSE_13StoreWithCastILi1EEEEEviT_T0_T2_T3_T4_T5_,@"STO_CUDA_ENTRY STV_DEFAULT"
_ZN2at6native27unrolled_elementwise_kernelINS0_11FillFunctorIN3c107complexINS3_4HalfEEEEESt5arrayIPcLm1EELi4E23TrivialOffsetCalculatorILi0EjESB_ILi1EjENS0_6memory12LoadWithCastILi0EEENSE_13StoreWithCastILi1EEEEEviT_T0_T2_T3_T4_T5_:
.text._ZN2at6native27unrolled_elementwise_kernelINS0_11FillFunctorIN3c107complexINS3_4HalfEEEEESt5arrayIPcLm1EELi4E23TrivialOffsetCalculatorILi0EjESB_ILi1EjENS0_6memory12LoadWithCastILi0EEENSE_13StoreWithCastILi1EEEEEviT_T0_T2_T3_T4_T5_:
        /* <DEDUP_REMOVED lines=34> */
.L_x_4327:
[----:B------:R-:W0:Y:S02]  /*0220*/  LDC.U16 R0, c[0x0][0x214] ;  /* 0x00008500ff007b82 */ /* 0x000e240000000400 */
[----:B0-----:R-:W-:-:S04]  /*0230*/  HADD2.F32 R0, -RZ, R0.H0_H0 ;  /* 0x20000000ff007230 */ /* 0x001fc80000004100 */
[----:B------:R-:W0:Y:S02]  /*0240*/  F2I.S64.TRUNC R4, R0 ;  /* 0x0000000000047311 */ /* 0x000e24000020d900 */
[----:B0-----:R3:W-:Y:S01]  /*0250*/  STG.E.U8 desc[UR36][R2.64], R4 ;  /* 0x0000000402007986 */ /* 0x0017e2000c101124 */
[----:B------:R-:W-:Y:S05]  /*0260*/  BRA `(.L_x_4323) ;  /* 0x0000000c00cc7947 */ /* 0x000fea0003800000 */
.L_x_4326:
        /* <DEDUP_REMOVED lines=11> */
.L_x_4330:
[----:B------:R-:W0:Y:S02]  /*0320*/  LDC.U16 R0, c[0x0][0x214] ;  /* 0x00008500ff007b82 */ /* 0x000e240000000400 */
[----:B0-----:R-:W-:-:S04]  /*0330*/  HADD2.F32 R0, -RZ, R0.H0_H0 ;  /* 0x20000000ff007230 */ /* 0x001fc80000004100 */
[----:B------:R-:W0:Y:S02]  /*0340*/  F2I.FTZ.TRUNC.NTZ R5, R0 ;  /* 0x0000000000057305 */ /* 0x000e24000021f100 */
[----:B0-----:R1:W-:Y:S01]  /*0350*/  STG.E desc[UR36][R2.64], R5 ;  /* 0x0000000502007986 */ /* 0x0013e2000c101924 */
[----:B------:R-:W-:Y:S05]  /*0360*/  BRA `(.L_x_4323) ;  /* 0x0000000c008c7947 */ /* 0x000fea0003800000 */
.L_x_4329:
[----:B------:R-:W0:Y:S02]  /*0370*/  LDC.U16 R0, c[0x0][0x214] ;  /* 0x00008500ff007b82 */ /* 0x000e240000000400 */
[----:B0-----:R-:W-:-:S04]  /*0380*/  HADD2.F32 R0, -RZ, R0.H0_H0 ;  /* 0x20000000ff007230 */ /* 0x001fc80000004100 */
[----:B------:R-:W0:Y:S02]  /*0390*/  F2I.FTZ.TRUNC.NTZ R5, R0 ;  /* 0x0000000000057305 */ /* 0x000e24000021f100 */
[----:B0-----:R2:W-:Y:S01]  /*03a0*/  STG.E.U16 desc[UR36][R2.64], R5 ;  /* 0x0000000502007986 */ /* 0x0015e2000c101524 */
[----:B------:R-:W-:Y:S05]  /*03b0*/  BRA `(.L_x_4323) ;  /* 0x0000000c00787947 */ /* 0x000fea0003800000 */
.L_x_4325:
        /* <DEDUP_REMOVED lines=10> */
.L_x_4332:
[----:B------:R-:W0:Y:S02]  /*0460*/  LDC.U16 R5, c[0x0][0x214] ;  /* 0x00008500ff057b82 */ /* 0x000e240000000400 */
[----:B0-----:R0:W-:Y:S01]  /*0470*/  STG.E.U16 desc[UR36][R2.64], R5 ;  /* 0x0000000502007986 */ /* 0x0011e2000c101524 */
[----:B------:R-:W-:Y:S05]  /*0480*/  BRA `(.L_x_4323) ;  /* 0x0000000c00447947 */ /* 0x000fea0003800000 */
.L_x_4331:
        /* <DEDUP_REMOVED lines=12> */
.L_x_4334:
[----:B------:R-:W-:Y:S01]  /*0550*/  ULDC.U16 UR4, c[0x0][0x214] ;  /* 0x0000850000047ab9 */ /* 0x000fe20000000400 */
[----:B------:R-:W-:Y:S01]  /*0560*/  ULDC.U16 UR5, c[0x0][0x216] ;  /* 0x0000858000057ab9 */ /* 0x000fe20000000400 */
[----:B------:R-:W-:Y:S02]  /*0570*/  IMAD.U32 R5, RZ, RZ, UR4 ;  /* 0x00000004ff057e24 */ /* 0x000fe4000f8e00ff */
[----:B------:R-:W-:-:S05]  /*0580*/  IMAD.U32 R0, RZ, RZ, UR5 ;  /* 0x00000005ff007e24 */ /* 0x000fca000f8e00ff */
[----:B------:R-:W-:-:S05]  /*0590*/  PRMT R5, R5, 0x5410, R0 ;  /* 0x0000541005057816 */ /* 0x000fca0000000000 */
[----:B------:R0:W-:Y:S01]  /*05a0*/  STG.E desc[UR36][R2.64], R5 ;  /* 0x0000000502007986 */ /* 0x0001e2000c101924 */
[----:B------:R-:W-:Y:S05]  /*05b0*/  BRA `(.L_x_4323) ;  /* 0x0000000800f87947 */ /* 0x000fea0003800000 */
.L_x_4333:
[----:B------:R-:W0:Y:S02]  /*05c0*/  LDC.U16 R0, c[0x0][0x214] ;  /* 0x00008500ff007b82 */ /* 0x000e240000000400 */
[----:B0-----:R-:W-:-:S05]  /*05d0*/  HADD2.F32 R0, -RZ, R0.H0_H0 ;  /* 0x20000000ff007230 */ /* 0x001fca0000004100 */
[----:B------:R-:W-:-:S06]  /*05e0*/  FMUL.FTZ R4, R0, 1 ;  /* 0x3f80000000047820 */ /* 0x000fcc0000410000 */
[----:B------:R-:W0:Y:S02]  /*05f0*/  F2F.F64.F32 R4, R4 ;  /* 0x0000000400047310 */ /* 0x000e240000201800 */
[----:B0-----:R5:W-:Y:S01]  /*0600*/  STG.E.64 desc[UR36][R2.64], R4 ;  /* 0x0000000402007986 */ /* 0x001be2000c101b24 */
[----:B------:R-:W-:Y:S05]  /*0610*/  BRA `(.L_x_4323) ;  /* 0x0000000800e07947 */ /* 0x000fea0003800000 */
.L_x_4324:
        /* <DEDUP_REMOVED lines=18> */
.L_x_4337:
        /* <DEDUP_REMOVED lines=10> */
.L_x_4336:
        /* <DEDUP_REMOVED lines=21> */
.L_x_4340:
[----:B------:R-:W-:-:S05]  /*0930*/  LOP3.LUT R5, R4, R5, RZ, 0xfc, !PT ;  /* 0x0000000504057212 */ /* 0x000fca00078efcff */
[----:B------:R0:W-:Y:S01]  /*0940*/  STG.E.U8 desc[UR36][R2.64], R5 ;  /* 0x0000000502007986 */ /* 0x0001e2000c101124 */
[----:B------:R-:W-:Y:S05]  /*0950*/  BRA `(.L_x_4323) ;  /* 0x0000000800107947 */ /* 0x000fea0003800000 */
.L_x_4339:
        /* <DEDUP_REMOVED lines=13> */
.L_x_4341:
[----:B------:R-:W-:Y:S01]  /*0a30*/  IMAD.MOV.U32 R0, RZ, RZ, 0x7f ;  /* 0x0000007fff007424 */ /* 0x000fe200078e00ff */
[----:B------:R-:W-:-:S04]  /*0a40*/  ISETP.GT.U32.AND P0, PT, R4, 0x7f800000, PT ;  /* 0x7f8000000400780c */ /* 0x000fc80003f04070 */
[----:B------:R-:W-:-:S09]  /*0a50*/  SEL R0, R0, 0x7c, P0 ;  /* 0x0000007c00007807 */ /* 0x000fd20000000000 */
.L_x_4342:
[----:B------:R-:W-:-:S04]  /*0a60*/  LOP3.LUT R5, R5, 0x80000000, RZ, 0xc0, !PT ;  /* 0x8000000005057812 */ /* 0x000fc800078ec0ff */
[----:B------:R-:W-:-:S04]  /*0a70*/  SHF.R.U32.HI R5, RZ, 0x18, R5 ;  /* 0x00000018ff057819 */ /* 0x000fc80000011605 */
[----:B------:R-:W-:-:S05]  /*0a80*/  LOP3.LUT R5, R0, R5, RZ, 0xfc, !PT ;  /* 0x0000000500057212 */ /* 0x000fca00078efcff */
[----:B------:R0:W-:Y:S01]  /*0a90*/  STG.E.U8 desc[UR36][R2.64], R5 ;  /* 0x0000000502007986 */ /* 0x0001e2000c101124 */
[----:B------:R-:W-:Y:S05]  /*0aa0*/  BRA `(.L_x_4323) ;  /* 0x0000000400bc7947 */ /* 0x000fea0003800000 */
.L_x_4338:
[----:B------:R-:W0:Y:S02]  /*0ab0*/  LDC.U16 R0, c[0x0][0x214] ;  /* 0x00008500ff007b82 */ /* 0x000e240000000400 */
[----:B0-----:R-:W-:-:S05]  /*0ac0*/  HADD2.F32 R0, -RZ, R0.H0_H0 ;  /* 0x20000000ff007230 */ /* 0x001fca0000004100 */
[----:B------:R-:W-:-:S05]  /*0ad0*/  F2FP.BF16.F32.PACK_AB R0, RZ, R0 ;  /* 0x00000000ff00723e */ /* 0x000fca00000010ff */
[----:B------:R0:W-:Y:S01]  /*0ae0*/  STG.E.U16 desc[UR36][R2.64], R0 ;  /* 0x0000000002007986 */ /* 0x0001e2000c101524 */
[----:B------:R-:W-:Y:S05]  /*0af0*/  BRA `(.L_x_4323) ;  /* 0x0000000400a87947 */ /* 0x000fea0003800000 */
.L_x_4335:
        /* <DEDUP_REMOVED lines=13> */
.L_x_4345:
        /* <DEDUP_REMOVED lines=17> */
.L_x_4347:
[----:B------:R-:W-:-:S04]  /*0ce0*/  LOP3.LUT R5, R5, 0x80000000, RZ, 0xc0, !PT ;  /* 0x8000000005057812 */ /* 0x000fc800078ec0ff */
[----:B------:R-:W-:-:S04]  /*0cf0*/  SHF.R.U32.HI R5, RZ, 0x18, R5 ;  /* 0x00000018ff057819 */ /* 0x000fc80000011605 */
[----:B------:R-:W-:-:S04]  /*0d00*/  LOP3.LUT R4, R4, R5, RZ, 0xfc, !PT ;  /* 0x0000000504047212 */ /* 0x000fc800078efcff */
[----:B------:R-:W-:-:S07]  /*0d10*/  PRMT R0, R4, 0x7610, R0 ;  /* 0x0000761004007816 */ /* 0x000fce0000000000 */
.L_x_4346:
[----:B------:R0:W-:Y:S01]  /*0d20*/  STG.E.U8 desc[UR36][R2.64], R0 ;  /* 0x0000000002007986 */ /* 0x0001e2000c101124 */
[----:B------:R-:W-:Y:S05]  /*0d30*/  BRA `(.L_x_4323) ;  /* 0x0000000400187947 */ /* 0x000fea0003800000 */
.L_x_4344:
        /* <DEDUP_REMOVED lines=17> */
.L_x_4349:
[----:B------:R-:W-:-:S04]  /*0e50*/  LOP3.LUT R5, R5, 0x80000000, RZ, 0xc0, !PT ;  /* 0x8000000005057812 */ /* 0x000fc800078ec0ff */
[----:B------:R-:W-:-:S04]  /*0e60*/  SHF.R.U32.HI R5, RZ, 0x18, R5 ;  /* 0x00000018ff057819 */ /* 0x000fc80000011605 */
[----:B------:R-:W-:-:S04]  /*0e70*/  LOP3.LUT R4, R4, R5, RZ, 0xfc, !PT ;  /* 0x0000000504047212 */ /* 0x000fc800078efcff */
[----:B------:R-:W-:-:S07]  /*0e80*/  PRMT R0, R4, 0x7610, R0 ;  /* 0x0000761004007816 */ /* 0x000fce0000000000 */
.L_x_4348:
[----:B------:R0:W-:Y:S01]  /*0e90*/  STG.E.U8 desc[UR36][R2.64], R0 ;  /* 0x0000000002007986 */ /* 0x0001e2000c101124 */
[----:B------:R-:W-:Y:S05]  /*0ea0*/  BRA `(.L_x_4323) ;  /* 0x0000000000bc7947 */ /* 0x000fea0003800000 */
.L_x_4343:
        /* <DEDUP_REMOVED lines=19> */
.L_x_4352:
[----:B------:R0:W-:Y:S01]  /*0fe0*/  STG.E.U8 desc[UR36][R2.64], R4 ;  /* 0x0000000402007986 */ /* 0x0001e2000c101124 */
[----:B------:R-:W-:Y:S05]  /*0ff0*/  BRA `(.L_x_4323) ;  /* 0x0000000000687947 */ /* 0x000fea0003800000 */
.L_x_4328:
        /* <DEDUP_REMOVED lines=16> */
.L_x_4353:
[----:B------:R-:W-:Y:S05]  /*1100*/  BRA `(.L_x_4323) ;  /* 0x0000000000247947 */ /* 0x000fea0003800000 */
.L_x_4351:
[----:B------:R-:W0:Y:S02]  /*1110*/  LDC.U16 R0, c[0x0][0x214] ;  /* 0x00008500ff007b82 */ /* 0x000e240000000400 */
[----:B0-----:R-:W-:-:S04]  /*1120*/  HADD2.F32 R0, -RZ, R0.H0_H0 ;  /* 0x20000000ff007230 */ /* 0x001fc80000004100 */
[----:B------:R-:W0:Y:S02]  /*1130*/  F2I.U64.TRUNC R4, R0 ;  /* 0x0000000000047311 */ /* 0x000e24000020d800 */
[----:B0-----:R0:W-:Y:S01]  /*1140*/  STG.E.64 desc[UR36][R2.64], R4 ;  /* 0x0000000402007986 */ /* 0x0011e2000c101b24 */
[----:B------:R-:W-:Y:S05]  /*1150*/  BRA `(.L_x_4323) ;  /* 0x0000000000107947 */ /* 0x000fea0003800000 */
.L_x_4350:
[----:B------:R-:W0:Y:S02]  /*1160*/  LDC.U16 R0, c[0x0][0x214] ;  /* 0x00008500ff007b82 */ /* 0x000e240000000400 */
[----:B0-----:R-:W-:-:S04]  /*1170*/  HADD2.F32 R0, -RZ, R0.H0_H0 ;  /* 0x20000000ff007230 */ /* 0x001fc80000004100 */
[----:B------:R-:W0:Y:S02]  /*1180*/  F2I.FTZ.U32.TRUNC.NTZ R5, R0 ;  /* 0x0000000000057305 */ /* 0x000e24000021f000 */
[----:B0-----:R0:W-:Y:S02]  /*1190*/  STG.E desc[UR36][R2.64], R5 ;  /* 0x0000000502007986 */ /* 0x0011e4000c101924 */
.L_x_4323:
[----:B------:R-:W-:Y:S05]  /*11a0*/  BSYNC B6 ;  /* 0x0000000000067941 */ /* 0x000fea0003800000 */
.L_x_4322:
        /* <DEDUP_REMOVED lines=26> */
.L_x_4359:
[----:B------:R-:W0:Y:S02]  /*1350*/  LDC.U16 R0, c[0x0][0x214] ;  /* 0x00008500ff007b82 */ /* 0x000e240000000400 */
[----:B0-----:R-:W-:-:S04]  /*1360*/  HADD2.F32 R0, -RZ, R0.H0_H0 ;  /* 0x20000000ff007230 */ /* 0x001fc80000004100 */
[----:B------:R-:W0:Y:S02]  /*1370*/  F2I.S64.TRUNC R4, R0 ;  /* 0x0000000000047311 */ /* 0x000e24000020d900 */
[----:B0-----:R1:W-:Y:S01]  /*1380*/  STG.E.U8 desc[UR36][R2.64], R4 ;  /* 0x0000000402007986 */ /* 0x0013e2000c101124 */
[----:B------:R-:W-:Y:S05]  /*1390*/  BRA `(.L_x_4361) ;  /* 0x0000000c00cc7947 */ /* 0x000fea0003800000 */
.L_x_4358:
        /* <DEDUP_REMOVED lines=11> */
.L_x_4363:
[----:B------:R-:W0:Y:S02]  /*1450*/  LDC.U16 R0, c[0x0][0x214] ;  /* 0x00008500ff007b82 */ /* 0x000e240000000400 */
[----:B0-----:R-:W-:-:S04]  /*1460*/  HADD2.F32 R0, -RZ, R0.H0_H0 ;  /* 0x20000000ff007230 */ /* 0x001fc80000004100 */
[----:B------:R-:W0:Y:S02]  /*1470*/  F2I.FTZ.TRUNC.NTZ R5, R0 ;  /* 0x0000000000057305 */ /* 0x000e24000021f100 */
[----:B0-----:R3:W-:Y:S01]  /*1480*/  STG.E desc[UR36][R2.64], R5 ;  /* 0x0000000502007986 */ /* 0x0017e2000c101924 */
[----:B------:R-:W-:Y:S05]  /*1490*/  BRA `(.L_x_4361) ;  /* 0x0000000c008c7947 */ /* 0x000fea0003800000 */
.L_x_4362:
[----:B------:R-:W0:Y:S02]  /*14a0*/  LDC.U16 R0, c[0x0][0x214] ;  /* 0x00008500ff007b82 */ /* 0x000e240000000400 */
[----:B0-----:R-:W-:-:S04]  /*14b0*/  HADD2.F32 R0, -RZ, R0.H0_H0 ;  /* 0x20000000ff007230 */ /* 0x001fc80000004100 */
[----:B------:R-:W0:Y:S02]  /*14c0*/  F2I.FTZ.TRUNC.NTZ R5, R0 ;  /* 0x0000000000057305 */ /* 0x000e24000021f100 */
[----:B0-----:R2:W-:Y:S01]  /*14d0*/  STG.E.U16 desc[UR36][R2.64], R5 ;  /* 0x0000000502007986 */ /* 0x0015e2000c101524 */
[----:B------:R-:W-:Y:S05]  /*14e0*/  BRA `(.L_x_4361) ;  /* 0x0000000c00787947 */ /* 0x000fea0003800000 */
.L_x_4357:
        /* <DEDUP_REMOVED lines=10> */
.L_x_4365:
[----:B------:R-:W0:Y:S02]  /*1590*/  LDC.U16 R5, c[0x0][0x214] ;  /* 0x00008500ff057b82 */ /* 0x000e240000000400 */
[----:B0-----:R0:W-:Y:S01]  /*15a0*/  STG.E.U16 desc[UR36][R2.64], R5 ;  /* 0x0000000502007986 */ /* 0x0011e2000c101524 */
[----:B------:R-:W-:Y:S05]  /*15b0*/  BRA `(.L_x_4361) ;  /* 0x0000000c00447947 */ /* 0x000fea0003800000 */
.L_x_4364:
        /* <DEDUP_REMOVED lines=12> */
.L_x_4367:
[----:B------:R-:W-:Y:S01]  /*1680*/  ULDC.U16 UR4, c[0x0][0x214] ;  /* 0x0000850000047ab9 */ /* 0x000fe20000000400 */
[----:B------:R-:W-:Y:S01]  /*1690*/  ULDC.U16 UR5, c[0x0][0x216] ;  /* 0x0000858000057ab9 */ /* 0x000fe20000000400 */
[----:B------:R-:W-:Y:S02]  /*16a0*/  IMAD.U32 R5, RZ, RZ, UR4 ;  /* 0x00000004ff057e24 */ /* 0x000fe4000f8e00ff */
[----:B------:R-:W-:-:S05]  /*16b0*/  IMAD.U32 R0, RZ, RZ, UR5 ;  /* 0x00000005ff007e24 */ /* 0x000fca000f8e00ff */
[----:B------:R-:W-:-:S05]  /*16c0*/  PRMT R5, R5, 0x5410, R0 ;  /* 0x0000541005057816 */ /* 0x000fca0000000000 */
[----:B------:R0:W-:Y:S01]  /*16d0*/  STG.E desc[UR36][R2.64], R5 ;  /* 0x0000000502007986 */ /* 0x0001e2000c101924 */
[----:B------:R-:W-:Y:S05]  /*16e0*/  BRA `(.L_x_4361) ;  /* 0x0000000800f87947 */ /* 0x000fea0003800000 */
.L_x_4366:
[----:B------:R-:W0:Y:S02]  /*16f0*/  LDC.U16 R0, c[0x0][0x214] ;  /* 0x00008500ff007b82 */ /* 0x000e240000000400 */
[----:B0-----:R-:W-:-:S05]  /*1700*/  HADD2.F32 R0, -RZ, R0.H0_H0 ;  /* 0x20000000ff007230 */ /* 0x001fca0000004100 */
[----:B------:R-:W-:-:S04]  /*1710*/  FMUL.FTZ R0, R0, 1 ;  /* 0x3f80000000007820 */ /* 0x000fc80000410000 */
[----:B------:R-:W0:Y:S02]  /*1720*/  F2F.F64.F32 R4, R0 ;  /* 0x0000000000047310 */ /* 0x000e240000201800 */
[----:B0-----:R0:W-:Y:S01]  /*1730*/  STG.E.64 desc[UR36][R2.64], R4 ;  /* 0x0000000402007986 */ /* 0x0011e2000c101b24 */
[----:B------:R-:W-:Y:S05]  /*1740*/  BRA `(.L_x_4361) ;  /* 0x0000000800e07947 */ /* 0x000fea0003800000 */
.L_x_4356:
        /* <DEDUP_REMOVED lines=18> */
.L_x_4370:
        /* <DEDUP_REMOVED lines=10> */
.L_x_4369:
        /* <DEDUP_REMOVED lines=21> */
.L_x_4373:
[----:B------:R-:W-:-:S05]  /*1a60*/  LOP3.LUT R5, R0, R9, RZ, 0xfc, !PT ;  /* 0x0000000900057212 */ /* 0x000fca00078efcff */
[----:B------:R0:W-:Y:S01]  /*1a70*/  STG.E.U8 desc[UR36][R2.64], R5 ;  /* 0x0000000502007986 */ /* 0x0001e2000c101124 */
[----:B------:R-:W-:Y:S05]  /*1a80*/  BRA `(.L_x_4361) ;  /* 0x0000000800107947 */ /* 0x000fea0003800000 */
.L_x_4372:
        /* <DEDUP_REMOVED lines=13> */
.L_x_4374:
[----:B------:R-:W-:Y:S01]  /*1b60*/  ISETP.GT.U32.AND P0, PT, R0, 0x7f800000, PT ;  /* 0x7f8000000000780c */ /* 0x000fe20003f04070 */
[----:B------:R-:W-:-:S05]  /*1b70*/  IMAD.MOV.U32 R0, RZ, RZ, 0x7f ;  /* 0x0000007fff007424 */ /* 0x000fca00078e00ff */
[----:B------:R-:W-:-:S07]  /*1b80*/  SEL R0, R0, 0x7c, P0 ;  /* 0x0000007c00007807 */ /* 0x000fce0000000000 */
.L_x_4375:
[----:B------:R-:W-:-:S04]  /*1b90*/  LOP3.LUT R4, R4, 0x80000000, RZ, 0xc0, !PT ;  /* 0x8000000004047812 */ /* 0x000fc800078ec0ff */
[----:B------:R-:W-:-:S04]  /*1ba0*/  SHF.R.U32.HI R5, RZ, 0x18, R4 ;  /* 0x00000018ff057819 */ /* 0x000fc80000011604 */
[----:B------:R-:W-:-:S05]  /*1bb0*/  LOP3.LUT R5, R0, R5, RZ, 0xfc, !PT ;  /* 0x0000000500057212 */ /* 0x000fca00078efcff */
[----:B------:R0:W-:Y:S01]  /*1bc0*/  STG.E.U8 desc[UR36][R2.64], R5 ;  /* 0x0000000502007986 */ /* 0x0001e2000c101124 */
[----:B------:R-:W-:Y:S05]  /*1bd0*/  BRA `(.L_x_4361) ;  /* 0x0000000400bc7947 */ /* 0x000fea0003800000 */
.L_x_4371:
[----:B------:R-:W0:Y:S02]  /*1be0*/  LDC.U16 R0, c[0x0][0x214] ;  /* 0x00008500ff007b82 */ /* 0x000e240000000400 */
[----:B0-----:R-:W-:-:S05]  /*1bf0*/  HADD2.F32 R0, -RZ, R0.H0_H0 ;  /* 0x20000000ff007230 */ /* 0x001fca0000004100 */
[----:B------:R-:W-:-:S05]  /*1c00*/  F2FP.BF16.F32.PACK_AB R0, RZ, R0 ;  /* 0x00000000ff00723e */ /* 0x000fca00000010ff */
[----:B------:R0:W-:Y:S01]  /*1c10*/  STG.E.U16 desc[UR36][R2.64], R0 ;  /* 0x0000000002007986 */ /* 0x0001e2000c101524 */
[----:B------:R-:W-:Y:S05]  /*1c20*/  BRA `(.L_x_4361) ;  /* 0x0000000400a87947 */ /* 0x000fea0003800000 */
.L_x_4368:
        /* <DEDUP_REMOVED lines=13> */
.L_x_4378:
        /* <DEDUP_REMOVED lines=18> */
.L_x_4380:
[----:B------:R-:W-:-:S04]  /*1e20*/  LOP3.LUT R4, R4, 0x80000000, RZ, 0xc0, !PT ;  /* 0x8000000004047812 */ /* 0x000fc800078ec0ff */
[----:B------:R-:W-:-:S04]  /*1e30*/  SHF.R.U32.HI R5, RZ, 0x18, R4 ;  /* 0x00000018ff057819 */ /* 0x000fc80000011604 */
[----:B------:R-:W-:-:S07]  /*1e40*/  LOP3.LUT R0, R0, R5, RZ, 0xfc, !PT ;  /* 0x0000000500007212 */ /* 0x000fce00078efcff */
.L_x_4379:
[----:B------:R0:W-:Y:S01]  /*1e50*/  STG.E.U8 desc[UR36][R2.64], R0 ;  /* 0x0000000002007986 */ /* 0x0001e2000c101124 */
[----:B------:R-:W-:Y:S05]  /*1e60*/  BRA `(.L_x_4361) ;  /* 0x0000000400187947 */ /* 0x000fea0003800000 */
.L_x_4377:
        /* <DEDUP_REMOVED lines=18> */
.L_x_4382:
[----:B------:R-:W-:-:S04]  /*1f90*/  LOP3.LUT R4, R4, 0x80000000, RZ, 0xc0, !PT ;  /* 0x8000000004047812 */ /* 0x000fc800078ec0ff */
[----:B------:R-:W-:-:S04]  /*1fa0*/  SHF.R.U32.HI R5, RZ, 0x18, R4 ;  /* 0x00000018ff057819 */ /* 0x000fc80000011604 */
[----:B------:R-:W-:-:S07]  /*1fb0*/  LOP3.LUT R0, R0, R5, RZ, 0xfc, !PT ;  /* 0x0000000500007212 */ /* 0x000fce00078efcff */
.L_x_4381:
[----:B------:R0:W-:Y:S01]  /*1fc0*/  STG.E.U8 desc[UR36][R2.64], R0 ;  /* 0x0000000002007986 */ /* 0x0001e2000c101124 */
[----:B------:R-:W-:Y:S05]  /*1fd0*/  BRA `(.L_x_4361) ;  /* 0x0000000000bc7947 */ /* 0x000fea0003800000 */
.L_x_4376:
        /* <DEDUP_REMOVED lines=19> */
.L_x_4385:
[----:B------:R0:W-:Y:S01]  /*2110*/  STG.E.U8 desc[UR36][R2.64], R0 ;  /* 0x0000000002007986 */ /* 0x0001e2000c101124 */
[----:B------:R-:W-:Y:S05]  /*2120*/  BRA `(.L_x_4361) ;  /* 0x0000000000687947 */ /* 0x000fea0003800000 */
.L_x_4360:
        /* <DEDUP_REMOVED lines=16> */
.L_x_4386:
[----:B------:R-:W-:Y:S05]  /*2230*/  BRA `(.L_x_4361) ;  /* 0x0000000000247947 */ /* 0x000fea0003800000 */
.L_x_4384:
[----:B------:R-:W0:Y:S02]  /*2240*/  LDC.U16 R0, c[0x0][0x214] ;  /* 0x00008500ff007b82 */ /* 0x000e240000000400 */
[----:B0-----:R-:W-:-:S04]  /*2250*/  HADD2.F32 R0, -RZ, R0.H0_H0 ;  /* 0x20000000ff007230 */ /* 0x001fc80000004100 */
[----:B------:R-:W0:Y:S02]  /*2260*/  F2I.U64.TRUNC R4, R0 ;  /* 0x0000000000047311 */ /* 0x000e24000020d800 */
[----:B0-----:R0:W-:Y:S01]  /*2270*/  STG.E.64 desc[UR36][R2.64], R4 ;  /* 0x0000000402007986 */ /* 0x0011e2000c101b24 */
[----:B------:R-:W-:Y:S05]  /*2280*/  BRA `(.L_x_4361) ;  /* 0x0000000000107947 */ /* 0x000fea0003800000 */
.L_x_4383:
[----:B------:R-:W0:Y:S02]  /*2290*/  LDC.U16 R0, c[0x0][0x214] ;  /* 0x00008500ff007b82 */ /* 0x000e240000000400 */
[----:B0-----:R-:W-:-:S04]  /*22a0*/  HADD2.F32 R0, -RZ, R0.H0_H0 ;  /* 0x20000000ff007230 */ /* 0x001fc80000004100 */
[----:B------:R-:W0:Y:S02]  /*22b0*/  F2I.FTZ.U32.TRUNC.NTZ R5, R0 ;  /* 0x0000000000057305 */ /* 0x000e24000021f000 */
[----:B0-----:R0:W-:Y:S02]  /*22c0*/  STG.E desc[UR36][R2.64], R5 ;  /* 0x0000000502007986 */ /* 0x0011e4000c101924 */
.L_x_4361:
        /* <DEDUP_REMOVED lines=26> */
.L_x_4390:
[----:B------:R-:W0:Y:S02]  /*2470*/  LDC.U16 R0, c[0x0][0x214] ;  /* 0x00008500ff007b82 */ /* 0x000e240000000400 */
[----:B0-----:R-:W-:-:S04]  /*2480*/  HADD2.F32 R0, -RZ, R0.H0_H0 ;  /* 0x20000000ff007230 */ /* 0x001fc80000004100 */
[----:B------:R-:W0:Y:S02]  /*2490*/  F2I.S64.TRUNC R4, R0 ;  /* 0x0000000000047311 */ /* 0x000e24000020d900 */
[----:B0-----:R0:W-:Y:S01]  /*24a0*/  STG.E.U8 desc[UR36][R2.64], R4 ;  /* 0x0000000402007986 */ /* 0x0011e2000c101124 */
[----:B------:R-:W-:Y:S05]  /*24b0*/  BRA `(.L_x_4392) ;  /* 0x0000000c00cc7947 */ /* 0x000fea0003800000 */
.L_x_4389:
        /* <DEDUP_REMOVED lines=11> */
.L_x_4394:
[----:B------:R-:W0:Y:S02]  /*2570*/  LDC.U16 R0, c[0x0][0x214] ;  /* 0x00008500ff007b82 */ /* 0x000e240000000400 */
[----:B0-----:R-:W-:-:S04]  /*2580*/  HADD2.F32 R0, -RZ, R0.H0_H0 ;  /* 0x20000000ff007230 */ /* 0x001fc80000004100 */
[----:B------:R-:W0:Y:S02]  /*2590*/  F2I.FTZ.TRUNC.NTZ R5, R0 ;  /* 0x0000000000057305 */ /* 0x000e24000021f100 */
[----:B0-----:R0:W-:Y:S01]  /*25a0*/  STG.E desc[UR36][R2.64], R5 ;  /* 0x0000000502007986 */ /* 0x0011e2000c101924 */
[----:B------:R-:W-:Y:S05]  /*25b0*/  BRA `(.L_x_4392) ;  /* 0x0000000c008c7947 */ /* 0x000fea0003800000 */
.L_x_4393:
[----:B------:R-:W0:Y:S02]  /*25c0*/  LDC.U16 R0, c[0x0][0x214] ;  /* 0x00008500ff007b82 */ /* 0x000e240000000400 */
[----:B0-----:R-:W-:-:S04]  /*25d0*/  HADD2.F32 R0, -RZ, R0.H0_H0 ;  /* 0x20000000ff007230 */ /* 0x001fc80000004100 */
[----:B------:R-:W0:Y:S02]  /*25e0*/  F2I.FTZ.TRUNC.NTZ R5, R0 ;  /* 0x0000000000057305 */ /* 0x000e24000021f100 */
[----:B0-----:R0:W-:Y:S01]  /*25f0*/  STG.E.U16 desc[UR36][R2.64], R5 ;  /* 0x0000000502007986 */ /* 0x0011e2000c101524 */
[----:B------:R-:W-:Y:S05]  /*2600*/  BRA `(.L_x_4392) ;  /* 0x0000000c00787947 */ /* 0x000fea0003800000 */
.L_x_4388:
        /* <DEDUP_REMOVED lines=10> */
.L_x_4396:
[----:B------:R-:W0:Y:S02]  /*26b0*/  LDC.U16 R5, c[0x0][0x214] ;  /* 0x00008500ff057b82 */ /* 0x000e240000000400 */
[----:B0-----:R0:W-:Y:S01]  /*26c0*/  STG.E.U16 desc[UR36][R2.64], R5 ;  /* 0x0000000502007986 */ /* 0x0011e2000c101524 */
[----:B------:R-:W-:Y:S05]  /*26d0*/  BRA `(.L_x_4392) ;  /* 0x0000000c00447947 */ /* 0x000fea0003800000 */
.L_x_4395:
        /* <DEDUP_REMOVED lines=12> */
.L_x_4398:
[----:B------:R-:W-:Y:S01]  /*27a0*/  ULDC.U16 UR4, c[0x0][0x214] ;  /* 0x0000850000047ab9 */ /* 0x000fe20000000400 */
[----:B------:R-:W-:Y:S01]  /*27b0*/  ULDC.U16 UR5, c[0x0][0x216] ;  /* 0x0000858000057ab9 */ /* 0x000fe20000000400 */
[----:B------:R-:W-:Y:S02]  /*27c0*/  IMAD.U32 R5, RZ, RZ, UR4 ;  /* 0x00000004ff057e24 */ /* 0x000fe4000f8e00ff */
[----:B------:R-:W-:-:S05]  /*27d0*/  IMAD.U32 R0, RZ, RZ, UR5 ;  /* 0x00000005ff007e24 */ /* 0x000fca000f8e00ff */
[----:B------:R-:W-:-:S05]  /*27e0*/  PRMT R5, R5, 0x5410, R0 ;  /* 0x0000541005057816 */ /* 0x000fca0000000000 */
[----:B------:R0:W-:Y:S01]  /*27f0*/  STG.E desc[UR36][R2.64], R5 ;  /* 0x0000000502007986 */ /* 0x0001e2000c101924 */
[----:B------:R-:W-:Y:S05]  /*2800*/  BRA `(.L_x_4392) ;  /* 0x0000000800f87947 */ /* 0x000fea0003800000 */
.L_x_4397:
[----:B------:R-:W0:Y:S02]  /*2810*/  LDC.U16 R0, c[0x0][0x214] ;  /* 0x00008500ff007b82 */ /* 0x000e240000000400 */
[----:B0-----:R-:W-:-:S05]  /*2820*/  HADD2.F32 R0, -RZ, R0.H0_H0 ;  /* 0x20000000ff007230 */ /* 0x001fca0000004100 */
[----:B------:R-:W-:-:S04]  /*2830*/  FMUL.FTZ R0, R0, 1 ;  /* 0x3f80000000007820 */ /* 0x000fc80000410000 */
[----:B------:R-:W0:Y:S02]  /*2840*/  F2F.F64.F32 R4, R0 ;  /* 0x0000000000047310 */ /* 0x000e240000201800 */
[----:B0-----:R0:W-:Y:S01]  /*2850*/  STG.E.64 desc[UR36][R2.64], R4 ;  /* 0x0000000402007986 */ /* 0x0011e2000c101b24 */
[----:B------:R-:W-:Y:S05]  /*2860*/  BRA `(.L_x_4392) ;  /* 0x0000000800e07947 */ /* 0x000fea0003800000 */
.L_x_4387:
        /* <DEDUP_REMOVED lines=18> */
.L_x_4401:
        /* <DEDUP_REMOVED lines=10> */
.L_x_4400:
        /* <DEDUP_REMOVED lines=21> */
.L_x_4404:
[----:B------:R-:W-:-:S05]  /*2b80*/  LOP3.LUT R5, R0, R9, RZ, 0xfc, !PT ;  /* 0x0000000900057212 */ /* 0x000fca00078efcff */
[----:B------:R0:W-:Y:S01]  /*2b90*/  STG.E.U8 desc[UR36][R2.64], R5 ;  /* 0x0000000502007986 */ /* 0x0001e2000c101124 */
[----:B------:R-:W-:Y:S05]  /*2ba0*/  BRA `(.L_x_4392) ;  /* 0x0000000800107947 */ /* 0x000fea0003800000 */
.L_x_4403:
        /* <DEDUP_REMOVED lines=13> */
.L_x_4405:
[----:B------:R-:W-:Y:S01]  /*2c80*/  ISETP.GT.U32.AND P0, PT, R0, 0x7f800000, PT ;  /* 0x7f8000000000780c */ /* 0x000fe20003f04070 */
[----:B------:R-:W-:-:S05]  /*2c90*/  IMAD.MOV.U32 R0, RZ, RZ, 0x7f ;  /* 0x0000007fff007424 */ /* 0x000fca00078e00ff */
[----:B------:R-:W-:-:S07]  /*2ca0*/  SEL R0, R0, 0x7c, P0 ;  /* 0x0000007c00007807 */ /* 0x000fce0000000000 */
.L_x_4406:
[----:B------:R-:W-:-:S04]  /*2cb0*/  LOP3.LUT R4, R4, 0x80000000, RZ, 0xc0, !PT ;  /* 0x8000000004047812 */ /* 0x000fc800078ec0ff */
[----:B------:R-:W-:-:S04]  /*2cc0*/  SHF.R.U32.HI R5, RZ, 0x18, R4 ;  /* 0x00000018ff057819 */ /* 0x000fc80000011604 */
[----:B------:R-:W-:-:S05]  /*2cd0*/  LOP3.LUT R5, R0, R5, RZ, 0xfc, !PT ;  /* 0x0000000500057212 */ /* 0x000fca00078efcff */
[----:B------:R0:W-:Y:S01]  /*2ce0*/  STG.E.U8 desc[UR36][R2.64], R5 ;  /* 0x0000000502007986 */ /* 0x0001e2000c101124 */
[----:B------:R-:W-:Y:S05]  /*2cf0*/  BRA `(.L_x_4392) ;  /* 0x0000000400bc7947 */ /* 0x000fea0003800000 */
.L_x_4402:
[----:B------:R-:W0:Y:S02]  /*2d00*/  LDC.U16 R0, c[0x0][0x214] ;  /* 0x00008500ff007b82 */ /* 0x000e240000000400 */
[----:B0-----:R-:W-:-:S05]  /*2d10*/  HADD2.F32 R0, -RZ, R0.H0_H0 ;  /* 0x20000000ff007230 */ /* 0x001fca0000004100 */
[----:B------:R-:W-:-:S05]  /*2d20*/  F2FP.BF16.F32.PACK_AB R0, RZ, R0 ;  /* 0x00000000ff00723e */ /* 0x000fca00000010ff */
[----:B------:R0:W-:Y:S01]  /*2d30*/  STG.E.U16 desc[UR36][R2.64], R0 ;  /* 0x0000000002007986 */ /* 0x0001e2000c101524 */
[----:B------:R-:W-:Y:S05]  /*2d40*/  BRA `(.L_x_4392) ;  /* 0x0000000400a87947 */ /* 0x000fea0003800000 */
.L_x_4399:
        /* <DEDUP_REMOVED lines=13> */
.L_x_4409:
        /* <DEDUP_REMOVED lines=18> */
.L_x_4411:
[----:B------:R-:W-:-:S04]  /*2f40*/  LOP3.LUT R4, R4, 0x80000000, RZ, 0xc0, !PT ;  /* 0x8000000004047812 */ /* 0x000fc800078ec0ff */
[----:B------:R-:W-:-:S04]  /*2f50*/  SHF.R.U32.HI R5, RZ, 0x18, R4 ;  /* 0x00000018ff057819 */ /* 0x000fc80000011604 */
[----:B------:R-:W-:-:S07]  /*2f60*/  LOP3.LUT R0, R0, R5, RZ, 0xfc, !PT ;  /* 0x0000000500007212 */ /* 0x000fce00078efcff */
.L_x_4410:
[----:B------:R5:W-:Y:S01]  /*2f70*/  STG.E.U8 desc[UR36][R2.64], R0 ;  /* 0x0000000002007986 */ /* 0x000be2000c101124 */
[----:B------:R-:W-:Y:S05]  /*2f80*/  BRA `(.L_x_4392) ;  /* 0x0000000400187947 */ /* 0x000fea0003800000 */
.L_x_4408:
        /* <DEDUP_REMOVED lines=18> */
.L_x_4413:
[----:B------:R-:W-:-:S04]  /*30b0*/  LOP3.LUT R4, R4, 0x80000000, RZ, 0xc0, !PT ;  /* 0x8000000004047812 */ /* 0x000fc800078ec0ff */
[----:B------:R-:W-:-:S04]  /*30c0*/  SHF.R.U32.HI R5, RZ, 0x18, R4 ;  /* 0x00000018ff057819 */ /* 0x000fc80000011604 */
[----:B------:R-:W-:-:S07]  /*30d0*/  LOP3.LUT R0, R0, R5, RZ, 0xfc, !PT ;  /* 0x0000000500007212 */ /* 0x000fce00078efcff */
.L_x_4412:
[----:B------:R3:W-:Y:S01]  /*30e0*/  STG.E.U8 desc[UR36][R2.64], R0 ;  /* 0x0000000002007986 */ /* 0x0007e2000c101124 */
[----:B------:R-:W-:Y:S05]  /*30f0*/  BRA `(.L_x_4392) ;  /* 0x0000000000bc7947 */ /* 0x000fea0003800000 */
.L_x_4407:
        /* <DEDUP_REMOVED lines=19> */
.L_x_4416:
[----:B------:R2:W-:Y:S01]  /*3230*/  STG.E.U8 desc[UR36][R2.64], R0 ;  /* 0x0000000002007986 */ /* 0x0005e2000c101124 */
[----:B------:R-:W-:Y:S05]  /*3240*/  BRA `(.L_x_4392) ;  /* 0x0000000000687947 */ /* 0x000fea0003800000 */
.L_x_4391:
        /* <DEDUP_REMOVED lines=16> */
.L_x_4417:
[----:B------:R-:W-:Y:S05]  /*3350*/  BRA `(.L_x_4392) ;  /* 0x0000000000247947 */ /* 0x000fea0003800000 */
.L_x_4415:
[----:B------:R-:W0:Y:S02]  /*3360*/  LDC.U16 R0, c[0x0][0x214] ;  /* 0x00008500ff007b82 */ /* 0x000e240000000400 */
[----:B0-----:R-:W-:-:S04]  /*3370*/  HADD2.F32 R0, -RZ, R0.H0_H0 ;  /* 0x20000000ff007230 */ /* 0x001fc80000004100 */
[----:B------:R-:W0:Y:S02]  /*3380*/  F2I.U64.TRUNC R4, R0 ;  /* 0x0000000000047311 */ /* 0x000e24000020d800 */
[----:B0-----:R1:W-:Y:S01]  /*3390*/  STG.E.64 desc[UR36][R2.64], R4 ;  /* 0x0000000402007986 */ /* 0x0013e2000c101b24 */
[----:B------:R-:W-:Y:S05]  /*33a0*/  BRA `(.L_x_4392) ;  /* 0x0000000000107947 */ /* 0x000fea0003800000 */
.L_x_4414:
[----:B------:R-:W0:Y:S02]  /*33b0*/  LDC.U16 R0, c[0x0][0x214] ;  /* 0x00008500ff007b82 */ /* 0x000e240000000400 */
[----:B0-----:R-:W-:-:S04]  /*33c0*/  HADD2.F32 R0, -RZ, R0.H0_H0 ;  /* 0x20000000ff007230 */ /* 0x001fc80000004100 */
[----:B------:R-:W0:Y:S02]  /*33d0*/  F2I.FTZ.U32.TRUNC.NTZ R5, R0 ;  /* 0x0000000000057305 */ /* 0x000e24000021f000 */
[----:B0-----:R0:W-:Y:S02]  /*33e0*/  STG.E desc[UR36][R2.64], R5 ;  /* 0x0000000502007986 */ /* 0x0011e4000c101924 */
.L_x_4392:
[----:B------:R-:W-:-:S07]  /*33f0*/  VIADD R19, R19, 0x80 ;  /* 0x0000008013137836 */ /* 0x000fce0000000000 */
.L_x_4355:
[----:B------:R-:W-:Y:S05]  /*3400*/  BSYNC B6 ;  /* 0x0000000000067941 */ /* 0x000fea0003800000 */
.L_x_4354:
        /* <DEDUP_REMOVED lines=24> */
.L_x_4421:
[----:B------:R-:W0:Y:S02]  /*3590*/  LDC.U16 R0, c[0x0][0x214] ;  /* 0x00008500ff007b82 */ /* 0x000e240000000400 */
[----:B0-----:R-:W-:-:S04]  /*35a0*/  HADD2.F32 R0, -RZ, R0.H0_H0 ;  /* 0x20000000ff007230 */ /* 0x001fc80000004100 */
[----:B------:R-:W0:Y:S02]  /*35b0*/  F2I.S64.TRUNC R4, R0 ;  /* 0x0000000000047311 */ /* 0x000e24000020d900 */
[----:B0-----:R-:W-:Y:S01]  /*35c0*/  STG.E.U8 desc[UR36][R2.64], R4 ;  /* 0x0000000402007986 */ /* 0x001fe2000c101124 */
[----:B------:R-:W-:Y:S05]  /*35d0*/  EXIT ;  /* 0x000000000000794d */ /* 0x000fea0003800000 */
.L_x_4420:
        /* <DEDUP_REMOVED lines=11> */
.L_x_4424:
[----:B------:R-:W0:Y:S02]  /*3690*/  LDC.U16 R0, c[0x0][0x214] ;  /* 0x00008500ff007b82 */ /* 0x000e240000000400 */
[----:B0-----:R-:W-:-:S04]  /*36a0*/  HADD2.F32 R0, -RZ, R0.H0_H0 ;  /* 0x20000000ff007230 */ /* 0x001fc80000004100 */
[----:B------:R-:W0:Y:S02]  /*36b0*/  F2I.FTZ.TRUNC.NTZ R5, R0 ;  /* 0x0000000000057305 */ /* 0x000e24000021f100 */
[----:B0-----:R-:W-:Y:S01]  /*36c0*/  STG.E desc[UR36][R2.64], R5 ;  /* 0x0000000502007986 */ /* 0x001fe2000c101924 */
[----:B------:R-:W-:Y:S05]  /*36d0*/  EXIT ;  /* 0x000000000000794d */ /* 0x000fea0003800000 */
.L_x_4423:
[----:B------:R-:W0:Y:S02]  /*36e0*/  LDC.U16 R0, c[0x0][0x214] ;  /* 0x00008500ff007b82 */ /* 0x000e240000000400 */
[----:B0-----:R-:W-:-:S04]  /*36f0*/  HADD2.F32 R0, -RZ, R0.H0_H0 ;  /* 0x20000000ff007230 */ /* 0x001fc80000004100 */
[----:B------:R-:W0:Y:S02]  /*3700*/  F2I.FTZ.TRUNC.NTZ R5, R0 ;  /* 0x0000000000057305 */ /* 0x000e24000021f100 */
[----:B0-----:R-:W-:Y:S01]  /*3710*/  STG.E.U16 desc[UR36][R2.64], R5 ;  /* 0x0000000502007986 */ /* 0x001fe2000c101524 */
[----:B------:R-:W-:Y:S05]  /*3720*/  EXIT ;  /* 0x000000000000794d */ /* 0x000fea0003800000 */
.L_x_4419:
        /* <DEDUP_REMOVED lines=10> */
.L_x_4426:
[----:B------:R-:W0:Y:S02]  /*37d0*/  LDC.U16 R5, c[0x0][0x214] ;  /* 0x00008500ff057b82 */ /* 0x000e240000000400 */
[----:B0-----:R-:W-:Y:S01]  /*37e0*/  STG.E.U16 desc[UR36][R2.64], R5 ;  /* 0x0000000502007986 */ /* 0x001fe2000c101524 */
[----:B------:R-:W-:Y:S05]  /*37f0*/  EXIT ;  /* 0x000000000000794d */ /* 0x000fea0003800000 */
.L_x_4425:
        /* <DEDUP_REMOVED lines=12> */
.L_x_4428:
[----:B------:R-:W-:Y:S01]  /*38c0*/  ULDC.U16 UR4, c[0x0][0x214] ;  /* 0x0000850000047ab9 */ /* 0x000fe20000000400 */
[----:B------:R-:W-:Y:S01]  /*38d0*/  ULDC.U16 UR5, c[0x0][0x216] ;  /* 0x0000858000057ab9 */ /* 0x000fe20000000400 */
[----:B------:R-:W-:Y:S02]  /*38e0*/  IMAD.U32 R5, RZ, RZ, UR4 ;  /* 0x00000004ff057e24 */ /* 0x000fe4000f8e00ff */
[----:B------:R-:W-:-:S05]  /*38f0*/  IMAD.U32 R0, RZ, RZ, UR5 ;  /* 0x00000005ff007e24 */ /* 0x000fca000f8e00ff */
[----:B------:R-:W-:-:S05]  /*3900*/  PRMT R5, R5, 0x5410, R0 ;  /* 0x0000541005057816 */ /* 0x000fca0000000000 */
[----:B------:R-:W-:Y:S01]  /*3910*/  STG.E desc[UR36][R2.64], R5 ;  /* 0x0000000502007986 */ /* 0x000fe2000c101924 */
[----:B------:R-:W-:Y:S05]  /*3920*/  EXIT ;  /* 0x000000000000794d */ /* 0x000fea0003800000 */
.L_x_4427:
[----:B------:R-:W0:Y:S02]  /*3930*/  LDC.U16 R0, c[0x0][0x214] ;  /* 0x00008500ff007b82 */ /* 0x000e240000000400 */
[----:B0-----:R-:W-:-:S05]  /*3940*/  HADD2.F32 R0, -RZ, R0.H0_H0 ;  /* 0x20000000ff007230 */ /* 0x001fca0000004100 */
[----:B------:R-:W-:-:S04]  /*3950*/  FMUL.FTZ R0, R0, 1 ;  /* 0x3f80000000007820 */ /* 0x000fc80000410000 */
[----:B------:R-:W0:Y:S02]  /*3960*/  F2F.F64.F32 R4, R0 ;  /* 0x0000000000047310 */ /* 0x000e240000201800 */
[----:B0-----:R-:W-:Y:S01]  /*3970*/  STG.E.64 desc[UR36][R2.64], R4 ;  /* 0x0000000402007986 */ /* 0x001fe2000c101b24 */
[----:B------:R-:W-:Y:S05]  /*3980*/  EXIT ;  /* 0x000000000000794d */ /* 0x000fea0003800000 */
.L_x_4418:
        /* <DEDUP_REMOVED lines=18> */
.L_x_4431:
        /* <DEDUP_REMOVED lines=10> */
.L_x_4430:
        /* <DEDUP_REMOVED lines=21> */
.L_x_4434:
[----:B------:R-:W-:-:S05]  /*3ca0*/  LOP3.LUT R5, R0, R9, RZ, 0xfc, !PT ;  /* 0x0000000900057212 */ /* 0x000fca00078efcff */
[----:B------:R-:W-:Y:S01]  /*3cb0*/  STG.E.U8 desc[UR36][R2.64], R5 ;  /* 0x0000000502007986 */ /* 0x000fe2000c101124 */
[----:B------:R-:W-:Y:S05]  /*3cc0*/  EXIT ;  /* 0x000000000000794d */ /* 0x000fea0003800000 */
.L_x_4433:
        /* <DEDUP_REMOVED lines=13> */
.L_x_4435:
[----:B------:R-:W-:Y:S01]  /*3da0*/  ISETP.GT.U32.AND P0, PT, R0, 0x7f800000, PT ;  /* 0x7f8000000000780c */ /* 0x000fe20003f04070 */
[----:B------:R-:W-:-:S05]  /*3db0*/  IMAD.MOV.U32 R0, RZ, RZ, 0x7f ;  /* 0x0000007fff007424 */ /* 0x000fca00078e00ff */
[----:B------:R-:W-:-:S07]  /*3dc0*/  SEL R0, R0, 0x7c, P0 ;  /* 0x0000007c00007807 */ /* 0x000fce0000000000 */
.L_x_4436:
[----:B------:R-:W-:-:S04]  /*3dd0*/  LOP3.LUT R4, R4, 0x80000000, RZ, 0xc0, !PT ;  /* 0x8000000004047812 */ /* 0x000fc800078ec0ff */
[----:B------:R-:W-:-:S04]  /*3de0*/  SHF.R.U32.HI R5, RZ, 0x18, R4 ;  /* 0x00000018ff057819 */ /* 0x000fc80000011604 */
[----:B------:R-:W-:-:S05]  /*3df0*/  LOP3.LUT R5, R0, R5, RZ, 0xfc, !PT ;  /* 0x0000000500057212 */ /* 0x000fca00078efcff */
[----:B------:R-:W-:Y:S01]  /*3e00*/  STG.E.U8 desc[UR36][R2.64], R5 ;  /* 0x0000000502007986 */ /* 0x000fe2000c101124 */
[----:B------:R-:W-:Y:S05]  /*3e10*/  EXIT ;  /* 0x000000000000794d */ /* 0x000fea0003800000 */
.L_x_4432:
[----:B------:R-:W0:Y:S02]  /*3e20*/  LDC.U16 R0, c[0x0][0x214] ;  /* 0x00008500ff007b82 */ /* 0x000e240000000400 */
[----:B0-----:R-:W-:-:S05]  /*3e30*/  HADD2.F32 R0, -RZ, R0.H0_H0 ;  /* 0x20000000ff007230 */ /* 0x001fca0000004100 */
[----:B------:R-:W-:-:S05]  /*3e40*/  F2FP.BF16.F32.PACK_AB R0, RZ, R0 ;  /* 0x00000000ff00723e */ /* 0x000fca00000010ff */
[----:B------:R-:W-:Y:S01]  /*3e50*/  STG.E.U16 desc[UR36][R2.64], R0 ;  /* 0x0000000002007986 */ /* 0x000fe2000c101524 */
[----:B------:R-:W-:Y:S05]  /*3e60*/  EXIT ;  /* 0x000000000000794d */ /* 0x000fea0003800000 */
.L_x_4429:
        /* <DEDUP_REMOVED lines=13> */
.L_x_4439:
        /* <DEDUP_REMOVED lines=18> */
.L_x_4441:
[----:B------:R-:W-:-:S04]  /*4060*/  LOP3.LUT R4, R4, 0x80000000, RZ, 0xc0, !PT ;  /* 0x8000000004047812 */ /* 0x000fc800078ec0ff */
[----:B------:R-:W-:-:S04]  /*4070*/  SHF.R.U32.HI R5, RZ, 0x18, R4 ;  /* 0x00000018ff057819 */ /* 0x000fc80000011604 */
[----:B------:R-:W-:-:S07]  /*4080*/  LOP3.LUT R0, R0, R5, RZ, 0xfc, !PT ;  /* 0x0000000500007212 */ /* 0x000fce00078efcff */
.L_x_4440:
[----:B------:R-:W-:Y:S01]  /*4090*/  STG.E.U8 desc[UR36][R2.64], R0 ;  /* 0x0000000002007986 */ /* 0x000fe2000c101124 */
[----:B------:R-:W-:Y:S05]  /*40a0*/  EXIT ;  /* 0x000000000000794d */ /* 0x000fea0003800000 */
.L_x_4438:
        /* <DEDUP_REMOVED lines=18> */
.L_x_4443:
[----:B------:R-:W-:-:S04]  /*41d0*/  LOP3.LUT R4, R4, 0x80000000, RZ, 0xc0, !PT ;  /* 0x8000000004047812 */ /* 0x000fc800078ec0ff */
[----:B------:R-:W-:-:S04]  /*41e0*/  SHF.R.U32.HI R5, RZ, 0x18, R4 ;  /* 0x00000018ff057819 */ /* 0x000fc80000011604 */
[----:B------:R-:W-:-:S07]  /*41f0*/  LOP3.LUT R0, R0, R5, RZ, 0xfc, !PT ;  /* 0x0000000500007212 */ /* 0x000fce00078efcff */
.L_x_4442:
[----:B------:R-:W-:Y:S01]  /*4200*/  STG.E.U8 desc[UR36][R2.64], R0 ;  /* 0x0000000002007986 */ /* 0x000fe2000c101124 */
[----:B------:R-:W-:Y:S05]  /*4210*/  EXIT ;  /* 0x000000000000794d */ /* 0x000fea0003800000 */
.L_x_4437:
        /* <DEDUP_REMOVED lines=19> */
.L_x_4446:
[----:B------:R-:W-:Y:S01]  /*4350*/  STG.E.U8 desc[UR36][R2.64], R0 ;  /* 0x0000000002007986 */ /* 0x000fe2000c101124 */
[----:B------:R-:W-:Y:S05]  /*4360*/  EXIT ;  /* 0x000000000000794d */ /* 0x000fea0003800000 */
.L_x_4422:
        /* <DEDUP_REMOVED lines=16> */
.L_x_4447:
[----:B------:R-:W-:Y:S05]  /*4470*/  EXIT ;  /* 0x000000000000794d */ /* 0x000fea0003800000 */
.L_x_4445:
[----:B------:R-:W0:Y:S02]  /*4480*/  LDC.U16 R0, c[0x0][0x214] ;  /* 0x00008500ff007b82 */ /* 0x000e240000000400 */
[----:B0-----:R-:W-:-:S04]  /*4490*/  HADD2.F32 R0, -RZ, R0.H0_H0 ;  /* 0x20000000ff007230 */ /* 0x001fc80000004100 */
[----:B------:R-:W0:Y:S02]  /*44a0*/  F2I.U64.TRUNC R4, R0 ;  /* 0x0000000000047311 */ /* 0x000e24000020d800 */
[----:B0-----:R-:W-:Y:S01]  /*44b0*/  STG.E.64 desc[UR36][R2.64], R4 ;  /* 0x0000000402007986 */ /* 0x001fe2000c101b24 */
[----:B------:R-:W-:Y:S05]  /*44c0*/  EXIT ;  /* 0x000000000000794d */ /* 0x000fea0003800000 */
.L_x_4444:
[----:B------:R-:W0:Y:S02]  /*44d0*/  LDC.U16 R0, c[0x0][0x214] ;  /* 0x00008500ff007b82 */ /* 0x000e240000000400 */
[----:B0-----:R-:W-:-:S04]  /*44e0*/  HADD2.F32 R0, -RZ, R0.H0_H0 ;  /* 0x20000000ff007230 */ /* 0x001fc80000004100 */
[----:B------:R-:W0:Y:S02]  /*44f0*/  F2I.FTZ.U32.TRUNC.NTZ R5, R0 ;  /* 0x0000000000057305 */ /* 0x000e24000021f000 */
[----:B0-----:R-:W-:Y:S01]  /*4500*/  STG.E desc[UR36][R2.64], R5 ;  /* 0x0000000502007986 */ /* 0x001fe2000c101924 */
[----:B------:R-:W-:Y:S05]  /*4510*/  EXIT ;  /* 0x000000000000794d */ /* 0x000fea0003800000 */
.L_x_4448:
        /* <DEDUP_REMOVED lines=14> */
.L_x_7340:


//--------------------- .text._ZN2at6native18elementwise_kernelILi128ELi2EZNS0_22gpu_kernel_impl_nocastINS0_11FillFunctorIN3c107complexINS4_4HalfEEEEEEEvRNS_18TensorIteratorBaseERKT_EUliE_EEviT1_ --------------------------
	.section	.text._ZN2at6native18elementwise_kernelILi128ELi2EZNS0_22gpu_kernel_impl_nocastINS0_11FillFunctorIN3c107complexINS4_4HalfEEEEEEEvRNS_18TensorIteratorBaseERKT_EUliE_EEviT1_,"ax",@progbits
	.align	128
        .global         _ZN2at6native18elementwise_kernelILi128ELi2EZNS0_22gpu_kernel_impl_nocastINS0_11FillFunctorIN3c107complexINS4_4HalfEEEEEEEvRNS_18TensorIteratorBaseERKT_EUliE_EEviT1_
        .type           _ZN2at6native18elementwise_kernelILi128ELi2EZNS0_22gpu_kernel_impl_nocastINS0_11FillFunctorIN3c107complexINS4_4HalfEEEEEEEvRNS_18TensorIteratorBaseERKT_EUliE_EEviT1_,@function
        .size           _ZN2at6native18elementwise_kernelILi128ELi2EZNS0_22gpu_kernel_impl_nocastINS0_11FillFunctorIN3c107complexINS4_4HalfEEEEEEEvRNS_18TensorIteratorBaseERKT_EUliE_EEviT1_,(.L_x_7341 - _ZN2at6native18elementwise_kernelILi128ELi2EZNS0_22gpu_kernel_impl_nocastINS0_11FillFunctorIN3c107complexINS4_4HalfEEEEEEEvRNS_18TensorIteratorBaseERKT_EUliE_EEviT1_)
        .other          _ZN2at6native18elementwise_kernelILi128ELi2EZNS0_22gpu_kernel_impl_nocastINS0_11FillFunctorIN3c107complexINS4_4HalfEEEEEEEvRNS_18TensorIteratorBaseERKT_EUliE_EEviT1_,@"STO_CUDA_ENTRY STV_DEFAULT"
_ZN2at6native18elementwise_kernelILi128ELi2EZNS0_22gpu_kernel_impl_nocastINS0_11FillFunctorIN3c107complexINS4_4HalfEEEEEEEvRNS_18TensorIteratorBaseERKT_EUliE_EEviT1_:
.text._ZN2at6native18elementwise_kernelILi128ELi2EZNS0_22gpu_kernel_impl_nocastINS0_11FillFunctorIN3c107complexINS4_4HalfEEEEEEEvRNS_18TensorIteratorBaseERKT_EUliE_EEviT1_:
        /* <DEDUP_REMOVED lines=285> */
.L_x_4452:
[----:B------:R-:W-:Y:S01]  /*11d0*/  ULDC.64 UR8, c[0x0][0x3b0] ;  /* 0x0000ec0000087ab9 */ /* 0x000fe20000000a00 */
[----:B------:R-:W-:Y:S01]  /*11e0*/  ULDC.U16 UR7, c[0x0][0x3b8] ;  /* 0x0000ee0000077ab9 */ /* 0x000fe20000000400 */
[----:B------:R-:W-:Y:S01]  /*11f0*/  IADD3 R4, P0, R0, UR8, RZ ;  /* 0x0000000800047c10 */ /* 0x000fe2000ff1e0ff */
[----:B------:R-:W-:Y:S01]  /*1200*/  ULDC.U16 UR8, c[0x0][0x3ba] ;  /* 0x0000ee8000087ab9 */ /* 0x000fe20000000400 */
[----:B------:R-:W-:Y:S02]  /*1210*/  MOV R7, UR7 ;  /* 0x0000000700077c02 */ /* 0x000fe40008000f00 */
[----:B------:R-:W-:Y:S01]  /*1220*/  MOV R0, UR8 ;  /* 0x0000000800007c02 */ /* 0x000fe20008000f00 */
[----:B------:R-:W-:Y:S01]  /*1230*/  IMAD.X R5, RZ, RZ, UR9, P0 ;  /* 0x00000009ff057e24 */ /* 0x000fe200080e06ff */
[----:B------:R-:W-:Y:S02]  /*1240*/  IADD3 R3, R3, 0x80, RZ ;  /* 0x0000008003037810 */ /* 0x000fe40007ffe0ff */
[----:B------:R-:W-:-:S05]  /*1250*/  PRMT R7, R7, 0x5410, R0 ;  /* 0x0000541007077816 */ /* 0x000fca0000000000 */
[----:B------:R0:W-:Y:S02]  /*1260*/  STG.E desc[UR4][R4.64], R7 ;  /* 0x0000000704007986 */ /* 0x0001e4000c101904 */
.L_x_4451:
[----:B------:R-:W-:Y:S05]  /*1270*/  BSYNC B0 ;  /* 0x0000000000007941 */ /* 0x000fea0003800000 */
.L_x_4450:
[----:B------:R-:W-:-:S13]  /*1280*/  ISETP.GE.AND P0, PT, R3, UR6, PT ;  /* 0x0000000603007c0c */ /* 0x000fda000bf06270 */
[----:B------:R-:W-:Y:S05]  /*1290*/  @P0 EXIT ;  /* 0x000000000000094d */ /* 0x000fea0003800000 */
[----:B------:R-:W-:Y:S01]  /*12a0*/  HFMA2.MMA R2, -RZ, RZ, 0, 0 ;  /* 0x00000000ff027435 */ /* 0x000fe200000001ff */
[----:B------:R-:W-:Y:S01]  /*12b0*/  ULDC.64 UR6, c[0x0][0x220] ;  /* 0x0000880000067ab9 */ /* 0x000fe20000000a00 */
[----:B------:R-:W-:-:S08]  /*12c0*/  ISETP.NE.AND P0, PT, R8, 0x1, PT ;  /* 0x000000010800780c */ /* 0x000fd00003f05270 */
[----:B0-----:R-:W-:Y:S01]  /*12d0*/  IMAD.HI.U32 R4, R3, UR6, R2 ;  /* 0x0000000603047c27 */ /* 0x001fe2000f8e0002 */
[----:B------:R-:W-:-:S04]  /*12e0*/  ULDC UR6, c[0x0][0x21c] ;  /* 0x0000870000067ab9 */ /* 0x000fc80000000800 */
        /* <DEDUP_REMOVED lines=268> */
.L_x_4453:
[----:B------:R-:W-:Y:S01]  /*23b0*/  ULDC.64 UR6, c[0x0][0x3b0] ;  /* 0x0000ec0000067ab9 */ /* 0x000fe20000000a00 */
[----:B------:R-:W-:Y:S01]  /*23c0*/  ULDC.U16 UR8, c[0x0][0x3b8] ;  /* 0x0000ee0000087ab9 */ /* 0x000fe20000000400 */
[----:B------:R-:W-:Y:S01]  /*23d0*/  IADD3 R2, P0, R0, UR6, RZ ;  /* 0x0000000600027c10 */ /* 0x000fe2000ff1e0ff */
[----:B------:R-:W-:Y:S01]  /*23e0*/  ULDC.U16 UR6, c[0x0][0x3ba] ;  /* 0x0000ee8000067ab9 */ /* 0x000fe20000000400 */
[----:B------:R-:W-:Y:S02]  /*23f0*/  MOV R5, UR8 ;  /* 0x0000000800057c02 */ /* 0x000fe40008000f00 */
[----:B------:R-:W-:Y:S01]  /*2400*/  MOV R0, UR6 ;  /* 0x0000000600007c02 */ /* 0x000fe20008000f00 */
[----:B------:R-:W-:-:S03]  /*2410*/  IMAD.X R3, RZ, RZ, UR7, P0 ;  /* 0x00000007ff037e24 */ /* 0x000fc600080e06ff */
[----:B------:R-:W-:-:S05]  /*2420*/  PRMT R5, R5, 0x5410, R0 ;  /* 0x0000541005057816 */ /* 0x000fca0000000000 */
[----:B------:R-:W-:Y:S01]  /*2430*/  STG.E desc[UR4][R2.64], R5 ;  /* 0x0000000502007986 */ /* 0x000fe2000c101904 */
[----:B------:R-:W-:Y:S05]  /*2440*/  EXIT ;  /* 0x000000000000794d */ /* 0x000fea0003800000 */
.L_x_4449:
[----:B------:R-:W-:Y:S02]  /*2450*/  ULDC UR6, c[0x0][0x210] ;  /* 0x0000840000067ab9 */ /* 0x000fe40000000800 */
[----:B------:R-:W-:-:S13]  /*2460*/  ISETP.GE.AND P1, PT, R3, UR6, PT ;  /* 0x0000000603007c0c */ /* 0x000fda000bf26270 */
[----:B------:R-:W0:Y:S01]  /*2470*/  @!P1 LDC.U16 R0, c[0x0][0x3b8] ;  /* 0x0000ee00ff009b82 */ /* 0x000e220000000400 */
[----:B------:R-:W-:-:S04]  /*2480*/  @!P1 IADD3 R3, R3, 0x80, RZ ;  /* 0x0000008003039810 */ /* 0x000fc80007ffe0ff */
[----:B------:R-:W-:-:S03]  /*2490*/  ISETP.GE.AND P0, PT, R3, UR6, PT ;  /* 0x0000000603007c0c */ /* 0x000fc6000bf06270 */
[----:B------:R-:W0:Y:S08]  /*24a0*/  @!P1 LDC.U16 R7, c[0x0][0x3ba] ;  /* 0x0000ee80ff079b82 */ /* 0x000e300000000400 */
[----:B------:R-:W1:Y:S01]  /*24b0*/  @!P1 LDC.64 R4, c[0x0][0x3b0] ;  /* 0x0000ec00ff049b82 */ /* 0x000e620000000a00 */
[----:B0-----:R-:W-:-:S05]  /*24c0*/  @!P1 PRMT R7, R0, 0x5410, R7 ;  /* 0x0000541000079816 */ /* 0x001fca0000000007 */
[----:B-1----:R0:W-:Y:S01]  /*24d0*/  @!P1 STG.E desc[UR4][R4.64], R7 ;  /* 0x0000000704009986 */ /* 0x0021e2000c101904 */
[----:B------:R-:W-:Y:S05]  /*24e0*/  @P0 EXIT ;  /* 0x000000000000094d */ /* 0x000fea0003800000 */
[----:B------:R-:W1:Y:S01]  /*24f0*/  LDC.64 R2, c[0x0][0x3b0] ;  /* 0x0000ec00ff027b82 */ /* 0x000e620000000a00 */
[----:B------:R-:W-:Y:S01]  /*2500*/  ULDC.U16 UR6, c[0x0][0x3b8] ;  /* 0x0000ee0000067ab9 */ /* 0x000fe20000000400 */
[----:B------:R-:W-:Y:S01]  /*2510*/  ULDC.U16 UR7, c[0x0][0x3ba] ;  /* 0x0000ee8000077ab9 */ /* 0x000fe20000000400 */
[----:B0-----:R-:W-:Y:S02]  /*2520*/  MOV R5, UR6 ;  /* 0x0000000600057c02 */ /* 0x001fe40008000f00 */
[----:B------:R-:W-:-:S04]  /*2530*/  MOV R0, UR7 ;  /* 0x0000000700007c02 */ /* 0x000fc80008000f00 */
[----:B------:R-:W-:-:S05]  /*2540*/  PRMT R5, R5, 0x5410, R0 ;  /* 0x0000541005057816 */ /* 0x000fca0000000000 */
[----:B-1----:R-:W-:Y:S01]  /*2550*/  STG.E desc[UR4][R2.64], R5 ;  /* 0x0000000502007986 */ /* 0x002fe2000c101904 */
[----:B------:R-:W-:Y:S05]  /*2560*/  EXIT ;  /* 0x000000000000794d */ /* 0x000fea0003800000 */
.L_x_4454:
        /* <DEDUP_REMOVED lines=9> */
.L_x_7341:


//--------------------- .text._ZN2at6native27unrolled_elementwise_kernelINS0_11FillFunctorIN3c107complexINS3_4HalfEEEEESt5arrayIPcLm1EELi4E23TrivialOffsetCalculatorILi0EjESB_ILi1EjENS0_6memory15LoadWithoutCastENSE_16StoreWithoutCastEEEviT_T0_T2_T3_T4_T5_ --------------------------
	.section	.text._ZN2at6native27unrolled_elementwise_kernelINS0_11FillFunctorIN3c107complexINS3_4HalfEEEEESt5arrayIPcLm1EELi4E23TrivialOffsetCalculatorILi0EjESB_ILi1EjENS0_6memory15LoadWithoutCastENSE_16StoreWithoutCastEEEviT_T0_T2_T3_T4_T5_,"ax",@progbits
	.align	128
        .global         _ZN2at6native27unrolled_elementwise_kernelINS0_11FillFunctorIN3c107complexINS3_4HalfEEEEESt5arrayIPcLm1EELi4E23TrivialOffsetCalculatorILi0EjESB_ILi1EjENS0_6memory15LoadWithoutCastENSE_16StoreWithoutCastEEEviT_T0_T2_T3_T4_T5_
        .type           _ZN2at6native27unrolled_elementwise_kernelINS0_11FillFunctorIN3c107complexINS3_4HalfEEEEESt5arrayIPcLm1EELi4E23TrivialOffsetCalculatorILi0EjESB_ILi1EjENS0_6memory15LoadWithoutCastENSE_16StoreWithoutCastEEEviT_T0_T2_T3_T4_T5_,@function
        .size           _ZN2at6native27unrolled_elementwise_kernelINS0_11FillFunctorIN3c107complexINS3_4HalfEEEEESt5arrayIPcLm1EELi4E23TrivialOffsetCalculatorILi0EjESB_ILi1EjENS0_6memory15LoadWithoutCastENSE_16StoreWithoutCastEEEviT_T0_T2_T3_T4_T5_,(.L_x_7342 - _ZN2at6native27unrolled_elementwise_kernelINS0_11FillFunctorIN3c107complexINS3_4HalfEEEEESt5arrayIPcLm1EELi4E23TrivialOffsetCalculatorILi0EjESB_ILi1EjENS0_6memory15LoadWithoutCastENSE_16StoreWithoutCastEEEviT_T0_T2_T3_T4_T5_)
        .other          _ZN2at6native27unrolled_elementwise_kernelINS0_11FillFunctorIN3c107complexINS3_4HalfEEEEESt5arrayIPcLm1EELi4E23TrivialOffsetCalculatorILi0EjESB_ILi1EjENS0_6memory15LoadWithoutCastENSE_16StoreWithoutCastEEEviT_T0_T2_T3_T4_T5_,@"STO_CUDA_ENTRY STV_DEFAULT"
_ZN2at6native27unrolled_elementwise_kernelINS0_11FillFunctorIN3c107complexINS3_4HalfEEEEESt5arrayIPcLm1EELi4E23TrivialOffsetCalculatorILi0EjESB_ILi1EjENS0_6memory15LoadWithoutCastENSE_16StoreWithoutCastEEEviT_T0_T2_T3_T4_T5_:
.text._ZN2at6native27unrolled_elementwise_kernelINS0_11FillFunctorIN3c107complexINS3_4HalfEEEEESt5arrayIPcLm1EELi4E23TrivialOffsetCalculatorILi0EjESB_ILi1EjENS0_6memory15LoadWithoutCastENSE_16StoreWithoutCastEEEviT_T0_T2_T3_T4_T5_:
[----:B------:R-:W-:Y:S01]  /*0000*/  LDC R1, c[0x0][0x28] ;  /* 0x00000a00ff017b82 */ /* 0x000fe20000000800 */
[----:B------:R-:W0:Y:S07]  /*0010*/  S2R R6, SR_CTAID.X ;  /* 0x0000000000067919 */ /* 0x000e2e0000002500 */
[----:B------:R-:W0:Y:S01]  /*0020*/  LDC R3, c[0x0][0x210] ;  /* 0x00008400ff037b82 */ /* 0x000e220000000800 */
[----:B------:R-:W-:Y:S01]  /*0030*/  ULDC.64 UR4, c[0x0][0x208] ;  /* 0x0000820000047ab9 */ /* 0x000fe20000000a00 */
[----:B------:R-:W-:Y:S01]  /*0040*/  BSSY B0, `(.L_x_4455) ;  /* 0x000001e000007945 */ /* 0x000fe20003800000 */
[----:B------:R-:W1:Y:S01]  /*0050*/  S2R R5, SR_TID.X ;  /* 0x0000000000057919 */ /* 0x000e620000002100 */
[----:B0-----:R-:W-:-:S02]  /*0060*/  IMAD R0, R6, -0x200, R3 ;  /* 0xfffffe0006007824 */ /* 0x001fc400078e0203 */
[----:B-1----:R-:W-:-:S03]  /*0070*/  IMAD.MOV.U32 R7, RZ, RZ, R5 ;  /* 0x000000ffff077224 */ /* 0x002fc600078e0005 */
[----:B------:R-:W-:-:S13]  /*0080*/  ISETP.GE.AND P0, PT, R5, R0, PT ;  /* 0x000000000500720c */ /* 0x000fda0003f06270 */
[----:B------:R-:W0:Y:S01]  /*0090*/  @!P0 LDC.64 R2, c[0x0][0x218] ;  /* 0x00008600ff028b82 */ /* 0x000e220000000a00 */
[----:B------:R-:W-:Y:S01]  /*00a0*/  @!P0 VIADD R7, R5, 0x80 ;  /* 0x0000008005078836 */ /* 0x000fe20000000000 */
[----:B------:R-:W-:-:S04]  /*00b0*/  @!P0 LEA R5, R6, R5, 0x9 ;  /* 0x0000000506058211 */ /* 0x000fc800078e48ff */
[----:B------:R-:W-:Y:S02]  /*00c0*/  ISETP.GE.AND P1, PT, R7, R0, PT ;  /* 0x000000000700720c */ /* 0x000fe40003f26270 */
[----:B------:R-:W1:Y:S08]  /*00d0*/  @!P0 LDC.U16 R4, c[0x0][0x214] ;  /* 0x00008500ff048b82 */ /* 0x000e700000000400 */
[----:B------:R-:W1:Y:S01]  /*00e0*/  @!P0 LDC.U16 R9, c[0x0][0x216] ;  /* 0x00008580ff098b82 */ /* 0x000e620000000400 */
[----:B0-----:R-:W-:Y:S01]  /*00f0*/  @!P0 IMAD.WIDE.U32 R2, R5, 0x4, R2 ;  /* 0x0000000405028825 */ /* 0x001fe200078e0002 */
[----:B-1----:R-:W-:-:S05]  /*0100*/  @!P0 PRMT R5, R4, 0x5410, R9 ;  /* 0x0000541004058816 */ /* 0x002fca0000000009 */
[----:B------:R0:W-:Y:S01]  /*0110*/  @!P0 STG.E desc[UR4][R2.64], R5 ;  /* 0x0000000502008986 */ /* 0x0001e2000c101904 */
[----:B------:R-:W-:Y:S05]  /*0120*/  @P1 BRA `(.L_x_4456) ;  /* 0x00000000003c1947 */ /* 0x000fea0003800000 */
[----:B0-----:R-:W0:Y:S01]  /*0130*/  LDC.64 R4, c[0x0][0x218] ;  /* 0x00008600ff047b82 */ /* 0x001e220000000a00 */
[----:B------:R-:W-:Y:S01]  /*0140*/  IMAD R3, R6, 0x200, R7 ;  /* 0x0000020006037824 */ /* 0x000fe200078e0207 */
[----:B------:R-:W-:Y:S01]  /*0150*/  IADD3 R7, R7, 0x80, RZ ;  /* 0x0000008007077810 */ /* 0x000fe20007ffe0ff */
[----:B------:R-:W-:Y:S01]  /*0160*/  ULDC.U16 UR7, c[0x0][0x216] ;  /* 0x0000858000077ab9 */ /* 0x000fe20000000400 */
[----:B------:R-:W-:Y:S01]  /*0170*/  ULDC.U16 UR6, c[0x0][0x214] ;  /* 0x0000850000067ab9 */ /* 0x000fe20000000400 */
[----:B------:R-:W-:Y:S01]  /*0180*/  IMAD.U32 R11, RZ, RZ, UR7 ;  /* 0x00000007ff0b7e24 */ /* 0x000fe2000f8e00ff */
[----:B------:R-:W-:Y:S02]  /*0190*/  ISETP.GE.AND P0, PT, R7, R0, PT ;  /* 0x000000000700720c */ /* 0x000fe40003f06270 */
[----:B------:R-:W-:-:S11]  /*01a0*/  MOV R8, UR6 ;  /* 0x0000000600087c02 */ /* 0x000fd60008000f00 */
[----:B------:R-:W-:Y:S01]  /*01b0*/  @!P0 IMAD R9, R6, 0x200, R7 ;  /* 0x0000020006098824 */ /* 0x000fe200078e0207 */
[----:B------:R-:W-:Y:S01]  /*01c0*/  @!P0 IADD3 R7, R7, 0x80, RZ ;  /* 0x0000008007078810 */ /* 0x000fe20007ffe0ff */
[----:B0-----:R-:W-:-:S04]  /*01d0*/  IMAD.WIDE.U32 R2, R3, 0x4, R4 ;  /* 0x0000000403027825 */ /* 0x001fc800078e0004 */
[----:B------:R-:W-:Y:S01]  /*01e0*/  @!P0 IMAD.WIDE.U32 R4, R9, 0x4, R4 ;  /* 0x0000000409048825 */ /* 0x000fe200078e0004 */
[----:B------:R-:W-:-:S05]  /*01f0*/  PRMT R9, R8, 0x5410, R11 ;  /* 0x0000541008097816 */ /* 0x000fca000000000b */
[----:B------:R1:W-:Y:S04]  /*0200*/  STG.E desc[UR4][R2.64], R9 ;  /* 0x0000000902007986 */ /* 0x0003e8000c101904 */
[----:B------:R1:W-:Y:S02]  /*0210*/  @!P0 STG.E desc[UR4][R4.64], R9 ;  /* 0x0000000904008986 */ /* 0x0003e4000c101904 */
.L_x_4456:
[----:B------:R-:W-:Y:S05]  /*0220*/  BSYNC B0 ;  /* 0x0000000000007941 */ /* 0x000fea0003800000 */
.L_x_4455:
[----:B------:R-:W-:-:S13]  /*0230*/  ISETP.GE.AND P0, PT, R7, R0, PT ;  /* 0x000000000700720c */ /* 0x000fda0003f06270 */
[----:B------:R-:W-:Y:S05]  /*0240*/  @P0 EXIT ;  /* 0x000000000000094d */ /* 0x000fea0003800000 */
[----:B01----:R-:W0:Y:S01]  /*0250*/  LDC.64 R2, c[0x0][0x218] ;  /* 0x00008600ff027b82 */ /* 0x003e220000000a00 */
[----:B------:R-:W-:Y:S01]  /*0260*/  ULDC.U16 UR7, c[0x0][0x216] ;  /* 0x0000858000077ab9 */ /* 0x000fe20000000400 */
[----:B------:R-:W-:Y:S01]  /*0270*/  ULDC.U16 UR6, c[0x0][0x214] ;  /* 0x0000850000067ab9 */ /* 0x000fe20000000400 */
[----:B------:R-:W-:Y:S01]  /*0280*/  IMAD.U32 R0, RZ, RZ, UR7 ;  /* 0x00000007ff007e24 */ /* 0x000fe2000f8e00ff */
[----:B------:R-:W-:Y:S01]  /*0290*/  MOV R5, UR6 ;  /* 0x0000000600057c02 */ /* 0x000fe20008000f00 */
[----:B------:R-:W-:-:S03]  /*02a0*/  IMAD R7, R6, 0x200, R7 ;  /* 0x0000020006077824 */ /* 0x000fc600078e0207 */
[----:B------:R-:W-:Y:S01]  /*02b0*/  PRMT R5, R5, 0x5410, R0 ;  /* 0x0000541005057816 */ /* 0x000fe20000000000 */
[----:B0-----:R-:W-:-:S05]  /*02c0*/  IMAD.WIDE.U32 R2, R7, 0x4, R2 ;  /* 0x0000000407027825 */ /* 0x001fca00078e0002 */
[----:B------:R-:W-:Y:S01]  /*02d0*/  STG.E desc[UR4][R2.64], R5 ;  /* 0x0000000502007986 */ /* 0x000fe2000c101904 */
[----:B------:R-:W-:Y:S05]  /*02e0*/  EXIT ;  /* 0x000000000000794d */ /* 0x000fea0003800000 */
.L_x_4457:
        /* <DEDUP_REMOVED lines=9> */
.L_x_7342:


//--------------------- .text._ZN2at6native29vectorized_elementwise_kernelILi2ENS0_11FillFunctorIN3c107complexINS3_4HalfEEEEESt5arrayIPcLm1EEEEviT0_T1_ --------------------------
	.section	.text._ZN2at6native29vectorized_elementwise_kernelILi2ENS0_11FillFunctorIN3c107complexINS3_4HalfEEEEESt5arrayIPcLm1EEEEviT0_T1_,"ax",@progbits
	.align	128
        .global         _ZN2at6native29vectorized_elementwise_kernelILi2ENS0_11FillFunctorIN3c107complexINS3_4HalfEEEEESt5arrayIPcLm1EEEEviT0_T1_
        .type           _ZN2at6native29vectorized_elementwise_kernelILi2ENS0_11FillFunctorIN3c107complexINS3_4HalfEEEEESt5arrayIPcLm1EEEEviT0_T1_,@function
        .size           _ZN2at6native29vectorized_elementwise_kernelILi2ENS0_11FillFunctorIN3c107complexINS3_4HalfEEEEESt5arrayIPcLm1EEEEviT0_T1_,(.L_x_7343 - _ZN2at6native29vectorized_elementwise_kernelILi2ENS0_11FillFunctorIN3c107complexINS3_4HalfEEEEESt5arrayIPcLm1EEEEviT0_T1_)
        .other          _ZN2at6native29vectorized_elementwise_kernelILi2ENS0_11FillFunctorIN3c107complexINS3_4HalfEEEEESt5arrayIPcLm1EEEEviT0_T1_,@"STO_CUDA_ENTRY STV_DEFAULT"
_ZN2at6native29vectorized_elementwise_kernelILi2ENS0_11FillFunctorIN3c107complexINS3_4HalfEEEEESt5arrayIPcLm1EEEEviT0_T1_:
.text._ZN2at6native29vectorized_elementwise_kernelILi2ENS0_11FillFunctorIN3c107complexINS3_4HalfEEEEESt5arrayIPcLm1EEEEviT0_T1_:
        /* <DEDUP_REMOVED lines=10> */
[----:B------:R-:W-:Y:S01]  /*00a0*/  ULDC.U16 UR6, c[0x0][0x214] ;  /* 0x0000850000067ab9 */ /* 0x000fe20000000400 */
[----:B------:R-:W-:Y:S01]  /*00b0*/  ULDC.U16 UR7, c[0x0][0x216] ;  /* 0x0000858000077ab9 */ /* 0x000fe20000000400 */
[----:B------:R-:W-:Y:S01]  /*00c0*/  IMAD.U32 R4, RZ, RZ, UR6 ;  /* 0x00000006ff047e24 */ /* 0x000fe2000f8e00ff */
[----:B------:R-:W-:-:S04]  /*00d0*/  MOV R7, UR7 ;  /* 0x0000000700077c02 */ /* 0x000fc80008000f00 */
[----:B------:R-:W-:-:S04]  /*00e0*/  PRMT R4, R4, 0x5410, R7 ;  /* 0x0000541004047816 */ /* 0x000fc80000000007 */
[-C--:B------:R-:W-:Y:S01]  /*00f0*/  MOV R8, R4.reuse ;  /* 0x0000000400087202 */ /* 0x080fe20000000f00 */
[--C-:B------:R-:W-:Y:S01]  /*0100*/  IMAD.MOV.U32 R6, RZ, RZ, R4.reuse ;  /* 0x000000ffff067224 */ /* 0x100fe200078e0004 */
[----:B------:R-:W-:Y:S01]  /*0110*/  MOV R10, R4 ;  /* 0x00000004000a7202 */ /* 0x000fe20000000f00 */
[--C-:B------:R-:W-:Y:S02]  /*0120*/  IMAD.MOV.U32 R7, RZ, RZ, R4.reuse ;  /* 0x000000ffff077224 */ /* 0x100fe400078e0004 */
[--C-:B------:R-:W-:Y:S02]  /*0130*/  IMAD.MOV.U32 R9, RZ, RZ, R4.reuse ;  /* 0x000000ffff097224 */ /* 0x100fe400078e0004 */
[----:B------:R-:W-:Y:S02]  /*0140*/  IMAD.MOV.U32 R11, RZ, RZ, R4 ;  /* 0x000000ffff0b7224 */ /* 0x000fe400078e0004 */
[----:B-1----:R-:W-:-:S04]  /*0150*/  IMAD.WIDE.U32 R2, R0, 0x4, R2 ;  /* 0x0000000400027825 */ /* 0x002fc800078e0002 */
[----:B0-----:R-:W-:-:S04]  /*0160*/  IMAD.WIDE R2, R5, 0x8, R2 ;  /* 0x0000000805027825 */ /* 0x001fc800078e0202 */
[----:B------:R-:W-:Y:S01]  /*0170*/  IMAD.MOV.U32 R5, RZ, RZ, R4 ;  /* 0x000000ffff057224 */ /* 0x000fe200078e0004 */
[----:B------:R-:W-:Y:S04]  /*0180*/  STG.E.64 desc[UR4][R2.64+0x400], R6 ;  /* 0x0004000602007986 */ /* 0x000fe8000c101b04 */
[----:B------:R-:W-:Y:S04]  /*0190*/  STG.E.64 desc[UR4][R2.64+0x800], R8 ;  /* 0x0008000802007986 */ /* 0x000fe8000c101b04 */
[----:B------:R-:W-:Y:S04]  /*01a0*/  STG.E.64 desc[UR4][R2.64], R4 ;  /* 0x0000000402007986 */ /* 0x000fe8000c101b04 */
[----:B------:R-:W-:Y:S01]  /*01b0*/  STG.E.64 desc[UR4][R2.64+0xc00], R10 ;  /* 0x000c000a02007986 */ /* 0x000fe2000c101b04 */
[----:B------:R-:W-:Y:S05]  /*01c0*/  EXIT ;  /* 0x000000000000794d */ /* 0x000fea0003800000 */
.L_x_4458:
[----:B------:R-:W0:Y:S01]  /*01d0*/  S2R R7, SR_TID.X ;  /* 0x0000000000077919 */ /* 0x000e220000002100 */
[----:B------:R-:W-:Y:S04]  /*01e0*/  BSSY B0, `(.L_x_4459) ;  /* 0x0000053000007945 */ /* 0x000fe80003800000 */
[----:B------:R-:W-:Y:S01]  /*01f0*/  BSSY B1, `(.L_x_4460) ;  /* 0x0000048000017945 */ /* 0x000fe20003800000 */
[----:B0-----:R-:W-:-:S13]  /*0200*/  ISETP.GE.AND P0, PT, R7, R2, PT ;  /* 0x000000020700720c */ /* 0x001fda0003f06270 */
[----:B------:R-:W0:Y:S01]  /*0210*/  @!P0 LDC.64 R4, c[0x0][0x218] ;  /* 0x00008600ff048b82 */ /* 0x000e220000000a00 */
[----:B------:R-:W-:-:S07]  /*0220*/  @!P0 IMAD.IADD R3, R0, 0x1, R7 ;  /* 0x0000000100038824 */ /* 0x000fce00078e0207 */
[----:B------:R-:W1:Y:S08]  /*0230*/  @!P0 LDC.U16 R6, c[0x0][0x214] ;  /* 0x00008500ff068b82 */ /* 0x000e700000000400 */
[----:B------:R-:W1:Y:S01]  /*0240*/  @!P0 LDC.U16 R9, c[0x0][0x216] ;  /* 0x00008580ff098b82 */ /* 0x000e620000000400 */
[----:B0-----:R-:W-:Y:S01]  /*0250*/  @!P0 IMAD.WIDE.U32 R4, R3, 0x4, R4 ;  /* 0x0000000403048825 */ /* 0x001fe200078e0004 */
[----:B------:R-:W-:-:S03]  /*0260*/  MOV R3, R7 ;  /* 0x0000000700037202 */ /* 0x000fc60000000f00 */
[----:B------:R-:W-:Y:S01]  /*0270*/  @!P0 VIADD R3, R7, 0x80 ;  /* 0x0000008007038836 */ /* 0x000fe20000000000 */
[----:B-1----:R-:W-:-:S05]  /*0280*/  @!P0 PRMT R9, R6, 0x5410, R9 ;  /* 0x0000541006098816 */ /* 0x002fca0000000009 */
[----:B------:R0:W-:Y:S01]  /*0290*/  @!P0 STG.E desc[UR4][R4.64], R9 ;  /* 0x0000000904008986 */ /* 0x0001e2000c101904 */
[----:B------:R-:W-:-:S13]  /*02a0*/  ISETP.GE.AND P0, PT, R3, R2, PT ;  /* 0x000000020300720c */ /* 0x000fda0003f06270 */
[----:B0-----:R-:W-:Y:S05]  /*02b0*/  @P0 BRA `(.L_x_4461) ;  /* 0x0000000000580947 */ /* 0x001fea0003800000 */
[----:B------:R-:W0:Y:S01]  /*02c0*/  LDC.64 R4, c[0x0][0x218] ;  /* 0x00008600ff047b82 */ /* 0x000e220000000a00 */
[----:B------:R-:W-:Y:S01]  /*02d0*/  ULDC.U16 UR7, c[0x0][0x216] ;  /* 0x0000858000077ab9 */ /* 0x000fe20000000400 */
[----:B------:R-:W-:Y:S01]  /*02e0*/  ULDC.U16 UR6, c[0x0][0x214] ;  /* 0x0000850000067ab9 */ /* 0x000fe20000000400 */
[----:B------:R-:W-:Y:S01]  /*02f0*/  IMAD.IADD R7, R0, 0x1, R3 ;  /* 0x0000000100077824 */ /* 0x000fe200078e0203 */
[----:B------:R-:W-:Y:S01]  /*0300*/  MOV R6, UR6 ;  /* 0x0000000600067c02 */ /* 0x000fe20008000f00 */
[----:B------:R-:W-:Y:S02]  /*0310*/  IMAD.U32 R9, RZ, RZ, UR7 ;  /* 0x00000007ff097e24 */ /* 0x000fe4000f8e00ff */
[----:B------:R-:W-:-:S05]  /*0320*/  VIADD R3, R3, 0x80 ;  /* 0x0000008003037836 */ /* 0x000fca0000000000 */
[----:B------:R-:W-:Y:S01]  /*0330*/  ISETP.GE.AND P0, PT, R3, R2, PT ;  /* 0x000000020300720c */ /* 0x000fe20003f06270 */
[----:B0-----:R-:W-:Y:S01]  /*0340*/  IMAD.WIDE.U32 R4, R7, 0x4, R4 ;  /* 0x0000000407047825 */ /* 0x001fe200078e0004 */
[----:B------:R-:W-:-:S05]  /*0350*/  PRMT R7, R6, 0x5410, R9 ;  /* 0x0000541006077816 */ /* 0x000fca0000000009 */
[----:B------:R0:W-:Y:S06]  /*0360*/  STG.E desc[UR4][R4.64], R7 ;  /* 0x0000000704007986 */ /* 0x0001ec000c101904 */
[----:B------:R-:W-:Y:S05]  /*0370*/  @P0 BRA `(.L_x_4462) ;  /* 0x0000000000580947 */ /* 0x000fea0003800000 */
[----:B0-----:R-:W0:Y:S01]  /*0380*/  LDC.64 R4, c[0x0][0x218] ;  /* 0x00008600ff047b82 */ /* 0x001e220000000a00 */
[----:B------:R-:W-:Y:S01]  /*0390*/  ULDC.U16 UR6, c[0x0][0x214] ;  /* 0x0000850000067ab9 */ /* 0x000fe20000000400 */
[----:B------:R-:W-:Y:S01]  /*03a0*/  IADD3 R7, R0, R3, RZ ;  /* 0x0000000300077210 */ /* 0x000fe20007ffe0ff */
[----:B------:R-:W-:Y:S01]  /*03b0*/  ULDC.U16 UR7, c[0x0][0x216] ;  /* 0x0000858000077ab9 */ /* 0x000fe20000000400 */
[----:B------:R-:W-:Y:S01]  /*03c0*/  IMAD.U32 R6, RZ, RZ, UR6 ;  /* 0x00000006ff067e24 */ /* 0x000fe2000f8e00ff */
[----:B------:R-:W-:Y:S01]  /*03d0*/  MOV R9, UR7 ;  /* 0x0000000700097c02 */ /* 0x000fe20008000f00 */
[----:B------:R-:W-:Y:S02]  /*03e0*/  VIADD R3, R3, 0x80 ;  /* 0x0000008003037836 */ /* 0x000fe40000000000 */
[----:B0-----:R-:W-:Y:S01]  /*03f0*/  IMAD.WIDE.U32 R4, R7, 0x4, R4 ;  /* 0x0000000407047825 */ /* 0x001fe200078e0004 */
[----:B------:R-:W-:-:S05]  /*0400*/  PRMT R7, R6, 0x5410, R9 ;  /* 0x0000541006077816 */ /* 0x000fca0000000009 */
[----:B------:R0:W-:Y:S02]  /*0410*/  STG.E desc[UR4][R4.64], R7 ;  /* 0x0000000704007986 */ /* 0x0001e4000c101904 */
.L_x_4461:
[----:B------:R-:W-:-:S13]  /*0420*/  ISETP.GE.AND P0, PT, R3, R2, PT ;  /* 0x000000020300720c */ /* 0x000fda0003f06270 */
        /* <DEDUP_REMOVED lines=11> */
.L_x_4462:
[----:B------:R-:W-:-:S13]  /*04e0*/  ISETP.GE.AND P0, PT, R3, R2, PT ;  /* 0x000000020300720c */ /* 0x000fda0003f06270 */
[----:B------:R-:W-:Y:S05]  /*04f0*/  @P0 BRA `(.L_x_4464) ;  /* 0x00000000005c0947 */ /* 0x000fea0003800000 */
[----:B01----:R-:W0:Y:S01]  /*0500*/  LDC.64 R4, c[0x0][0x218] ;  /* 0x00008600ff047b82 */ /* 0x003e220000000a00 */
        /* <DEDUP_REMOVED lines=9> */
.L_x_4463:
[----:B------:R-:W-:-:S13]  /*05a0*/  ISETP.GE.AND P0, PT, R3, R2, PT ;  /* 0x000000020300720c */ /* 0x000fda0003f06270 */
[----:B------:R-:W-:Y:S05]  /*05b0*/  @P0 BREAK B1 ;  /* 0x0000000000010942 */ /* 0x000fea0003800000 */
        /* <DEDUP_REMOVED lines=11> */
.L_x_4464:
[----:B------:R-:W-:Y:S05]  /*0670*/  BSYNC B1 ;  /* 0x0000000000017941 */ /* 0x000fea0003800000 */
.L_x_4460:
[----:B------:R-:W-:-:S13]  /*0680*/  ISETP.GE.AND P0, PT, R3, R2, PT ;  /* 0x000000020300720c */ /* 0x000fda0003f06270 */
[----:B012---:R-:W0:Y:S01]  /*0690*/  @!P0 LDC.64 R4, c[0x0][0x218] ;  /* 0x00008600ff048b82 */ /* 0x007e220000000a00 */
[----:B------:R-:W-:Y:S01]  /*06a0*/  @!P0 IADD3 R7, R0, R3, RZ ;  /* 0x0000000300078210 */ /* 0x000fe20007ffe0ff */
[----:B------:R-:W-:-:S06]  /*06b0*/  @!P0 VIADD R3, R3, 0x80 ;  /* 0x0000008003038836 */ /* 0x000fcc0000000000 */
[----:B------:R-:W1:Y:S08]  /*06c0*/  @!P0 LDC.U16 R6, c[0x0][0x214] ;  /* 0x00008500ff068b82 */ /* 0x000e700000000400 */
[----:B------:R-:W1:Y:S01]  /*06d0*/  @!P0 LDC.U16 R9, c[0x0][0x216] ;  /* 0x00008580ff098b82 */ /* 0x000e620000000400 */
[----:B0-----:R-:W-:Y:S01]  /*06e0*/  @!P0 IMAD.WIDE.U32 R4, R7, 0x4, R4 ;  /* 0x0000000407048825 */ /* 0x001fe200078e0004 */
[----:B-1----:R-:W-:-:S05]  /*06f0*/  @!P0 PRMT R9, R6, 0x5410, R9 ;  /* 0x0000541006098816 */ /* 0x002fca0000000009 */
[----:B------:R2:W-:Y:S02]  /*0700*/  @!P0 STG.E desc[UR4][R4.64], R9 ;  /* 0x0000000904008986 */ /* 0x0005e4000c101904 */
.L_x_4465:
[----:B------:R-:W-:Y:S05]  /*0710*/  BSYNC B0 ;  /* 0x0000000000007941 */ /* 0x000fea0003800000 */
.L_x_4459:
[----:B------:R-:W-:Y:S05]  /*0720*/  WARPSYNC.ALL ;  /* 0x0000000000007948 */ /* 0x000fea0003800000 */
[----:B------:R-:W-:-:S13]  /*0730*/  ISETP.GE.AND P0, PT, R3, R2, PT ;  /* 0x000000020300720c */ /* 0x000fda0003f06270 */
[----:B------:R-:W-:Y:S05]  /*0740*/  @P0 EXIT ;  /* 0x000000000000094d */ /* 0x000fea0003800000 */
[----:B012---:R-:W0:Y:S01]  /*0750*/  LDC.64 R4, c[0x0][0x218] ;  /* 0x00008600ff047b82 */ /* 0x007e220000000a00 */
[----:B------:R-:W-:Y:S01]  /*0760*/  ULDC.U16 UR6, c[0x0][0x214] ;  /* 0x0000850000067ab9 */ /* 0x000fe20000000400 */
[----:B------:R-:W-:Y:S01]  /*0770*/  IADD3 R3, R0, R3, RZ ;  /* 0x0000000300037210 */ /* 0x000fe20007ffe0ff */
[----:B------:R-:W-:Y:S01]  /*0780*/  ULDC.U16 UR7, c[0x0][0x216] ;  /* 0x0000858000077ab9 */ /* 0x000fe20000000400 */
[----:B------:R-:W-:Y:S01]  /*0790*/  IMAD.U32 R0, RZ, RZ, UR6 ;  /* 0x00000006ff007e24 */ /* 0x000fe2000f8e00ff */
[----:B------:R-:W-:Y:S02]  /*07a0*/  MOV R7, UR7 ;  /* 0x0000000700077c02 */ /* 0x000fe40008000f00 */
[----:B0-----:R-:W-:Y:S02]  /*07b0*/  IMAD.WIDE.U32 R2, R3, 0x4, R4 ;  /* 0x0000000403027825 */ /* 0x001fe400078e0004 */
[----:B------:R-:W-:-:S05]  /*07c0*/  PRMT R5, R0, 0x5410, R7 ;  /* 0x0000541000057816 */ /* 0x000fca0000000007 */
[----:B------:R-:W-:Y:S01]  /*07d0*/  STG.E desc[UR4][R2.64], R5 ;  /* 0x0000000502007986 */ /* 0x000fe2000c101904 */
[----:B------:R-:W-:Y:S05]  /*07e0*/  EXIT ;  /* 0x000000000000794d */ /* 0x000fea0003800000 */
.L_x_4466:
        /* <DEDUP_REMOVED lines=9> */
.L_x_7343:


//--------------------- .text._ZN2at6native29vectorized_elementwise_kernelILi4ENS0_11FillFunctorIN3c107complexINS3_4HalfEEEEESt5arrayIPcLm1EEEEviT0_T1_ --------------------------
	.section	.text._ZN2at6native29vectorized_elementwise_kernelILi4ENS0_11FillFunctorIN3c107complexINS3_4HalfEEEEESt5arrayIPcLm1EEEEviT0_T1_,"ax",@progbits
	.align	128
        .global         _ZN2at6native29vectorized_elementwise_kernelILi4ENS0_11FillFunctorIN3c107complexINS3_4HalfEEEEESt5arrayIPcLm1EEEEviT0_T1_
        .type           _ZN2at6native29vectorized_elementwise_kernelILi4ENS0_11FillFunctorIN3c107complexINS3_4HalfEEEEESt5arrayIPcLm1EEEEviT0_T1_,@function
        .size           _ZN2at6native29vectorized_elementwise_kernelILi4ENS0_11FillFunctorIN3c107complexINS3_4HalfEEEEESt5arrayIPcLm1EEEEviT0_T1_,(.L_x_7344 - _ZN2at6native29vectorized_elementwise_kernelILi4ENS0_11FillFunctorIN3c107complexINS3_4HalfEEEEESt5arrayIPcLm1EEEEviT0_T1_)
        .other          _ZN2at6native29vectorized_elementwise_kernelILi4ENS0_11FillFunctorIN3c107complexINS3_4HalfEEEEESt5arrayIPcLm1EEEEviT0_T1_,@"STO_CUDA_ENTRY STV_DEFAULT"
_ZN2at6native29vectorized_elementwise_kernelILi4ENS0_11FillFunctorIN3c107complexINS3_4HalfEEEEESt5arrayIPcLm1EEEEviT0_T1_:
.text._ZN2at6native29vectorized_elementwise_kernelILi4ENS0_11FillFunctorIN3c107complexINS3_4HalfEEEEESt5arrayIPcLm1EEEEviT0_T1_:
        /* <DEDUP_REMOVED lines=24> */
[----:B------:R-:W-:Y:S04]  /*0180*/  STG.E.128 desc[UR4][R2.64+0x800], R8 ;  /* 0x0008000802007986 */ /* 0x000fe8000c101d04 */
[----:B------:R-:W-:Y:S01]  /*0190*/  STG.E.128 desc[UR4][R2.64], R4 ;  /* 0x0000000402007986 */ /* 0x000fe2000c101d04 */
[----:B------:R-:W-:Y:S05]  /*01a0*/  EXIT ;  /* 0x000000000000794d */ /* 0x000fea0003800000 */
.L_x_4467:
        /* <DEDUP_REMOVED lines=37> */
.L_x_4470:
        /* <DEDUP_REMOVED lines=12> */
.L_x_4471:
        /* <DEDUP_REMOVED lines=12> */
.L_x_4472:
        /* <DEDUP_REMOVED lines=13> */
.L_x_4473:
[----:B------:R-:W-:Y:S05]  /*0650*/  BSYNC B1 ;  /* 0x0000000000017941 */ /* 0x000fea0003800000 */
.L_x_4469:
        /* <DEDUP_REMOVED lines=9> */
.L_x_4474:
[----:B------:R-:W-:Y:S05]  /*06f0*/  BSYNC B0 ;  /* 0x0000000000007941 */ /* 0x000fea0003800000 */
.L_x_4468:
        /* <DEDUP_REMOVED lines=13> */
.L_x_4475:
        /* <DEDUP_REMOVED lines=11> */
.L_x_7344:


//--------------------- .text._ZN2at6native29vectorized_elementwise_kernelILi8ENS0_11FillFunctorIN3c107complexINS3_4HalfEEEEESt5arrayIPcLm1EEEEviT0_T1_ --------------------------
	.section	.text._ZN2at6native29vectorized_elementwise_kernelILi8ENS0_11FillFunctorIN3c107complexINS3_4HalfEEEEESt5arrayIPcLm1EEEEviT0_T1_,"ax",@progbits
	.align	128
        .global         _ZN2at6native29vectorized_elementwise_kernelILi8ENS0_11FillFunctorIN3c107complexINS3_4HalfEEEEESt5arrayIPcLm1EEEEviT0_T1_
        .type           _ZN2at6native29vectorized_elementwise_kernelILi8ENS0_11FillFunctorIN3c107complexINS3_4HalfEEEEESt5arrayIPcLm1EEEEviT0_T1_,@function
        .size           _ZN2at6native29vectorized_elementwise_kernelILi8ENS0_11FillFunctorIN3c107complexINS3_4HalfEEEEESt5arrayIPcLm1EEEEviT0_T1_,(.L_x_7345 - _ZN2at6native29vectorized_elementwise_kernelILi8ENS0_11FillFunctorIN3c107complexINS3_4HalfEEEEESt5arrayIPcLm1EEEEviT0_T1_)
        .other          _ZN2at6native29vectorized_elementwise_kernelILi8ENS0_11FillFunctorIN3c107complexINS3_4HalfEEEEESt5arrayIPcLm1EEEEviT0_T1_,@"STO_CUDA_ENTRY STV_DEFAULT"
_ZN2at6native29vectorized_elementwise_kernelILi8ENS0_11FillFunctorIN3c107complexINS3_4HalfEEEEESt5arrayIPcLm1EEEEviT0_T1_:
.text._ZN2at6native29vectorized_elementwise_kernelILi8ENS0_11FillFunctorIN3c107complexINS3_4HalfEEEEESt5arrayIPcLm1EEEEviT0_T1_:
        /* <DEDUP_REMOVED lines=27> */
.L_x_4476:
        /* <DEDUP_REMOVED lines=37> */
.L_x_4479:
        /* <DEDUP_REMOVED lines=12> */
.L_x_4480:
        /* <DEDUP_REMOVED lines=12> */
.L_x_4481:
        /* <DEDUP_REMOVED lines=13> */
.L_x_4482:
[----:B------:R-:W-:Y:S05]  /*0650*/  BSYNC B1 ;  /* 0x0000000000017941 */ /* 0x000fea0003800000 */
.L_x_4478:
        /* <DEDUP_REMOVED lines=9> */
.L_x_4483:
[----:B------:R-:W-:Y:S05]  /*06f0*/  BSYNC B0 ;  /* 0x0000000000007941 */ /* 0x000fea0003800000 */
.L_x_4477:
        /* <DEDUP_REMOVED lines=13> */
.L_x_4484:
        /* <DEDUP_REMOVED lines=11> */
.L_x_7345:


//--------------------- .text._ZN2at6native18elementwise_kernelILi128ELi4EZNS0_15gpu_kernel_implINS0_11FillFunctorIN3c107complexIfEEEEEEvRNS_18TensorIteratorBaseERKT_EUliE_EEviT1_ --------------------------
	.section	.text._ZN2at6native18elementwise_kernelILi128ELi4EZNS0_15gpu_kernel_implINS0_11FillFunctorIN3c107complexIfEEEEEEvRNS_18TensorIteratorBaseERKT_EUliE_EEviT1_,"ax",@progbits
	.align	128
        .global         _ZN2at6native18elementwise_kernelILi128ELi4EZNS0_15gpu_kernel_implINS0_11FillFunctorIN3c107complexIfEEEEEEvRNS_18TensorIteratorBaseERKT_EUliE_EEviT1_
        .type           _ZN2at6native18elementwise_kernelILi128ELi4EZNS0_15gpu_kernel_implINS0_11FillFunctorIN3c107complexIfEEEEEEvRNS_18TensorIteratorBaseERKT_EUliE_EEviT1_,@function
        .size           _ZN2at6native18elementwise_kernelILi128ELi4EZNS0_15gpu_kernel_implINS0_11FillFunctorIN3c107complexIfEEEEEEvRNS_18TensorIteratorBaseERKT_EUliE_EEviT1_,(.L_x_7346 - _ZN2at6native18elementwise_kernelILi128ELi4EZNS0_15gpu_kernel_implINS0_11FillFunctorIN3c107complexIfEEEEEEvRNS_18TensorIteratorBaseERKT_EUliE_EEviT1_)
        .other          _ZN2at6native18elementwise_kernelILi128ELi4EZNS0_15gpu_kernel_implINS0_11FillFunctorIN3c107complexIfEEEEEEvRNS_18TensorIteratorBaseERKT_EUliE_EEviT1_,@"STO_CUDA_ENTRY STV_DEFAULT"
_ZN2at6native18elementwise_kernelILi128ELi4EZNS0_15gpu_kernel_implINS0_11FillFunctorIN3c107complexIfEEEEEEvRNS_18TensorIteratorBaseERKT_EUliE_EEviT1_:
.text._ZN2at6native18elementwise_kernelILi128ELi4EZNS0_15gpu_kernel_implINS0_11FillFunctorIN3c107complexIfEEEEEEvRNS_18TensorIteratorBaseERKT_EUliE_EEviT1_:
        /* <DEDUP_REMOVED lines=287> */
.L_x_4487:
        /* <DEDUP_REMOVED lines=15> */
[----:B------:R-:W-:Y:S02]  /*12e0*/  ULDC UR4, c[0x0][0x3b8] ;  /* 0x0000ee0000047ab9 */ /* 0x000fe40000000800 */
[----:B------:R-:W0:Y:S02]  /*12f0*/  F2I.FTZ.TRUNC.NTZ R5, UR4 ;  /* 0x0000000400057d05 */ /* 0x000e24000821f100 */
[----:B0-----:R0:W-:Y:S01]  /*1300*/  STG.E.U8 desc[UR36][R2.64], R5 ;  /* 0x0000000502007986 */ /* 0x0011e2000c101124 */
[----:B------:R-:W-:Y:S05]  /*1310*/  BRA `(.L_x_4493) ;  /* 0x0000000c00787947 */ /* 0x000fea0003800000 */
.L_x_4491:
[----:B------:R-:W-:Y:S02]  /*1320*/  ULDC UR4, c[0x0][0x3b8] ;  /* 0x0000ee0000047ab9 */ /* 0x000fe40000000800 */
[----:B------:R-:W0:Y:S02]  /*1330*/  F2I.S64.TRUNC R4, UR4 ;  /* 0x0000000400047d11 */ /* 0x000e24000820d900 */
[----:B0-----:R0:W-:Y:S01]  /*1340*/  STG.E.U8 desc[UR36][R2.64], R4 ;  /* 0x0000000402007986 */ /* 0x0011e2000c101124 */
[----:B------:R-:W-:Y:S05]  /*1350*/  BRA `(.L_x_4493) ;  /* 0x0000000c00687947 */ /* 0x000fea0003800000 */
.L_x_4490:
[----:B------:R-:W-:-:S13]  /*1360*/  ISETP.NE.AND P0, PT, R4, 0x2, PT ;  /* 0x000000020400780c */ /* 0x000fda0003f05270 */
[----:B------:R-:W-:Y:S05]  /*1370*/  @!P0 BRA `(.L_x_4494) ;  /* 0x0000000000308947 */ /* 0x000fea0003800000 */
[----:B------:R-:W-:-:S13]  /*1380*/  ISETP.NE.AND P0, PT, R4, 0x3, PT ;  /* 0x000000030400780c */ /* 0x000fda0003f05270 */
[----:B------:R-:W-:Y:S05]  /*1390*/  @!P0 BRA `(.L_x_4495) ;  /* 0x0000000000188947 */ /* 0x000fea0003800000 */
[----:B------:R-:W-:-:S13]  /*13a0*/  ISETP.NE.AND P0, PT, R4, 0x4, PT ;  /* 0x000000040400780c */ /* 0x000fda0003f05270 */
[----:B------:R-:W-:Y:S05]  /*13b0*/  @P0 BRA `(.L_x_4492) ;  /* 0x0000000800f00947 */ /* 0x000fea0003800000 */
[----:B------:R-:W-:Y:S02]  /*13c0*/  ULDC UR4, c[0x0][0x3b8] ;  /* 0x0000ee0000047ab9 */ /* 0x000fe40000000800 */
[----:B------:R-:W0:Y:S02]  /*13d0*/  F2I.S64.TRUNC R4, UR4 ;  /* 0x0000000400047d11 */ /* 0x000e24000820d900 */
[----:B0-----:R0:W-:Y:S01]  /*13e0*/  STG.E.64 desc[UR36][R2.64], R4 ;  /* 0x0000000402007986 */ /* 0x0011e2000c101b24 */
[----:B------:R-:W-:Y:S05]  /*13f0*/  BRA `(.L_x_4493) ;  /* 0x0000000c00407947 */ /* 0x000fea0003800000 */
.L_x_4495:
[----:B------:R-:W-:Y:S02]  /*1400*/  ULDC UR4, c[0x0][0x3b8] ;  /* 0x0000ee0000047ab9 */ /* 0x000fe40000000800 */
[----:B------:R-:W0:Y:S02]  /*1410*/  F2I.FTZ.TRUNC.NTZ R5, UR4 ;  /* 0x0000000400057d05 */ /* 0x000e24000821f100 */
[----:B0-----:R0:W-:Y:S01]  /*1420*/  STG.E desc[UR36][R2.64], R5 ;  /* 0x0000000502007986 */ /* 0x0011e2000c101924 */
[----:B------:R-:W-:Y:S05]  /*1430*/  BRA `(.L_x_4493) ;  /* 0x0000000c00307947 */ /* 0x000fea0003800000 */
.L_x_4494:
[----:B------:R-:W-:Y:S02]  /*1440*/  ULDC UR4, c[0x0][0x3b8] ;  /* 0x0000ee0000047ab9 */ /* 0x000fe40000000800 */
[----:B------:R-:W0:Y:S02]  /*1450*/  F2I.FTZ.TRUNC.NTZ R5, UR4 ;  /* 0x0000000400057d05 */ /* 0x000e24000821f100 */
[----:B0-----:R0:W-:Y:S01]  /*1460*/  STG.E.U16 desc[UR36][R2.64], R5 ;  /* 0x0000000502007986 */ /* 0x0011e2000c101524 */
[----:B------:R-:W-:Y:S05]  /*1470*/  BRA `(.L_x_4493) ;  /* 0x0000000c00207947 */ /* 0x000fea0003800000 */
.L_x_4489:
[----:B------:R-:W-:-:S13]  /*1480*/  ISETP.GT.AND P0, PT, R4, 0x6, PT ;  /* 0x000000060400780c */ /* 0x000fda0003f04270 */
[----:B------:R-:W-:Y:S05]  /*1490*/  @P0 BRA `(.L_x_4496) ;  /* 0x00000000002c0947 */ /* 0x000fea0003800000 */
[----:B------:R-:W-:-:S13]  /*14a0*/  ISETP.NE.AND P0, PT, R4, 0x5, PT ;  /* 0x000000050400780c */ /* 0x000fda0003f05270 */
[----:B------:R-:W-:Y:S05]  /*14b0*/  @!P0 BRA `(.L_x_4497) ;  /* 0x0000000000148947 */ /* 0x000fea0003800000 */
[----:B------:R-:W-:-:S13]  /*14c0*/  ISETP.NE.AND P0, PT, R4, 0x6, PT ;  /* 0x000000060400780c */ /* 0x000fda0003f05270 */
[----:B------:R-:W-:Y:S05]  /*14d0*/  @P0 BRA `(.L_x_4492) ;  /* 0x0000000800a80947 */ /* 0x000fea0003800000 */
[----:B------:R-:W0:Y:S02]  /*14e0*/  LDC R5, c[0x0][0x3b8] ;  /* 0x0000ee00ff057b82 */ /* 0x000e240000000800 */
[----:B0-----:R0:W-:Y:S01]  /*14f0*/  STG.E desc[UR36][R2.64], R5 ;  /* 0x0000000502007986 */ /* 0x0011e2000c101924 */
[----:B------:R-:W-:Y:S05]  /*1500*/  BRA `(.L_x_4493) ;  /* 0x0000000800fc7947 */ /* 0x000fea0003800000 */
.L_x_4497:
[----:B------:R-:W-:Y:S02]  /*1510*/  ULDC UR4, c[0x0][0x3b8] ;  /* 0x0000ee0000047ab9 */ /* 0x000fe40000000800 */
[----:B------:R-:W-:-:S05]  /*1520*/  F2FP.F16.F32.PACK_AB R0, RZ, UR4 ;  /* 0x00000004ff007c3e */ /* 0x000fca00080000ff */
[----:B------:R0:W-:Y:S01]  /*1530*/  STG.E.U16 desc[UR36][R2.64], R0 ;  /* 0x0000000002007986 */ /* 0x0001e2000c101524 */
[----:B------:R-:W-:Y:S05]  /*1540*/  BRA `(.L_x_4493) ;  /* 0x0000000800ec7947 */ /* 0x000fea0003800000 */
.L_x_4496:
        /* <DEDUP_REMOVED lines=9> */
.L_x_4499:
[----:B------:R-:W0:Y:S02]  /*15e0*/  LDC.64 R4, c[0x0][0x3b8] ;  /* 0x0000ee00ff047b82 */ /* 0x000e240000000a00 */
[----:B0-----:R-:W-:-:S05]  /*15f0*/  F2FP.F16.F32.PACK_AB R5, R5, R4 ;  /* 0x000000040505723e */ /* 0x001fca00000000ff */
[----:B------:R0:W-:Y:S01]  /*1600*/  STG.E desc[UR36][R2.64], R5 ;  /* 0x0000000502007986 */ /* 0x0001e2000c101924 */
[----:B------:R-:W-:Y:S05]  /*1610*/  BRA `(.L_x_4493) ;  /* 0x0000000800b87947 */ /* 0x000fea0003800000 */
.L_x_4498:
[----:B------:R-:W0:Y:S02]  /*1620*/  LDC R4, c[0x0][0x3b8] ;  /* 0x0000ee00ff047b82 */ /* 0x000e240000000800 */
[----:B0-----:R-:W-:-:S06]  /*1630*/  FMUL.FTZ R4, R4, 1 ;  /* 0x3f80000004047820 */ /* 0x001fcc0000410000 */
[----:B------:R-:W0:Y:S02]  /*1640*/  F2F.F64.F32 R4, R4 ;  /* 0x0000000400047310 */ /* 0x000e240000201800 */
[----:B0-----:R0:W-:Y:S01]  /*1650*/  STG.E.64 desc[UR36][R2.64], R4 ;  /* 0x0000000402007986 */ /* 0x0011e2000c101b24 */
[----:B------:R-:W-:Y:S05]  /*1660*/  BRA `(.L_x_4493) ;  /* 0x0000000800a47947 */ /* 0x000fea0003800000 */
.L_x_4488:
        /* <DEDUP_REMOVED lines=9> */
[----:B------:R-:W-:Y:S02]  /*1700*/  FSETP.NEU.FTZ.AND P0, PT, RZ, UR4, PT ;  /* 0x00000004ff007c0b */ /* 0x000fe4000bf1d000 */
[----:B------:R-:W-:-:S04]  /*1710*/  FSETP.NEU.FTZ.AND P1, PT, RZ, UR5, PT ;  /* 0x00000005ff007c0b */ /* 0x000fc8000bf3d000 */
[----:B------:R-:W-:-:S04]  /*1720*/  PLOP3.LUT P0, PT, P0, P1, PT, 0xa8, 0x0 ;  /* 0x000000000000781c */ /* 0x000fc80000703570 */
[----:B------:R-:W-:-:S05]  /*1730*/  SEL R5, RZ, 0x1, !P0 ;  /* 0x00000001ff057807 */ /* 0x000fca0004000000 */
[----:B------:R0:W-:Y:S01]  /*1740*/  STG.E.U8 desc[UR36][R2.64], R5 ;  /* 0x0000000502007986 */ /* 0x0001e2000c101124 */
[----:B------:R-:W-:Y:S05]  /*1750*/  BRA `(.L_x_4493) ;  /* 0x0000000800687947 */ /* 0x000fea0003800000 */
.L_x_4502:
[----:B------:R-:W0:Y:S02]  /*1760*/  LDC.64 R4, c[0x0][0x3b8] ;  /* 0x0000ee00ff047b82 */ /* 0x000e240000000a00 */
[----:B0-----:R-:W-:Y:S01]  /*1770*/  FMUL.FTZ R6, R5, 1 ;  /* 0x3f80000005067820 */ /* 0x001fe20000410000 */
[----:B------:R-:W-:-:S05]  /*1780*/  FMUL.FTZ R4, R4, 1 ;  /* 0x3f80000004047820 */ /* 0x000fca0000410000 */
[----:B------:R-:W-:Y:S08]  /*1790*/  F2F.F64.F32 R6, R6 ;  /* 0x0000000600067310 */ /* 0x000ff00000201800 */
[----:B------:R-:W0:Y:S02]  /*17a0*/  F2F.F64.F32 R4, R4 ;  /* 0x0000000400047310 */ /* 0x000e240000201800 */
[----:B0-----:R0:W-:Y:S01]  /*17b0*/  STG.E.128 desc[UR36][R2.64], R4 ;  /* 0x0000000402007986 */ /* 0x0011e2000c101d24 */
[----:B------:R-:W-:Y:S05]  /*17c0*/  BRA `(.L_x_4493) ;  /* 0x00000008004c7947 */ /* 0x000fea0003800000 */
.L_x_4501:
[----:B------:R-:W-:-:S13]  /*17d0*/  ISETP.NE.AND P0, PT, R4, 0xf, PT ;  /* 0x0000000f0400780c */ /* 0x000fda0003f05270 */
[----:B------:R-:W-:Y:S05]  /*17e0*/  @!P0 BRA `(.L_x_4503) ;  /* 0x0000000000a48947 */ /* 0x000fea0003800000 */
[----:B------:R-:W-:-:S13]  /*17f0*/  ISETP.NE.AND P0, PT, R4, 0x17, PT ;  /* 0x000000170400780c */ /* 0x000fda0003f05270 */
[----:B------:R-:W-:Y:S05]  /*1800*/  @!P0 BRA `(.L_x_4504) ;  /* 0x00000000004c8947 */ /* 0x000fea0003800000 */
[----:B------:R-:W-:-:S13]  /*1810*/  ISETP.NE.AND P0, PT, R4, 0x18, PT ;  /* 0x000000180400780c */ /* 0x000fda0003f05270 */
[----:B------:R-:W-:Y:S05]  /*1820*/  @P0 BRA `(.L_x_4492) ;  /* 0x0000000400d40947 */ /* 0x000fea0003800000 */
[----:B------:R-:W0:Y:S02]  /*1830*/  LDC R7, c[0x0][0x3b8] ;  /* 0x0000ee00ff077b82 */ /* 0x000e240000000800 */
        /* <DEDUP_REMOVED lines=13> */
.L_x_4505:
[----:B------:R-:W-:-:S05]  /*1910*/  LOP3.LUT R5, R4, R5, RZ, 0xfc, !PT ;  /* 0x0000000504057212 */ /* 0x000fca00078efcff */
[----:B------:R0:W-:Y:S01]  /*1920*/  STG.E.U8 desc[UR36][R2.64], R5 ;  /* 0x0000000502007986 */ /* 0x0001e2000c101124 */
[----:B------:R-:W-:Y:S05]  /*1930*/  BRA `(.L_x_4493) ;  /* 0x0000000400f07947 */ /* 0x000fea0003800000 */
.L_x_4504:
[----:B------:R-:W0:Y:S02]  /*1940*/  LDC R5, c[0x0][0x3b8] ;  /* 0x0000ee00ff057b82 */ /* 0x000e240000000800 */
        /* <DEDUP_REMOVED lines=11> */
.L_x_4506:
[----:B------:R-:W-:Y:S01]  /*1a00*/  IMAD.MOV.U32 R0, RZ, RZ, 0x7f ;  /* 0x0000007fff007424 */ /* 0x000fe200078e00ff */
[----:B------:R-:W-:-:S04]  /*1a10*/  ISETP.GT.U32.AND P0, PT, R4, 0x7f800000, PT ;  /* 0x7f8000000400780c */ /* 0x000fc80003f04070 */
[----:B------:R-:W-:-:S09]  /*1a20*/  SEL R0, R0, 0x7c, P0 ;  /* 0x0000007c00007807 */ /* 0x000fd20000000000 */
.L_x_4507:
[----:B------:R-:W-:-:S04]  /*1a30*/  LOP3.LUT R5, R5, 0x80000000, RZ, 0xc0, !PT ;  /* 0x8000000005057812 */ /* 0x000fc800078ec0ff */
[----:B------:R-:W-:-:S04]  /*1a40*/  SHF.R.U32.HI R5, RZ, 0x18, R5 ;  /* 0x00000018ff057819 */ /* 0x000fc80000011605 */
[----:B------:R-:W-:-:S05]  /*1a50*/  LOP3.LUT R5, R0, R5, RZ, 0xfc, !PT ;  /* 0x0000000500057212 */ /* 0x000fca00078efcff */
[----:B------:R0:W-:Y:S01]  /*1a60*/  STG.E.U8 desc[UR36][R2.64], R5 ;  /* 0x0000000502007986 */ /* 0x0001e2000c101124 */
[----:B------:R-:W-:Y:S05]  /*1a70*/  BRA `(.L_x_4493) ;  /* 0x0000000400a07947 */ /* 0x000fea0003800000 */
.L_x_4503:
[----:B------:R-:W-:Y:S02]  /*1a80*/  ULDC UR4, c[0x0][0x3b8] ;  /* 0x0000ee0000047ab9 */ /* 0x000fe40000000800 */
[----:B------:R-:W-:-:S05]  /*1a90*/  F2FP.BF16.F32.PACK_AB R0, RZ, UR4 ;  /* 0x00000004ff007c3e */ /* 0x000fca00080010ff */
[----:B------:R0:W-:Y:S01]  /*1aa0*/  STG.E.U16 desc[UR36][R2.64], R0 ;  /* 0x0000000002007986 */ /* 0x0001e2000c101524 */
[----:B------:R-:W-:Y:S05]  /*1ab0*/  BRA `(.L_x_4493) ;  /* 0x0000000400907947 */ /* 0x000fea0003800000 */
.L_x_4500:
        /* <DEDUP_REMOVED lines=8> */
[----:B------:R-:W-:Y:S02]  /*1b40*/  ULDC UR4, c[0x0][0x3b8] ;  /* 0x0000ee0000047ab9 */ /* 0x000fe40000000800 */
[----:B------:R-:W0:Y:S02]  /*1b50*/  F2I.FTZ.U32.TRUNC.NTZ R5, UR4 ;  /* 0x0000000400057d05 */ /* 0x000e24000821f000 */
[----:B0-----:R5:W-:Y:S01]  /*1b60*/  STG.E.U16 desc[UR36][R2.64], R5 ;  /* 0x0000000502007986 */ /* 0x001be2000c101524 */
[----:B------:R-:W-:Y:S05]  /*1b70*/  BRA `(.L_x_4493) ;  /* 0x0000000400607947 */ /* 0x000fea0003800000 */
.L_x_4510:
[----:B------:R-:W0:Y:S01]  /*1b80*/  LDC R5, c[0x0][0x3b8] ;  /* 0x0000ee00ff057b82 */ /* 0x000e220000000800 */
        /* <DEDUP_REMOVED lines=15> */
.L_x_4512:
[----:B------:R-:W-:-:S04]  /*1c80*/  LOP3.LUT R5, R5, 0x80000000, RZ, 0xc0, !PT ;  /* 0x8000000005057812 */ /* 0x000fc800078ec0ff */
[----:B------:R-:W-:-:S04]  /*1c90*/  SHF.R.U32.HI R5, RZ, 0x18, R5 ;  /* 0x00000018ff057819 */ /* 0x000fc80000011605 */
[----:B------:R-:W-:-:S04]  /*1ca0*/  LOP3.LUT R4, R4, R5, RZ, 0xfc, !PT ;  /* 0x0000000504047212 */ /* 0x000fc800078efcff */
[----:B------:R-:W-:-:S07]  /*1cb0*/  PRMT R0, R4, 0x7610, R0 ;  /* 0x0000761004007816 */ /* 0x000fce0000000000 */
.L_x_4511:
[----:B------:R4:W-:Y:S01]  /*1cc0*/  STG.E.U8 desc[UR36][R2.64], R0 ;  /* 0x0000000002007986 */ /* 0x0009e2000c101124 */
[----:B------:R-:W-:Y:S05]  /*1cd0*/  BRA `(.L_x_4493) ;  /* 0x0000000400087947 */ /* 0x000fea0003800000 */
.L_x_4509:
        /* <DEDUP_REMOVED lines=16> */
.L_x_4514:
[----:B------:R-:W-:-:S04]  /*1de0*/  LOP3.LUT R5, R5, 0x80000000, RZ, 0xc0, !PT ;  /* 0x8000000005057812 */ /* 0x000fc800078ec0ff */
[----:B------:R-:W-:-:S04]  /*1df0*/  SHF.R.U32.HI R5, RZ, 0x18, R5 ;  /* 0x00000018ff057819 */ /* 0x000fc80000011605 */
[----:B------:R-:W-:-:S04]  /*1e00*/  LOP3.LUT R4, R4, R5, RZ, 0xfc, !PT ;  /* 0x0000000504047212 */ /* 0x000fc800078efcff */
[----:B------:R-:W-:-:S07]  /*1e10*/  PRMT R0, R4, 0x7610, R0 ;  /* 0x0000761004007816 */ /* 0x000fce0000000000 */
.L_x_4513:
[----:B------:R3:W-:Y:S01]  /*1e20*/  STG.E.U8 desc[UR36][R2.64], R0 ;  /* 0x0000000002007986 */ /* 0x0007e2000c101124 */
[----:B------:R-:W-:Y:S05]  /*1e30*/  BRA `(.L_x_4493) ;  /* 0x0000000000b07947 */ /* 0x000fea0003800000 */
.L_x_4508:
[----:B------:R-:W-:-:S13]  /*1e40*/  ISETP.NE.AND P0, PT, R4, 0x1c, PT ;  /* 0x0000001c0400780c */ /* 0x000fda0003f05270 */
[----:B------:R-:W-:Y:S05]  /*1e50*/  @!P0 BRA `(.L_x_4515) ;  /* 0x00000000009c8947 */ /* 0x000fea0003800000 */
[----:B------:R-:W-:-:S13]  /*1e60*/  ISETP.NE.AND P0, PT, R4, 0x1d, PT ;  /* 0x0000001d0400780c */ /* 0x000fda0003f05270 */
[----:B------:R-:W-:Y:S05]  /*1e70*/  @!P0 BRA `(.L_x_4516) ;  /* 0x0000000000848947 */ /* 0x000fea0003800000 */
[----:B------:R-:W-:-:S13]  /*1e80*/  ISETP.NE.AND P0, PT, R4, 0x2c, PT ;  /* 0x0000002c0400780c */ /* 0x000fda0003f05270 */
[----:B------:R-:W-:Y:S05]  /*1e90*/  @P0 BRA `(.L_x_4492) ;  /* 0x0000000000380947 */ /* 0x000fea0003800000 */
[----:B------:R-:W0:Y:S01]  /*1ea0*/  LDC R5, c[0x0][0x3b8] ;  /* 0x0000ee00ff057b82 */ /* 0x000e220000000800 */
        /* <DEDUP_REMOVED lines=11> */
.L_x_4517:
[----:B------:R2:W-:Y:S01]  /*1f60*/  STG.E.U8 desc[UR36][R2.64], R4 ;  /* 0x0000000402007986 */ /* 0x0005e2000c101124 */
[----:B------:R-:W-:Y:S05]  /*1f70*/  BRA `(.L_x_4493) ;  /* 0x0000000000607947 */ /* 0x000fea0003800000 */
.L_x_4492:
        /* <DEDUP_REMOVED lines=13> */
[----:B------:R-:W-:-:S07]  /*2050*/  IMAD.MOV.U32 R13, RZ, RZ, RZ ;  /* 0x000000ffff0d7224 */ /* 0x000fce00078e00ff */
[----:B------:R-:W-:-:S07]  /*2060*/  LEPC R20, `(.L_x_4518) ;  /* 0x000000001014794e */ /* 0x000fce0000000000 */
[----:B0-----:R-:W-:Y:S05]  /*2070*/  CALL.ABS.NOINC R2 ;  /* 0x0000000002007343 */ /* 0x001fea0003c00000 */
.L_x_4518:
[----:B------:R-:W-:Y:S05]  /*2080*/  BRA `(.L_x_4493) ;  /* 0x00000000001c7947 */ /* 0x000fea0003800000 */
.L_x_4516:
[----:B------:R-:W-:Y:S02]  /*2090*/  ULDC UR4, c[0x0][0x3b8] ;  /* 0x0000ee0000047ab9 */ /* 0x000fe40000000800 */
[----:B------:R-:W0:Y:S02]  /*20a0*/  F2I.U64.TRUNC R4, UR4 ;  /* 0x0000000400047d11 */ /* 0x000e24000820d800 */
[----:B0-----:R1:W-:Y:S01]  /*20b0*/  STG.E.64 desc[UR36][R2.64], R4 ;  /* 0x0000000402007986 */ /* 0x0013e2000c101b24 */
[----:B------:R-:W-:Y:S05]  /*20c0*/  BRA `(.L_x_4493) ;  /* 0x00000000000c7947 */ /* 0x000fea0003800000 */
.L_x_4515:
[----:B------:R-:W-:Y:S02]  /*20d0*/  ULDC UR4, c[0x0][0x3b8] ;  /* 0x0000ee0000047ab9 */ /* 0x000fe40000000800 */
[----:B------:R-:W0:Y:S02]  /*20e0*/  F2I.FTZ.U32.TRUNC.NTZ R5, UR4 ;  /* 0x0000000400057d05 */ /* 0x000e24000821f000 */
[----:B0-----:R0:W-:Y:S02]  /*20f0*/  STG.E desc[UR36][R2.64], R5 ;  /* 0x0000000502007986 */ /* 0x0011e4000c101924 */
.L_x_4493:
[----:B------:R-:W-:-:S04]  /*2100*/  IMAD R16, R16, 0x200, R19 ;  /* 0x0000020010107824 */ /* 0x000fc800078e0213 */
[----:B------:R-:W-:-:S07]  /*2110*/  VIADD R17, R16, 0x80 ;  /* 0x0000008010117836 */ /* 0x000fce0000000000 */
.L_x_4486:
[----:B------:R-:W-:Y:S05]  /*2120*/  BSYNC B6 ;  /* 0x0000000000067941 */ /* 0x000fea0003800000 */
.L_x_4485:
        /* <DEDUP_REMOVED lines=281> */
.L_x_4521:
        /* <DEDUP_REMOVED lines=19> */
.L_x_4525:
[----:B------:R-:W-:Y:S02]  /*33f0*/  ULDC UR4, c[0x0][0x3b8] ;  /* 0x0000ee0000047ab9 */ /* 0x000fe40000000800 */
[----:B------:R-:W0:Y:S02]  /*3400*/  F2I.S64.TRUNC R4, UR4 ;  /* 0x0000000400047d11 */ /* 0x000e24000820d900 */
[----:B0-----:R0:W-:Y:S01]  /*3410*/  STG.E.U8 desc[UR36][R2.64], R4 ;  /* 0x0000000402007986 */ /* 0x0011e2000c101124 */
[----:B------:R-:W-:Y:S05]  /*3420*/  BRA `(.L_x_4527) ;  /* 0x0000000c00687947 */ /* 0x000fea0003800000 */
.L_x_4524:
        /* <DEDUP_REMOVED lines=10> */
.L_x_4529:
[----:B------:R-:W-:Y:S02]  /*34d0*/  ULDC UR4, c[0x0][0x3b8] ;  /* 0x0000ee0000047ab9 */ /* 0x000fe40000000800 */
[----:B------:R-:W0:Y:S02]  /*34e0*/  F2I.FTZ.TRUNC.NTZ R5, UR4 ;  /* 0x0000000400057d05 */ /* 0x000e24000821f100 */
[----:B0-----:R0:W-:Y:S01]  /*34f0*/  STG.E desc[UR36][R2.64], R5 ;  /* 0x0000000502007986 */ /* 0x0011e2000c101924 */
[----:B------:R-:W-:Y:S05]  /*3500*/  BRA `(.L_x_4527) ;  /* 0x0000000c00307947 */ /* 0x000fea0003800000 */
.L_x_4528:
[----:B------:R-:W-:Y:S02]  /*3510*/  ULDC UR4, c[0x0][0x3b8] ;  /* 0x0000ee0000047ab9 */ /* 0x000fe40000000800 */
[----:B------:R-:W0:Y:S02]  /*3520*/  F2I.FTZ.TRUNC.NTZ R5, UR4 ;  /* 0x0000000400057d05 */ /* 0x000e24000821f100 */
[----:B0-----:R0:W-:Y:S01]  /*3530*/  STG.E.U16 desc[UR36][R2.64], R5 ;  /* 0x0000000502007986 */ /* 0x0011e2000c101524 */
[----:B------:R-:W-:Y:S05]  /*3540*/  BRA `(.L_x_4527) ;  /* 0x0000000c00207947 */ /* 0x000fea0003800000 */
.L_x_4523:
        /* <DEDUP_REMOVED lines=9> */
.L_x_4531:
[----:B------:R-:W-:Y:S02]  /*35e0*/  ULDC UR4, c[0x0][0x3b8] ;  /* 0x0000ee0000047ab9 */ /* 0x000fe40000000800 */
[----:B------:R-:W-:-:S05]  /*35f0*/  F2FP.F16.F32.PACK_AB R0, RZ, UR4 ;  /* 0x00000004ff007c3e */ /* 0x000fca00080000ff */
[----:B------:R0:W-:Y:S01]  /*3600*/  STG.E.U16 desc[UR36][R2.64], R0 ;  /* 0x0000000002007986 */ /* 0x0001e2000c101524 */
[----:B------:R-:W-:Y:S05]  /*3610*/  BRA `(.L_x_4527) ;  /* 0x0000000800ec7947 */ /* 0x000fea0003800000 */
.L_x_4530:
        /* <DEDUP_REMOVED lines=9> */
.L_x_4533:
[----:B------:R-:W0:Y:S02]  /*36b0*/  LDC.64 R4, c[0x0][0x3b8] ;  /* 0x0000ee00ff047b82 */ /* 0x000e240000000a00 */
[----:B0-----:R-:W-:-:S05]  /*36c0*/  F2FP.F16.F32.PACK_AB R5, R5, R4 ;  /* 0x000000040505723e */ /* 0x001fca00000000ff */
[----:B------:R0:W-:Y:S01]  /*36d0*/  STG.E desc[UR36][R2.64], R5 ;  /* 0x0000000502007986 */ /* 0x0001e2000c101924 */
[----:B------:R-:W-:Y:S05]  /*36e0*/  BRA `(.L_x_4527) ;  /* 0x0000000800b87947 */ /* 0x000fea0003800000 */
.L_x_4532:
[----:B------:R-:W0:Y:S02]  /*36f0*/  LDC R0, c[0x0][0x3b8] ;  /* 0x0000ee00ff007b82 */ /* 0x000e240000000800 */
[----:B0-----:R-:W-:-:S04]  /*3700*/  FMUL.FTZ R0, R0, 1 ;  /* 0x3f80000000007820 */ /* 0x001fc80000410000 */
[----:B------:R-:W0:Y:S02]  /*3710*/  F2F.F64.F32 R4, R0 ;  /* 0x0000000000047310 */ /* 0x000e240000201800 */
[----:B0-----:R0:W-:Y:S01]  /*3720*/  STG.E.64 desc[UR36][R2.64], R4 ;  /* 0x0000000402007986 */ /* 0x0011e2000c101b24 */
[----:B------:R-:W-:Y:S05]  /*3730*/  BRA `(.L_x_4527) ;  /* 0x0000000800a47947 */ /* 0x000fea0003800000 */
.L_x_4522:
        /* <DEDUP_REMOVED lines=15> */
.L_x_4536:
[----:B------:R-:W0:Y:S02]  /*3830*/  LDC.64 R4, c[0x0][0x3b8] ;  /* 0x0000ee00ff047b82 */ /* 0x000e240000000a00 */
[----:B0-----:R-:W-:Y:S01]  /*3840*/  FMUL.FTZ R6, R5, 1 ;  /* 0x3f80000005067820 */ /* 0x001fe20000410000 */
[----:B------:R-:W-:-:S05]  /*3850*/  FMUL.FTZ R4, R4, 1 ;  /* 0x3f80000004047820 */ /* 0x000fca0000410000 */
[----:B------:R-:W-:Y:S08]  /*3860*/  F2F.F64.F32 R6, R6 ;  /* 0x0000000600067310 */ /* 0x000ff00000201800 */
[----:B------:R-:W0:Y:S02]  /*3870*/  F2F.F64.F32 R4, R4 ;  /* 0x0000000400047310 */ /* 0x000e240000201800 */
[----:B0-----:R0:W-:Y:S01]  /*3880*/  STG.E.128 desc[UR36][R2.64], R4 ;  /* 0x0000000402007986 */ /* 0x0011e2000c101d24 */
[----:B------:R-:W-:Y:S05]  /*3890*/  BRA `(.L_x_4527) ;  /* 0x00000008004c7947 */ /* 0x000fea0003800000 */
.L_x_4535:
        /* <DEDUP_REMOVED lines=10> */
[----:B------:R-:W-:Y:S02]  /*3940*/  SHF.R.U32.HI R9, RZ, 0x18, R0 ;  /* 0x00000018ff097819 */ /* 0x000fe40000011600 */
[----:B------:R-:W-:-:S09]  /*3950*/  MOV R0, 0x7f ;  /* 0x0000007f00007802 */ /* 0x000fd20000000f00 */
        /* <DEDUP_REMOVED lines=8> */
.L_x_4539:
[----:B------:R-:W-:-:S05]  /*39e0*/  LOP3.LUT R5, R0, R9, RZ, 0xfc, !PT ;  /* 0x0000000900057212 */ /* 0x000fca00078efcff */
[----:B------:R0:W-:Y:S01]  /*39f0*/  STG.E.U8 desc[UR36][R2.64], R5 ;  /* 0x0000000502007986 */ /* 0x0001e2000c101124 */
[----:B------:R-:W-:Y:S05]  /*3a00*/  BRA `(.L_x_4527) ;  /* 0x0000000400f07947 */ /* 0x000fea0003800000 */
.L_x_4538:
        /* <DEDUP_REMOVED lines=12> */
.L_x_4540:
[----:B------:R-:W-:Y:S01]  /*3ad0*/  ISETP.GT.U32.AND P0, PT, R0, 0x7f800000, PT ;  /* 0x7f8000000000780c */ /* 0x000fe20003f04070 */
[----:B------:R-:W-:-:S05]  /*3ae0*/  IMAD.MOV.U32 R0, RZ, RZ, 0x7f ;  /* 0x0000007fff007424 */ /* 0x000fca00078e00ff */
[----:B------:R-:W-:-:S07]  /*3af0*/  SEL R0, R0, 0x7c, P0 ;  /* 0x0000007c00007807 */ /* 0x000fce0000000000 */
.L_x_4541:
[----:B------:R-:W-:-:S04]  /*3b00*/  LOP3.LUT R4, R4, 0x80000000, RZ, 0xc0, !PT ;  /* 0x8000000004047812 */ /* 0x000fc800078ec0ff */
[----:B------:R-:W-:-:S04]  /*3b10*/  SHF.R.U32.HI R5, RZ, 0x18, R4 ;  /* 0x00000018ff057819 */ /* 0x000fc80000011604 */
[----:B------:R-:W-:-:S05]  /*3b20*/  LOP3.LUT R5, R0, R5, RZ, 0xfc, !PT ;  /* 0x0000000500057212 */ /* 0x000fca00078efcff */
[----:B------:R0:W-:Y:S01]  /*3b30*/  STG.E.U8 desc[UR36][R2.64], R5 ;  /* 0x0000000502007986 */ /* 0x0001e2000c101124 */
[----:B------:R-:W-:Y:S05]  /*3b40*/  BRA `(.L_x_4527) ;  /* 0x0000000400a07947 */ /* 0x000fea0003800000 */
.L_x_4537:
[----:B------:R-:W-:Y:S02]  /*3b50*/  ULDC UR4, c[0x0][0x3b8] ;  /* 0x0000ee0000047ab9 */ /* 0x000fe40000000800 */
[----:B------:R-:W-:-:S05]  /*3b60*/  F2FP.BF16.F32.PACK_AB R0, RZ, UR4 ;  /* 0x00000004ff007c3e */ /* 0x000fca00080010ff */
[----:B------:R0:W-:Y:S01]  /*3b70*/  STG.E.U16 desc[UR36][R2.64], R0 ;  /* 0x0000000002007986 */ /* 0x0001e2000c101524 */
[----:B------:R-:W-:Y:S05]  /*3b80*/  BRA `(.L_x_4527) ;  /* 0x0000000400907947 */ /* 0x000fea0003800000 */
.L_x_4534:
        /* <DEDUP_REMOVED lines=12> */
.L_x_4544:
        /* <DEDUP_REMOVED lines=17> */
.L_x_4546:
[----:B------:R-:W-:-:S04]  /*3d60*/  LOP3.LUT R4, R4, 0x80000000, RZ, 0xc0, !PT ;  /* 0x8000000004047812 */ /* 0x000fc800078ec0ff */
[----:B------:R-:W-:-:S04]  /*3d70*/  SHF.R.U32.HI R5, RZ, 0x18, R4 ;  /* 0x00000018ff057819 */ /* 0x000fc80000011604 */
[----:B------:R-:W-:-:S07]  /*3d80*/  LOP3.LUT R0, R0, R5, RZ, 0xfc, !PT ;  /* 0x0000000500007212 */ /* 0x000fce00078efcff */
.L_x_4545:
[----:B------:R4:W-:Y:S01]  /*3d90*/  STG.E.U8 desc[UR36][R2.64], R0 ;  /* 0x0000000002007986 */ /* 0x0009e2000c101124 */
[----:B------:R-:W-:Y:S05]  /*3da0*/  BRA `(.L_x_4527) ;  /* 0x0000000400087947 */ /* 0x000fea0003800000 */
.L_x_4543:
        /* <DEDUP_REMOVED lines=17> */
.L_x_4548:
[----:B------:R-:W-:-:S04]  /*3ec0*/  LOP3.LUT R4, R4, 0x80000000, RZ, 0xc0, !PT ;  /* 0x8000000004047812 */ /* 0x000fc800078ec0ff */
[----:B------:R-:W-:-:S04]  /*3ed0*/  SHF.R.U32.HI R5, RZ, 0x18, R4 ;  /* 0x00000018ff057819 */ /* 0x000fc80000011604 */
[----:B------:R-:W-:-:S07]  /*3ee0*/  LOP3.LUT R0, R0, R5, RZ, 0xfc, !PT ;  /* 0x0000000500007212 */ /* 0x000fce00078efcff */
.L_x_4547:
[----:B------:R3:W-:Y:S01]  /*3ef0*/  STG.E.U8 desc[UR36][R2.64], R0 ;  /* 0x0000000002007986 */ /* 0x0007e2000c101124 */
[----:B------:R-:W-:Y:S05]  /*3f00*/  BRA `(.L_x_4527) ;  /* 0x0000000000b07947 */ /* 0x000fea0003800000 */
.L_x_4542:
        /* <DEDUP_REMOVED lines=18> */
.L_x_4551:
[----:B------:R2:W-:Y:S01]  /*4030*/  STG.E.U8 desc[UR36][R2.64], R0 ;  /* 0x0000000002007986 */ /* 0x0005e2000c101124 */
[----:B------:R-:W-:Y:S05]  /*4040*/  BRA `(.L_x_4527) ;  /* 0x0000000000607947 */ /* 0x000fea0003800000 */
.L_x_4526:
        /* <DEDUP_REMOVED lines=16> */
.L_x_4552:
[----:B------:R-:W-:Y:S05]  /*4150*/  BRA `(.L_x_4527) ;  /* 0x00000000001c7947 */ /* 0x000fea0003800000 */
.L_x_4550:
[----:B------:R-:W-:Y:S02]  /*4160*/  ULDC UR4, c[0x0][0x3b8] ;  /* 0x0000ee0000047ab9 */ /* 0x000fe40000000800 */
[----:B------:R-:W0:Y:S02]  /*4170*/  F2I.U64.TRUNC R4, UR4 ;  /* 0x0000000400047d11 */ /* 0x000e24000820d800 */
[----:B0-----:R1:W-:Y:S01]  /*4180*/  STG.E.64 desc[UR36][R2.64], R4 ;  /* 0x0000000402007986 */ /* 0x0013e2000c101b24 */
[----:B------:R-:W-:Y:S05]  /*4190*/  BRA `(.L_x_4527) ;  /* 0x00000000000c7947 */ /* 0x000fea0003800000 */
.L_x_4549:
[----:B------:R-:W-:Y:S02]  /*41a0*/  ULDC UR4, c[0x0][0x3b8] ;  /* 0x0000ee0000047ab9 */ /* 0x000fe40000000800 */
[----:B------:R-:W0:Y:S02]  /*41b0*/  F2I.FTZ.U32.TRUNC.NTZ R5, UR4 ;  /* 0x0000000400057d05 */ /* 0x000e24000821f000 */
[----:B0-----:R0:W-:Y:S02]  /*41c0*/  STG.E desc[UR36][R2.64], R5 ;  /* 0x0000000502007986 */ /* 0x0011e4000c101924 */
.L_x_4527:
[----:B------:R-:W-:-:S07]  /*41d0*/  VIADD R17, R17, 0x80 ;  /* 0x0000008011117836 */ /* 0x000fce0000000000 */
.L_x_4520:
[----:B------:R-:W-:Y:S05]  /*41e0*/  BSYNC B6 ;  /* 0x0000000000067941 */ /* 0x000fea0003800000 */
.L_x_4519:
        /* <DEDUP_REMOVED lines=281> */
.L_x_4555:
        /* <DEDUP_REMOVED lines=19> */
.L_x_4559:
[----:B------:R-:W-:Y:S02]  /*54b0*/  ULDC UR4, c[0x0][0x3b8] ;  /* 0x0000ee0000047ab9 */ /* 0x000fe40000000800 */
[----:B------:R-:W0:Y:S02]  /*54c0*/  F2I.S64.TRUNC R4, UR4 ;  /* 0x0000000400047d11 */ /* 0x000e24000820d900 */
[----:B0-----:R1:W-:Y:S01]  /*54d0*/  STG.E.U8 desc[UR36][R2.64], R4 ;  /* 0x0000000402007986 */ /* 0x0013e2000c101124 */
[----:B------:R-:W-:Y:S05]  /*54e0*/  BRA `(.L_x_4561) ;  /* 0x0000000c00687947 */ /* 0x000fea0003800000 */
.L_x_4558:
        /* <DEDUP_REMOVED lines=10> */
.L_x_4563:
[----:B------:R-:W-:Y:S02]  /*5590*/  ULDC UR4, c[0x0][0x3b8] ;  /* 0x0000ee0000047ab9 */ /* 0x000fe40000000800 */
[----:B------:R-:W0:Y:S02]  /*55a0*/  F2I.FTZ.TRUNC.NTZ R5, UR4 ;  /* 0x0000000400057d05 */ /* 0x000e24000821f100 */
[----:B0-----:R3:W-:Y:S01]  /*55b0*/  STG.E desc[UR36][R2.64], R5 ;  /* 0x0000000502007986 */ /* 0x0017e2000c101924 */
[----:B------:R-:W-:Y:S05]  /*55c0*/  BRA `(.L_x_4561) ;  /* 0x0000000c00307947 */ /* 0x000fea0003800000 */
.L_x_4562:
[----:B------:R-:W-:Y:S02]  /*55d0*/  ULDC UR4, c[0x0][0x3b8] ;  /* 0x0000ee0000047ab9 */ /* 0x000fe40000000800 */
[----:B------:R-:W0:Y:S02]  /*55e0*/  F2I.FTZ.TRUNC.NTZ R5, UR4 ;  /* 0x0000000400057d05 */ /* 0x000e24000821f100 */
[----:B0-----:R2:W-:Y:S01]  /*55f0*/  STG.E.U16 desc[UR36][R2.64], R5 ;  /* 0x0000000502007986 */ /* 0x0015e2000c101524 */
[----:B------:R-:W-:Y:S05]  /*5600*/  BRA `(.L_x_4561) ;  /* 0x0000000c00207947 */ /* 0x000fea0003800000 */
.L_x_4557:
        /* <DEDUP_REMOVED lines=9> */
.L_x_4565:
[----:B------:R-:W-:Y:S02]  /*56a0*/  ULDC UR4, c[0x0][0x3b8] ;  /* 0x0000ee0000047ab9 */ /* 0x000fe40000000800 */
[----:B------:R-:W-:-:S05]  /*56b0*/  F2FP.F16.F32.PACK_AB R0, RZ, UR4 ;  /* 0x00000004ff007c3e */ /* 0x000fca00080000ff */
[----:B------:R0:W-:Y:S01]  /*56c0*/  STG.E.U16 desc[UR36][R2.64], R0 ;  /* 0x0000000002007986 */ /* 0x0001e2000c101524 */
[----:B------:R-:W-:Y:S05]  /*56d0*/  BRA `(.L_x_4561) ;  /* 0x0000000800ec7947 */ /* 0x000fea0003800000 */
.L_x_4564:
        /* <DEDUP_REMOVED lines=9> */
.L_x_4567:
[----:B------:R-:W0:Y:S02]  /*5770*/  LDC.64 R4, c[0x0][0x3b8] ;  /* 0x0000ee00ff047b82 */ /* 0x000e240000000a00 */
[----:B0-----:R-:W-:-:S05]  /*5780*/  F2FP.F16.F32.PACK_AB R5, R5, R4 ;  /* 0x000000040505723e */ /* 0x001fca00000000ff */
[----:B------:R0:W-:Y:S01]  /*5790*/  STG.E desc[UR36][R2.64], R5 ;  /* 0x0000000502007986 */ /* 0x0001e2000c101924 */
[----:B------:R-:W-:Y:S05]  /*57a0*/  BRA `(.L_x_4561) ;  /* 0x0000000800b87947 */ /* 0x000fea0003800000 */
.L_x_4566:
[----:B------:R-:W0:Y:S02]  /*57b0*/  LDC R0, c[0x0][0x3b8] ;  /* 0x0000ee00ff007b82 */ /* 0x000e240000000800 */
[----:B0-----:R-:W-:-:S04]  /*57c0*/  FMUL.FTZ R0, R0, 1 ;  /* 0x3f80000000007820 */ /* 0x001fc80000410000 */
[----:B------:R-:W0:Y:S02]  /*57d0*/  F2F.F64.F32 R4, R0 ;  /* 0x0000000000047310 */ /* 0x000e240000201800 */
[----:B0-----:R0:W-:Y:S01]  /*57e0*/  STG.E.64 desc[UR36][R2.64], R4 ;  /* 0x0000000402007986 */ /* 0x0011e2000c101b24 */
[----:B------:R-:W-:Y:S05]  /*57f0*/  BRA `(.L_x_4561) ;  /* 0x0000000800a47947 */ /* 0x000fea0003800000 */
.L_x_4556:
        /* <DEDUP_REMOVED lines=15> */
.L_x_4570:
[----:B------:R-:W0:Y:S02]  /*58f0*/  LDC.64 R4, c[0x0][0x3b8] ;  /* 0x0000ee00ff047b82 */ /* 0x000e240000000a00 */
[----:B0-----:R-:W-:Y:S01]  /*5900*/  FMUL.FTZ R6, R5, 1 ;  /* 0x3f80000005067820 */ /* 0x001fe20000410000 */
[----:B------:R-:W-:-:S05]  /*5910*/  FMUL.FTZ R4, R4, 1 ;  /* 0x3f80000004047820 */ /* 0x000fca0000410000 */
[----:B------:R-:W-:Y:S08]  /*5920*/  F2F.F64.F32 R6, R6 ;  /* 0x0000000600067310 */ /* 0x000ff00000201800 */
[----:B------:R-:W0:Y:S02]  /*5930*/  F2F.F64.F32 R4, R4 ;  /* 0x0000000400047310 */ /* 0x000e240000201800 */
[----:B0-----:R0:W-:Y:S01]  /*5940*/  STG.E.128 desc[UR36][R2.64], R4 ;  /* 0x0000000402007986 */ /* 0x0011e2000c101d24 */
[----:B------:R-:W-:Y:S05]  /*5950*/  BRA `(.L_x_4561) ;  /* 0x00000008004c7947 */ /* 0x000fea0003800000 */
.L_x_4569:
        /* <DEDUP_REMOVED lines=20> */
.L_x_4573:
[----:B------:R-:W-:-:S05]  /*5aa0*/  LOP3.LUT R5, R0, R9, RZ, 0xfc, !PT ;  /* 0x0000000900057212 */ /* 0x000fca00078efcff */
[----:B------:R0:W-:Y:S01]  /*5ab0*/  STG.E.U8 desc[UR36][R2.64], R5 ;  /* 0x0000000502007986 */ /* 0x0001e2000c101124 */
[----:B------:R-:W-:Y:S05]  /*5ac0*/  BRA `(.L_x_4561) ;  /* 0x0000000400f07947 */ /* 0x000fea0003800000 */
.L_x_4572:
        /* <DEDUP_REMOVED lines=12> */
.L_x_4574:
[----:B------:R-:W-:Y:S01]  /*5b90*/  ISETP.GT.U32.AND P0, PT, R0, 0x7f800000, PT ;  /* 0x7f8000000000780c */ /* 0x000fe20003f04070 */
[----:B------:R-:W-:-:S05]  /*5ba0*/  IMAD.MOV.U32 R0, RZ, RZ, 0x7f ;  /* 0x0000007fff007424 */ /* 0x000fca00078e00ff */
[----:B------:R-:W-:-:S07]  /*5bb0*/  SEL R0, R0, 0x7c, P0 ;  /* 0x0000007c00007807 */ /* 0x000fce0000000000 */
.L_x_4575:
[----:B------:R-:W-:-:S04]  /*5bc0*/  LOP3.LUT R4, R4, 0x80000000, RZ, 0xc0, !PT ;  /* 0x8000000004047812 */ /* 0x000fc800078ec0ff */
[----:B------:R-:W-:-:S04]  /*5bd0*/  SHF.R.U32.HI R5, RZ, 0x18, R4 ;  /* 0x00000018ff057819 */ /* 0x000fc80000011604 */
[----:B------:R-:W-:-:S05]  /*5be0*/  LOP3.LUT R5, R0, R5, RZ, 0xfc, !PT ;  /* 0x0000000500057212 */ /* 0x000fca00078efcff */
[----:B------:R0:W-:Y:S01]  /*5bf0*/  STG.E.U8 desc[UR36][R2.64], R5 ;  /* 0x0000000502007986 */ /* 0x0001e2000c101124 */
[----:B------:R-:W-:Y:S05]  /*5c00*/  BRA `(.L_x_4561) ;  /* 0x0000000400a07947 */ /* 0x000fea0003800000 */
.L_x_4571:
[----:B------:R-:W-:Y:S02]  /*5c10*/  ULDC UR4, c[0x0][0x3b8] ;  /* 0x0000ee0000047ab9 */ /* 0x000fe40000000800 */
[----:B------:R-:W-:-:S05]  /*5c20*/  F2FP.BF16.F32.PACK_AB R0, RZ, UR4 ;  /* 0x00000004ff007c3e */ /* 0x000fca00080010ff */
[----:B------:R0:W-:Y:S01]  /*5c30*/  STG.E.U16 desc[UR36][R2.64], R0 ;  /* 0x0000000002007986 */ /* 0x0001e2000c101524 */
[----:B------:R-:W-:Y:S05]  /*5c40*/  BRA `(.L_x_4561) ;  /* 0x0000000400907947 */ /* 0x000fea0003800000 */
.L_x_4568:
        /* <DEDUP_REMOVED lines=12> */
.L_x_4578:
        /* <DEDUP_REMOVED lines=17> */
.L_x_4580:
[----:B------:R-:W-:-:S04]  /*5e20*/  LOP3.LUT R4, R4, 0x80000000, RZ, 0xc0, !PT ;  /* 0x8000000004047812 */ /* 0x000fc800078ec0ff */
[----:B------:R-:W-:-:S04]  /*5e30*/  SHF.R.U32.HI R5, RZ, 0x18, R4 ;  /* 0x00000018ff057819 */ /* 0x000fc80000011604 */
[----:B------:R-:W-:-:S07]  /*5e40*/  LOP3.LUT R0, R0, R5, RZ, 0xfc, !PT ;  /* 0x0000000500007212 */ /* 0x000fce00078efcff */
.L_x_4579:
[----:B------:R0:W-:Y:S01]  /*5e50*/  STG.E.U8 desc[UR36][R2.64], R0 ;  /* 0x0000000002007986 */ /* 0x0001e2000c101124 */
[----:B------:R-:W-:Y:S05]  /*5e60*/  BRA `(.L_x_4561) ;  /* 0x0000000400087947 */ /* 0x000fea0003800000 */
.L_x_4577:
        /* <DEDUP_REMOVED lines=17> */
.L_x_4582:
[----:B------:R-:W-:-:S04]  /*5f80*/  LOP3.LUT R4, R4, 0x80000000, RZ, 0xc0, !PT ;  /* 0x8000000004047812 */ /* 0x000fc800078ec0ff */
[----:B------:R-:W-:-:S04]  /*5f90*/  SHF.R.U32.HI R5, RZ, 0x18, R4 ;  /* 0x00000018ff057819 */ /* 0x000fc80000011604 */
[----:B------:R-:W-:-:S07]  /*5fa0*/  LOP3.LUT R0, R0, R5, RZ, 0xfc, !PT ;  /* 0x0000000500007212 */ /* 0x000fce00078efcff */
.L_x_4581:
[----:B------:R0:W-:Y:S01]  /*5fb0*/  STG.E.U8 desc[UR36][R2.64], R0 ;  /* 0x0000000002007986 */ /* 0x0001e2000c101124 */
[----:B------:R-:W-:Y:S05]  /*5fc0*/  BRA `(.L_x_4561) ;  /* 0x0000000000b07947 */ /* 0x000fea0003800000 */
.L_x_4576:
        /* <DEDUP_REMOVED lines=18> */
.L_x_4585:
[----:B------:R0:W-:Y:S01]  /*60f0*/  STG.E.U8 desc[UR36][R2.64], R0 ;  /* 0x0000000002007986 */ /* 0x0001e2000c101124 */
[----:B------:R-:W-:Y:S05]  /*6100*/  BRA `(.L_x_4561) ;  /* 0x0000000000607947 */ /* 0x000fea0003800000 */
.L_x_4560:
[----:B------:R-:W-:Y:S01]  /*6110*/  MOV R0, 0x0 ;  /* 0x0000000000007802 */ /* 0x000fe20000000f00 */
[----:B------:R-:W-:Y:S01]  /*6120*/  ULDC.64 UR4, c[0x4][0x190] ;  /* 0x0100640000047ab9 */ /* 0x000fe20000000a00 */
[----:B------:R-:W-:Y:S01]  /*6130*/  ULDC.64 UR6, c[0x4][0x48] ;  /* 0x0100120000067ab9 */ /* 0x000fe20000000a00 */
[----:B------:R-:W-:Y:S01]  /*6140*/  MOV R4, UR4 ;  /* 0x0000000400047c02 */ /* 0x000fe20008000f00 */
        /* <DEDUP_REMOVED lines=12> */
.L_x_4586:
[----:B------:R-:W-:Y:S05]  /*6210*/  BRA `(.L_x_4561) ;  /* 0x00000000001c7947 */ /* 0x000fea0003800000 */
.L_x_4584:
[----:B------:R-:W-:Y:S02]  /*6220*/  ULDC UR4, c[0x0][0x3b8] ;  /* 0x0000ee0000047ab9 */ /* 0x000fe40000000800 */
[----:B------:R-:W0:Y:S02]  /*6230*/  F2I.U64.TRUNC R4, UR4 ;  /* 0x0000000400047d11 */ /* 0x000e24000820d800 */
[----:B0-----:R0:W-:Y:S01]  /*6240*/  STG.E.64 desc[UR36][R2.64], R4 ;  /* 0x0000000402007986 */ /* 0x0011e2000c101b24 */
[----:B------:R-:W-:Y:S05]  /*6250*/  BRA `(.L_x_4561) ;  /* 0x00000000000c7947 */ /* 0x000fea0003800000 */
.L_x_4583:
[----:B------:R-:W-:Y:S02]  /*6260*/  ULDC UR4, c[0x0][0x3b8] ;  /* 0x0000ee0000047ab9 */ /* 0x000fe40000000800 */
[----:B------:R-:W0:Y:S02]  /*6270*/  F2I.FTZ.U32.TRUNC.NTZ R5, UR4 ;  /* 0x0000000400057d05 */ /* 0x000e24000821f000 */
[----:B0-----:R0:W-:Y:S02]  /*6280*/  STG.E desc[UR36][R2.64], R5 ;  /* 0x0000000502007986 */ /* 0x0011e4000c101924 */
.L_x_4561:
[----:B------:R-:W-:-:S07]  /*6290*/  VIADD R17, R17, 0x80 ;  /* 0x0000008011117836 */ /* 0x000fce0000000000 */
.L_x_4554:
[----:B------:R-:W-:Y:S05]  /*62a0*/  BSYNC B6 ;  /* 0x0000000000067941 */ /* 0x000fea0003800000 */
.L_x_4553:
        /* <DEDUP_REMOVED lines=280> */
.L_x_4587:
        /* <DEDUP_REMOVED lines=17> */
[----:B0-----:R-:W-:Y:S01]  /*7540*/  STG.E.U8 desc[UR36][R2.64], R5 ;  /* 0x0000000502007986 */ /* 0x001fe2000c101124 */
[----:B------:R-:W-:Y:S05]  /*7550*/  EXIT ;  /* 0x000000000000794d */ /* 0x000fea0003800000 */
.L_x_4591:
[----:B------:R-:W-:Y:S02]  /*7560*/  ULDC UR4, c[0x0][0x3b8] ;  /* 0x0000ee0000047ab9 */ /* 0x000fe40000000800 */
[----:B------:R-:W0:Y:S02]  /*7570*/  F2I.S64.TRUNC R4, UR4 ;  /* 0x0000000400047d11 */ /* 0x000e24000820d900 */
[----:B0-----:R-:W-:Y:S01]  /*7580*/  STG.E.U8 desc[UR36][R2.64], R4 ;  /* 0x0000000402007986 */ /* 0x001fe2000c101124 */
[----:B------:R-:W-:Y:S05]  /*7590*/  EXIT ;  /* 0x000000000000794d */ /* 0x000fea0003800000 */
.L_x_4590:
        /* <DEDUP_REMOVED lines=8> */
[----:B0-----:R-:W-:Y:S01]  /*7620*/  STG.E.64 desc[UR36][R2.64], R4 ;  /* 0x0000000402007986 */ /* 0x001fe2000c101b24 */
[----:B------:R-:W-:Y:S05]  /*7630*/  EXIT ;  /* 0x000000000000794d */ /* 0x000fea0003800000 */
.L_x_4594:
[----:B------:R-:W-:Y:S02]  /*7640*/  ULDC UR4, c[0x0][0x3b8] ;  /* 0x0000ee0000047ab9 */ /* 0x000fe40000000800 */
[----:B------:R-:W0:Y:S02]  /*7650*/  F2I.FTZ.TRUNC.NTZ R5, UR4 ;  /* 0x0000000400057d05 */ /* 0x000e24000821f100 */
[----:B0-----:R-:W-:Y:S01]  /*7660*/  STG.E desc[UR36][R2.64], R5 ;  /* 0x0000000502007986 */ /* 0x001fe2000c101924 */
[----:B------:R-:W-:Y:S05]  /*7670*/  EXIT ;  /* 0x000000000000794d */ /* 0x000fea0003800000 */
.L_x_4593:
[----:B------:R-:W-:Y:S02]  /*7680*/  ULDC UR4, c[0x0][0x3b8] ;  /* 0x0000ee0000047ab9 */ /* 0x000fe40000000800 */
[----:B------:R-:W0:Y:S02]  /*7690*/  F2I.FTZ.TRUNC.NTZ R5, UR4 ;  /* 0x0000000400057d05 */ /* 0x000e24000821f100 */
[----:B0-----:R-:W-:Y:S01]  /*76a0*/  STG.E.U16 desc[UR36][R2.64], R5 ;  /* 0x0000000502007986 */ /* 0x001fe2000c101524 */
[----:B------:R-:W-:Y:S05]  /*76b0*/  EXIT ;  /* 0x000000000000794d */ /* 0x000fea0003800000 */
.L_x_4589:
[----:B------:R-:W-:-:S13]  /*76c0*/  ISETP.GT.AND P0, PT, R4, 0x6, PT ;  /* 0x000000060400780c */ /* 0x000fda0003f04270 */
[----:B------:R-:W-:Y:S05]  /*76d0*/  @P0 BRA `(.L_x_4595) ;  /* 0x00000000002c0947 */ /* 0x000fea0003800000 */
[----:B------:R-:W-:-:S13]  /*76e0*/  ISETP.NE.AND P0, PT, R4, 0x5, PT ;  /* 0x000000050400780c */ /* 0x000fda0003f05270 */
[----:B------:R-:W-:Y:S05]  /*76f0*/  @!P0 BRA `(.L_x_4596) ;  /* 0x0000000000148947 */ /* 0x000fea0003800000 */
[----:B------:R-:W-:-:S13]  /*7700*/  ISETP.NE.AND P0, PT, R4, 0x6, PT ;  /* 0x000000060400780c */ /* 0x000fda0003f05270 */
[----:B------:R-:W-:Y:S05]  /*7710*/  @P0 BRA `(.L_x_4592) ;  /* 0x0000000800a80947 */ /* 0x000fea0003800000 */
[----:B------:R-:W0:Y:S02]  /*7720*/  LDC R5, c[0x0][0x3b8] ;  /* 0x0000ee00ff057b82 */ /* 0x000e240000000800 */
[----:B0-----:R-:W-:Y:S01]  /*7730*/  STG.E desc[UR36][R2.64], R5 ;  /* 0x0000000502007986 */ /* 0x001fe2000c101924 */
[----:B------:R-:W-:Y:S05]  /*7740*/  EXIT ;  /* 0x000000000000794d */ /* 0x000fea0003800000 */
.L_x_4596:
[----:B------:R-:W-:Y:S02]  /*7750*/  ULDC UR4, c[0x0][0x3b8] ;  /* 0x0000ee0000047ab9 */ /* 0x000fe40000000800 */
[----:B------:R-:W-:-:S05]  /*7760*/  F2FP.F16.F32.PACK_AB R0, RZ, UR4 ;  /* 0x00000004ff007c3e */ /* 0x000fca00080000ff */
[----:B------:R-:W-:Y:S01]  /*7770*/  STG.E.U16 desc[UR36][R2.64], R0 ;  /* 0x0000000002007986 */ /* 0x000fe2000c101524 */
[----:B------:R-:W-:Y:S05]  /*7780*/  EXIT ;  /* 0x000000000000794d */ /* 0x000fea0003800000 */
.L_x_4595:
        /* <DEDUP_REMOVED lines=9> */
.L_x_4598:
[----:B------:R-:W0:Y:S02]  /*7820*/  LDC.64 R4, c[0x0][0x3b8] ;  /* 0x0000ee00ff047b82 */ /* 0x000e240000000a00 */
[----:B0-----:R-:W-:-:S05]  /*7830*/  F2FP.F16.F32.PACK_AB R5, R5, R4 ;  /* 0x000000040505723e */ /* 0x001fca00000000ff */
[----:B------:R-:W-:Y:S01]  /*7840*/  STG.E desc[UR36][R2.64], R5 ;  /* 0x0000000502007986 */ /* 0x000fe2000c101924 */
[----:B------:R-:W-:Y:S05]  /*7850*/  EXIT ;  /* 0x000000000000794d */ /* 0x000fea0003800000 */
.L_x_4597:
[----:B------:R-:W0:Y:S02]  /*7860*/  LDC R0, c[0x0][0x3b8] ;  /* 0x0000ee00ff007b82 */ /* 0x000e240000000800 */
[----:B0-----:R-:W-:-:S04]  /*7870*/  FMUL.FTZ R0, R0, 1 ;  /* 0x3f80000000007820 */ /* 0x001fc80000410000 */
[----:B------:R-:W0:Y:S02]  /*7880*/  F2F.F64.F32 R4, R0 ;  /* 0x0000000000047310 */ /* 0x000e240000201800 */
[----:B0-----:R-:W-:Y:S01]  /*7890*/  STG.E.64 desc[UR36][R2.64], R4 ;  /* 0x0000000402007986 */ /* 0x001fe2000c101b24 */
[----:B------:R-:W-:Y:S05]  /*78a0*/  EXIT ;  /* 0x000000000000794d */ /* 0x000fea0003800000 */
.L_x_4588:
        /* <DEDUP_REMOVED lines=13> */
[----:B------:R-:W-:Y:S01]  /*7980*/  STG.E.U8 desc[UR36][R2.64], R5 ;  /* 0x0000000502007986 */ /* 0x000fe2000c101124 */
[----:B------:R-:W-:Y:S05]  /*7990*/  EXIT ;  /* 0x000000000000794d */ /* 0x000fea0003800000 */
.L_x_4601:
[----:B------:R-:W0:Y:S02]  /*79a0*/  LDC.64 R4, c[0x0][0x3b8] ;  /* 0x0000ee00ff047b82 */ /* 0x000e240000000a00 */
[----:B0-----:R-:W-:Y:S01]  /*79b0*/  FMUL.FTZ R6, R5, 1 ;  /* 0x3f80000005067820 */ /* 0x001fe20000410000 */
[----:B------:R-:W-:-:S05]  /*79c0*/  FMUL.FTZ R4, R4, 1 ;  /* 0x3f80000004047820 */ /* 0x000fca0000410000 */
[----:B------:R-:W-:Y:S08]  /*79d0*/  F2F.F64.F32 R6, R6 ;  /* 0x0000000600067310 */ /* 0x000ff00000201800 */
[----:B------:R-:W0:Y:S02]  /*79e0*/  F2F.F64.F32 R4, R4 ;  /* 0x0000000400047310 */ /* 0x000e240000201800 */
[----:B0-----:R-:W-:Y:S01]  /*79f0*/  STG.E.128 desc[UR36][R2.64], R4 ;  /* 0x0000000402007986 */ /* 0x001fe2000c101d24 */
[----:B------:R-:W-:Y:S05]  /*7a00*/  EXIT ;  /* 0x000000000000794d */ /* 0x000fea0003800000 */
.L_x_4600:
        /* <DEDUP_REMOVED lines=20> */
.L_x_4604:
[----:B------:R-:W-:-:S05]  /*7b50*/  LOP3.LUT R5, R0, R9, RZ, 0xfc, !PT ;  /* 0x0000000900057212 */ /* 0x000fca00078efcff */
[----:B------:R-:W-:Y:S01]  /*7b60*/  STG.E.U8 desc[UR36][R2.64], R5 ;  /* 0x0000000502007986 */ /* 0x000fe2000c101124 */
[----:B------:R-:W-:Y:S05]  /*7b70*/  EXIT ;  /* 0x000000000000794d */ /* 0x000fea0003800000 */
.L_x_4603:
        /* <DEDUP_REMOVED lines=12> */
.L_x_4605:
[----:B------:R-:W-:Y:S01]  /*7c40*/  ISETP.GT.U32.AND P0, PT, R0, 0x7f800000, PT ;  /* 0x7f8000000000780c */ /* 0x000fe20003f04070 */
[----:B------:R-:W-:-:S05]  /*7c50*/  IMAD.MOV.U32 R0, RZ, RZ, 0x7f ;  /* 0x0000007fff007424 */ /* 0x000fca00078e00ff */
[----:B------:R-:W-:-:S07]  /*7c60*/  SEL R0, R0, 0x7c, P0 ;  /* 0x0000007c00007807 */ /* 0x000fce0000000000 */
.L_x_4606:
[----:B------:R-:W-:-:S04]  /*7c70*/  LOP3.LUT R4, R4, 0x80000000, RZ, 0xc0, !PT ;  /* 0x8000000004047812 */ /* 0x000fc800078ec0ff */
[----:B------:R-:W-:-:S04]  /*7c80*/  SHF.R.U32.HI R5, RZ, 0x18, R4 ;  /* 0x00000018ff057819 */ /* 0x000fc80000011604 */
[----:B------:R-:W-:-:S05]  /*7c90*/  LOP3.LUT R5, R0, R5, RZ, 0xfc, !PT ;  /* 0x0000000500057212 */ /* 0x000fca00078efcff */
[----:B------:R-:W-:Y:S01]  /*7ca0*/  STG.E.U8 desc[UR36][R2.64], R5 ;  /* 0x0000000502007986 */ /* 0x000fe2000c101124 */
[----:B------:R-:W-:Y:S05]  /*7cb0*/  EXIT ;  /* 0x000000000000794d */ /* 0x000fea0003800000 */
.L_x_4602:
[----:B------:R-:W-:Y:S02]  /*7cc0*/  ULDC UR4, c[0x0][0x3b8] ;  /* 0x0000ee0000047ab9 */ /* 0x000fe40000000800 */
[----:B------:R-:W-:-:S05]  /*7cd0*/  F2FP.BF16.F32.PACK_AB R0, RZ, UR4 ;  /* 0x00000004ff007c3e */ /* 0x000fca00080010ff */
[----:B------:R-:W-:Y:S01]  /*7ce0*/  STG.E.U16 desc[UR36][R2.64], R0 ;  /* 0x0000000002007986 */ /* 0x000fe2000c101524 */
[----:B------:R-:W-:Y:S05]  /*7cf0*/  EXIT ;  /* 0x000000000000794d */ /* 0x000fea0003800000 */
.L_x_4599:
        /* <DEDUP_REMOVED lines=10> */
[----:B0-----:R-:W-:Y:S01]  /*7da0*/  STG.E.U16 desc[UR36][R2.64], R5 ;  /* 0x0000000502007986 */ /* 0x001fe2000c101524 */
[----:B------:R-:W-:Y:S05]  /*7db0*/  EXIT ;  /* 0x000000000000794d */ /* 0x000fea0003800000 */
.L_x_4609:
        /* <DEDUP_REMOVED lines=17> */
.L_x_4611:
[----:B------:R-:W-:-:S04]  /*7ed0*/  LOP3.LUT R4, R4, 0x80000000, RZ, 0xc0, !PT ;  /* 0x8000000004047812 */ /* 0x000fc800078ec0ff */
[----:B------:R-:W-:-:S04]  /*7ee0*/  SHF.R.U32.HI R5, RZ, 0x18, R4 ;  /* 0x00000018ff057819 */ /* 0x000fc80000011604 */
[----:B------:R-:W-:-:S07]  /*7ef0*/  LOP3.LUT R0, R0, R5, RZ, 0xfc, !PT ;  /* 0x0000000500007212 */ /* 0x000fce00078efcff */
.L_x_4610:
[----:B------:R-:W-:Y:S01]  /*7f00*/  STG.E.U8 desc[UR36][R2.64], R0 ;  /* 0x0000000002007986 */ /* 0x000fe2000c101124 */
[----:B------:R-:W-:Y:S05]  /*7f10*/  EXIT ;  /* 0x000000000000794d */ /* 0x000fea0003800000 */
.L_x_4608:
        /* <DEDUP_REMOVED lines=17> */
.L_x_4613:
[----:B------:R-:W-:-:S04]  /*8030*/  LOP3.LUT R4, R4, 0x80000000, RZ, 0xc0, !PT ;  /* 0x8000000004047812 */ /* 0x000fc800078ec0ff */
[----:B------:R-:W-:-:S04]  /*8040*/  SHF.R.U32.HI R5, RZ, 0x18, R4 ;  /* 0x00000018ff057819 */ /* 0x000fc80000011604 */
[----:B------:R-:W-:-:S07]  /*8050*/  LOP3.LUT R0, R0, R5, RZ, 0xfc, !PT ;  /* 0x0000000500007212 */ /* 0x000fce00078efcff */
.L_x_4612:
[----:B------:R-:W-:Y:S01]  /*8060*/  STG.E.U8 desc[UR36][R2.64], R0 ;  /* 0x0000000002007986 */ /* 0x000fe2000c101124 */
[----:B------:R-:W-:Y:S05]  /*8070*/  EXIT ;  /* 0x000000000000794d */ /* 0x000fea0003800000 */
.L_x_4607:
[----:B------:R-:W-:-:S13]  /*8080*/  ISETP.NE.AND P0, PT, R4, 0x1c, PT ;  /* 0x0000001c0400780c */ /* 0x000fda0003f05270 */
[----:B------:R-:W-:Y:S05]  /*8090*/  @!P0 BRA `(.L_x_4614) ;  /* 0x00000000009c8947 */ /* 0x000fea0003800000 */
[----:B------:R-:W-:-:S13]  /*80a0*/  ISETP.NE.AND P0, PT, R4, 0x1d, PT ;  /* 0x0000001d0400780c */ /* 0x000fda0003f05270 */
[----:B------:R-:W-:Y:S05]  /*80b0*/  @!P0 BRA `(.L_x_4615) ;  /* 0x0000000000848947 */ /* 0x000fea0003800000 */
[----:B------:R-:W-:-:S13]  /*80c0*/  ISETP.NE.AND P0, PT, R4, 0x2c, PT ;  /* 0x0000002c0400780c */ /* 0x000fda0003f05270 */
[----:B------:R-:W-:Y:S05]  /*80d0*/  @P0 BRA `(.L_x_4592) ;  /* 0x0000000000380947 */ /* 0x000fea0003800000 */
[----:B------:R-:W0:Y:S01]  /*80e0*/  LDC R4, c[0x0][0x3b8] ;  /* 0x0000ee00ff047b82 */ /* 0x000e220000000800 */
[----:B------:R-:W-:Y:S01]  /*80f0*/  HFMA2.MMA R0, -RZ, RZ, 0, 1.5199184417724609375e-05 ;  /* 0x000000ffff007435 */ /* 0x000fe200000001ff */
        /* <DEDUP_REMOVED lines=10> */
.L_x_4616:
[----:B------:R-:W-:Y:S01]  /*81a0*/  STG.E.U8 desc[UR36][R2.64], R0 ;  /* 0x0000000002007986 */ /* 0x000fe2000c101124 */
[----:B------:R-:W-:Y:S05]  /*81b0*/  EXIT ;  /* 0x000000000000794d */ /* 0x000fea0003800000 */
.L_x_4592:
        /* <DEDUP_REMOVED lines=16> */
.L_x_4617:
[----:B------:R-:W-:Y:S05]  /*82c0*/  EXIT ;  /* 0x000000000000794d */ /* 0x000fea0003800000 */
.L_x_4615:
[----:B------:R-:W-:Y:S02]  /*82d0*/  ULDC UR4, c[0x0][0x3b8] ;  /* 0x0000ee0000047ab9 */ /* 0x000fe40000000800 */
[----:B------:R-:W0:Y:S02]  /*82e0*/  F2I.U64.TRUNC R4, UR4 ;  /* 0x0000000400047d11 */ /* 0x000e24000820d800 */
[----:B0-----:R-:W-:Y:S01]  /*82f0*/  STG.E.64 desc[UR36][R2.64], R4 ;  /* 0x0000000402007986 */ /* 0x001fe2000c101b24 */
[----:B------:R-:W-:Y:S05]  /*8300*/  EXIT ;  /* 0x000000000000794d */ /* 0x000fea0003800000 */
.L_x_4614:
[----:B------:R-:W-:Y:S02]  /*8310*/  ULDC UR4, c[0x0][0x3b8] ;  /* 0x0000ee0000047ab9 */ /* 0x000fe40000000800 */
[----:B------:R-:W0:Y:S02]  /*8320*/  F2I.FTZ.U32.TRUNC.NTZ R5, UR4 ;  /* 0x0000000400057d05 */ /* 0x000e24000821f000 */
[----:B0-----:R-:W-:Y:S01]  /*8330*/  STG.E desc[UR36][R2.64], R5 ;  /* 0x0000000502007986 */ /* 0x001fe2000c101924 */
[----:B------:R-:W-:Y:S05]  /*8340*/  EXIT ;  /* 0x000000000000794d */ /* 0x000fea0003800000 */
.L_x_4618:
        /* <DEDUP_REMOVED lines=11> */
.L_x_7346:


//--------------------- .text._ZN2at6native27unrolled_elementwise_kernelINS0_11FillFunctorIN3c107complexIfEEEESt5arrayIPcLm1EELi4E23TrivialOffsetCalculatorILi0EjESA_ILi1EjENS0_6memory12LoadWithCastILi0EEENSD_13StoreWithCastILi1EEEEEviT_T0_T2_T3_T4_T5_ --------------------------
	.section	.text._ZN2at6native27unrolled_elementwise_kernelINS0_11FillFunctorIN3c107complexIfEEEESt5arrayIPcLm1EELi4E23TrivialOffsetCalculatorILi0EjESA_ILi1EjENS0_6memory12LoadWithCastILi0EEENSD_13StoreWithCastILi1EEEEEviT_T0_T2_T3_T4_T5_,"ax",@progbits
	.align	128
        .global         _ZN2at6native27unrolled_elementwise_kernelINS0_11FillFunctorIN3c107complexIfEEEESt5arrayIPcLm1EELi4E23TrivialOffsetCalculatorILi0EjESA_ILi1EjENS0_6memory12LoadWithCastILi0EEENSD_13StoreWithCastILi1EEEEEviT_T0_T2_T3_T4_T5_
        .type           _ZN2at6native27unrolled_elementwise_kernelINS0_11FillFunctorIN3c107complexIfEEEESt5arrayIPcLm1EELi4E23TrivialOffsetCalculatorILi0EjESA_ILi1EjENS0_6memory12LoadWithCastILi0EEENSD_13StoreWithCastILi1EEEEEviT_T0_T2_T3_T4_T5_,@function
        .size           _ZN2at6native27unrolled_elementwise_kernelINS0_11FillFunctorIN3c107complexIfEEEESt5arrayIPcLm1EELi4E23TrivialOffsetCalculatorILi0EjESA_ILi1EjENS0_6memory12LoadWithCastILi0EEENSD_13StoreWithCastILi1EEEEEviT_T0_T2_T3_T4_T5_,(.L_x_7347 - _ZN2at6native27unrolled_elementwise_kernelINS0_11FillFunctorIN3c107complexIfEEEESt5arrayIPcLm1EELi4E23TrivialOffsetCalculatorILi0EjESA_ILi1EjENS0_6memory12LoadWithCastILi0EEENSD_13StoreWithCastILi1EEEEEviT_T0_T2_T3_T4_T5_)
        .other          _ZN2at6native27unrolled_elementwise_kernelINS0_11FillFunctorIN3c107complexIfEEEESt5arrayIPcLm1EELi4E23TrivialOffsetCalculatorILi0EjESA_ILi1EjENS0_6memory12LoadWithCastILi0EEENSD_13StoreWithCastILi1EEEEEviT_T0_T2_T3_T4_T5_,@"STO_CUDA_ENTRY STV_DEFAULT"
_ZN2at6native27unrolled_elementwise_kernelINS0_11FillFunctorIN3c107complexIfEEEESt5arrayIPcLm1EELi4E23TrivialOffsetCalculatorILi0EjESA_ILi1EjENS0_6memory12LoadWithCastILi0EEENSD_13StoreWithCastILi1EEEEEviT_T0_T2_T3_T4_T5_:
.text._ZN2at6native27unrolled_elementwise_kernelINS0_11FillFunctorIN3c107complexIfEEEESt5arrayIPcLm1EELi4E23TrivialOffsetCalculatorILi0EjESA_ILi1EjENS0_6memory12LoadWithCastILi0EEENSD_13StoreWithCastILi1EEEEEviT_T0_T2_T3_T4_T5_:
[----:B------:R-:W0:Y:S01]  /*0000*/  LDC R1, c[0x0][0x28] ;  /* 0x00000a00ff017b82 */ /* 0x000e220000000800 */
[----:B------:R-:W1:Y:S07]  /*0010*/  S2R R18, SR_CTAID.X ;  /* 0x0000000000127919 */ /* 0x000e6e0000002500 */
[----:B------:R-:W1:Y:S01]  /*0020*/  LDC R5, c[0x0][0x210] ;  /* 0x00008400ff057b82 */ /* 0x000e620000000800 */
[----:B------:R-:W-:Y:S01]  /*0030*/  ULDC.64 UR36, c[0x0][0x208] ;  /* 0x0000820000247ab9 */ /* 0x000fe20000000a00 */
[----:B------:R-:W-:Y:S01]  /*0040*/  BSSY B6, `(.L_x_4619) ;  /* 0x0000120000067945 */ /* 0x000fe20003800000 */
[----:B------:R-:W2:Y:S05]  /*0050*/  S2R R3, SR_TID.X ;  /* 0x0000000000037919 */ /* 0x000eaa0000002100 */
[----:B------:R-:W3:Y:S08]  /*0060*/  LDC.64 R10, c[0x0][0x218] ;  /* 0x00008600ff0a7b82 */ /* 0x000ef00000000a00 */
[----:B------:R-:W4:Y:S01]  /*0070*/  LDC.U8 R17, c[0x0][0x234] ;  /* 0x00008d00ff117b82 */ /* 0x000f220000000000 */
[----:B-1----:R-:W-:-:S02]  /*0080*/  IMAD R16, R18, -0x200, R5 ;  /* 0xfffffe0012107824 */ /* 0x002fc400078e0205 */
[----:B--2---:R-:W-:-:S03]  /*0090*/  IMAD.MOV.U32 R19, RZ, RZ, R3 ;  /* 0x000000ffff137224 */ /* 0x004fc600078e0003 */
[CC--:B------:R-:W-:Y:S02]  /*00a0*/  ISETP.GE.AND P1, PT, R3.reuse, R16.reuse, PT ;  /* 0x000000100300720c */ /* 0x0c0fe40003f26270 */
[----:B------:R-:W-:-:S04]  /*00b0*/  ISETP.GE.AND P0, PT, R3, R16, PT ;  /* 0x000000100300720c */ /* 0x000fc80003f06270 */
[----:B---3--:R-:W-:Y:S02]  /*00c0*/  FSEL R11, R11, RZ, !P0 ;  /* 0x000000ff0b0b7208 */ /* 0x008fe40004000000 */
[----:B------:R-:W-:-:S05]  /*00d0*/  FSEL R10, R10, RZ, !P0 ;  /* 0x000000ff0a0a7208 */ /* 0x000fca0004000000 */
[----:B0---4-:R-:W-:Y:S05]  /*00e0*/  @P1 BRA `(.L_x_4620) ;  /* 0x0000001000541947 */ /* 0x011fea0003800000 */
[----:B------:R-:W0:Y:S01]  /*00f0*/  LDC R0, c[0x0][0x238] ;  /* 0x00008e00ff007b82 */ /* 0x000e220000000800 */
[----:B------:R-:W-:Y:S01]  /*0100*/  PRMT R2, R17, 0x9910, RZ ;  /* 0x0000991011027816 */ /* 0x000fe200000000ff */
[----:B------:R-:W-:-:S03]  /*0110*/  IMAD R7, R18, 0x200, R19 ;  /* 0x0000020012077824 */ /* 0x000fc600078e0213 */
[----:B------:R-:W-:-:S03]  /*0120*/  ISETP.GT.AND P0, PT, R2, 0x9, PT ;  /* 0x000000090200780c */ /* 0x000fc60003f04270 */
[----:B------:R-:W1:Y:S01]  /*0130*/  LDC.64 R4, c[0x0][0x220] ;  /* 0x00008800ff047b82 */ /* 0x000e620000000a00 */
[----:B0-----:R-:W-:-:S05]  /*0140*/  IMAD R7, R7, R0, RZ ;  /* 0x0000000007077224 */ /* 0x001fca00078e02ff */
[----:B-1----:R-:W-:-:S05]  /*0150*/  IADD3 R8, P1, R7, R4, RZ ;  /* 0x0000000407087210 */ /* 0x002fca0007f3e0ff */
[----:B------:R-:W-:Y:S01]  /*0160*/  IMAD.X R9, RZ, RZ, R5, P1 ;  /* 0x000000ffff097224 */ /* 0x000fe200008e0605 */
[----:B------:R-:W-:Y:S07]  /*0170*/  @P0 BRA `(.L_x_4621) ;  /* 0x0000000400080947 */ /* 0x000fee0003800000 */
        /* <DEDUP_REMOVED lines=8> */
[----:B------:R-:W0:Y:S01]  /*0200*/  F2I.FTZ.TRUNC.NTZ R5, R10 ;  /* 0x0000000a00057305 */ /* 0x000e22000021f100 */
[----:B------:R-:W-:Y:S01]  /*0210*/  VIADD R19, R3, 0x80 ;  /* 0x0000008003137836 */ /* 0x000fe20000000000 */
[----:B0-----:R4:W-:Y:S01]  /*0220*/  STG.E.U8 desc[UR36][R8.64], R5 ;  /* 0x0000000508007986 */ /* 0x0019e2000c101124 */
[----:B------:R-:W-:Y:S05]  /*0230*/  BRA `(.L_x_4620) ;  /* 0x0000001000007947 */ /* 0x000fea0003800000 */
.L_x_4624:
[----:B------:R-:W0:Y:S01]  /*0240*/  F2I.S64.TRUNC R10, R10 ;  /* 0x0000000a000a7311 */ /* 0x000e22000020d900 */
[----:B------:R-:W-:Y:S02]  /*0250*/  VIADD R19, R3, 0x80 ;  /* 0x0000008003137836 */ /* 0x000fe40000000000 */
[----:B0-----:R-:W-:-:S05]  /*0260*/  IMAD.MOV.U32 R5, RZ, RZ, R10 ;  /* 0x000000ffff057224 */ /* 0x001fca00078e000a */
[----:B------:R3:W-:Y:S01]  /*0270*/  STG.E.U8 desc[UR36][R8.64], R5 ;  /* 0x0000000508007986 */ /* 0x0007e2000c101124 */
[----:B------:R-:W-:Y:S05]  /*0280*/  BRA `(.L_x_4620) ;  /* 0x0000000c00ec7947 */ /* 0x000fea0003800000 */
.L_x_4623:
[----:B------:R-:W-:-:S13]  /*0290*/  ISETP.NE.AND P0, PT, R2, 0x2, PT ;  /* 0x000000020200780c */ /* 0x000fda0003f05270 */
[----:B------:R-:W-:Y:S05]  /*02a0*/  @!P0 BRA `(.L_x_4626) ;  /* 0x0000000000308947 */ /* 0x000fea0003800000 */
[----:B------:R-:W-:-:S13]  /*02b0*/  ISETP.NE.AND P0, PT, R2, 0x3, PT ;  /* 0x000000030200780c */ /* 0x000fda0003f05270 */
[----:B------:R-:W-:Y:S05]  /*02c0*/  @!P0 BRA `(.L_x_4627) ;  /* 0x0000000000188947 */ /* 0x000fea0003800000 */
[----:B------:R-:W-:-:S13]  /*02d0*/  ISETP.NE.AND P0, PT, R2, 0x4, PT ;  /* 0x000000040200780c */ /* 0x000fda0003f05270 */
[----:B------:R-:W-:Y:S05]  /*02e0*/  @P0 BRA `(.L_x_4625) ;  /* 0x0000000c006c0947 */ /* 0x000fea0003800000 */
[----:B------:R-:W0:Y:S01]  /*02f0*/  F2I.S64.TRUNC R10, R10 ;  /* 0x0000000a000a7311 */ /* 0x000e22000020d900 */
[----:B------:R-:W-:Y:S01]  /*0300*/  VIADD R19, R3, 0x80 ;  /* 0x0000008003137836 */ /* 0x000fe20000000000 */
[----:B0-----:R0:W-:Y:S01]  /*0310*/  STG.E.64 desc[UR36][R8.64], R10 ;  /* 0x0000000a08007986 */ /* 0x0011e2000c101b24 */
[----:B------:R-:W-:Y:S05]  /*0320*/  BRA `(.L_x_4620) ;  /* 0x0000000c00c47947 */ /* 0x000fea0003800000 */
.L_x_4627:
[----:B------:R-:W0:Y:S01]  /*0330*/  F2I.FTZ.TRUNC.NTZ R5, R10 ;  /* 0x0000000a00057305 */ /* 0x000e22000021f100 */
[----:B------:R-:W-:Y:S01]  /*0340*/  VIADD R19, R3, 0x80 ;  /* 0x0000008003137836 */ /* 0x000fe20000000000 */
[----:B0-----:R1:W-:Y:S01]  /*0350*/  STG.E desc[UR36][R8.64], R5 ;  /* 0x0000000508007986 */ /* 0x0013e2000c101924 */
[----:B------:R-:W-:Y:S05]  /*0360*/  BRA `(.L_x_4620) ;  /* 0x0000000c00b47947 */ /* 0x000fea0003800000 */
.L_x_4626:
[----:B------:R-:W0:Y:S01]  /*0370*/  F2I.FTZ.TRUNC.NTZ R5, R10 ;  /* 0x0000000a00057305 */ /* 0x000e22000021f100 */
[----:B------:R-:W-:Y:S01]  /*0380*/  VIADD R19, R3, 0x80 ;  /* 0x0000008003137836 */ /* 0x000fe20000000000 */
[----:B0-----:R2:W-:Y:S01]  /*0390*/  STG.E.U16 desc[UR36][R8.64], R5 ;  /* 0x0000000508007986 */ /* 0x0015e2000c101524 */
[----:B------:R-:W-:Y:S05]  /*03a0*/  BRA `(.L_x_4620) ;  /* 0x0000000c00a47947 */ /* 0x000fea0003800000 */
.L_x_4622:
[----:B------:R-:W-:-:S13]  /*03b0*/  ISETP.GT.AND P0, PT, R2, 0x6, PT ;  /* 0x000000060200780c */ /* 0x000fda0003f04270 */
[----:B------:R-:W-:Y:S05]  /*03c0*/  @P0 BRA `(.L_x_4628) ;  /* 0x00000000002c0947 */ /* 0x000fea0003800000 */
[----:B------:R-:W-:-:S13]  /*03d0*/  ISETP.NE.AND P0, PT, R2, 0x5, PT ;  /* 0x000000050200780c */ /* 0x000fda0003f05270 */
[----:B------:R-:W-:Y:S05]  /*03e0*/  @!P0 BRA `(.L_x_4629) ;  /* 0x0000000000148947 */ /* 0x000fea0003800000 */
[----:B------:R-:W-:-:S13]  /*03f0*/  ISETP.NE.AND P0, PT, R2, 0x6, PT ;  /* 0x000000060200780c */ /* 0x000fda0003f05270 */
[----:B------:R-:W-:Y:S05]  /*0400*/  @P0 BRA `(.L_x_4625) ;  /* 0x0000000c00240947 */ /* 0x000fea0003800000 */
[----:B------:R0:W-:Y:S01]  /*0410*/  STG.E desc[UR36][R8.64], R10 ;  /* 0x0000000a08007986 */ /* 0x0001e2000c101924 */
[----:B------:R-:W-:Y:S01]  /*0420*/  VIADD R19, R3, 0x80 ;  /* 0x0000008003137836 */ /* 0x000fe20000000000 */
[----:B------:R-:W-:Y:S06]  /*0430*/  BRA `(.L_x_4620) ;  /* 0x0000000c00807947 */ /* 0x000fec0003800000 */
.L_x_4629:
[----:B------:R-:W-:Y:S01]  /*0440*/  F2FP.F16.F32.PACK_AB R10, RZ, R10 ;  /* 0x0000000aff0a723e */ /* 0x000fe200000000ff */
[----:B------:R-:W-:-:S04]  /*0450*/  VIADD R19, R3, 0x80 ;  /* 0x0000008003137836 */ /* 0x000fc80000000000 */
[----:B------:R0:W-:Y:S01]  /*0460*/  STG.E.U16 desc[UR36][R8.64], R10 ;  /* 0x0000000a08007986 */ /* 0x0001e2000c101524 */
[----:B------:R-:W-:Y:S05]  /*0470*/  BRA `(.L_x_4620) ;  /* 0x0000000c00707947 */ /* 0x000fea0003800000 */
.L_x_4628:
[----:B------:R-:W-:-:S13]  /*0480*/  ISETP.NE.AND P0, PT, R2, 0x7, PT ;  /* 0x000000070200780c */ /* 0x000fda0003f05270 */
[----:B------:R-:W-:Y:S05]  /*0490*/  @!P0 BRA `(.L_x_4630) ;  /* 0x00000000002c8947 */ /* 0x000fea0003800000 */
[----:B------:R-:W-:-:S13]  /*04a0*/  ISETP.NE.AND P0, PT, R2, 0x8, PT ;  /* 0x000000080200780c */ /* 0x000fda0003f05270 */
[----:B------:R-:W-:Y:S05]  /*04b0*/  @!P0 BRA `(.L_x_4631) ;  /* 0x0000000000148947 */ /* 0x000fea0003800000 */
[----:B------:R-:W-:-:S13]  /*04c0*/  ISETP.NE.AND P0, PT, R2, 0x9, PT ;  /* 0x000000090200780c */ /* 0x000fda0003f05270 */
[----:B------:R-:W-:Y:S05]  /*04d0*/  @P0 BRA `(.L_x_4625) ;  /* 0x0000000800f00947 */ /* 0x000fea0003800000 */
[----:B------:R0:W-:Y:S01]  /*04e0*/  STG.E.64 desc[UR36][R8.64], R10 ;  /* 0x0000000a08007986 */ /* 0x0001e2000c101b24 */
[----:B------:R-:W-:Y:S01]  /*04f0*/  VIADD R19, R3, 0x80 ;  /* 0x0000008003137836 */ /* 0x000fe20000000000 */
[----:B------:R-:W-:Y:S06]  /*0500*/  BRA `(.L_x_4620) ;  /* 0x0000000c004c7947 */ /* 0x000fec0003800000 */
.L_x_4631:
[----:B------:R-:W-:Y:S01]  /*0510*/  F2FP.F16.F32.PACK_AB R11, R11, R10 ;  /* 0x0000000a0b0b723e */ /* 0x000fe200000000ff */
[----:B------:R-:W-:-:S04]  /*0520*/  VIADD R19, R3, 0x80 ;  /* 0x0000008003137836 */ /* 0x000fc80000000000 */
[----:B------:R0:W-:Y:S01]  /*0530*/  STG.E desc[UR36][R8.64], R11 ;  /* 0x0000000b08007986 */ /* 0x0001e2000c101924 */
[----:B------:R-:W-:Y:S05]  /*0540*/  BRA `(.L_x_4620) ;  /* 0x0000000c003c7947 */ /* 0x000fea0003800000 */
.L_x_4630:
[----:B------:R-:W-:Y:S01]  /*0550*/  FMUL.FTZ R4, R10, 1 ;  /* 0x3f8000000a047820 */ /* 0x000fe20000410000 */
[----:B------:R-:W-:-:S05]  /*0560*/  VIADD R19, R3, 0x80 ;  /* 0x0000008003137836 */ /* 0x000fca0000000000 */
[----:B------:R-:W0:Y:S02]  /*0570*/  F2F.F64.F32 R4, R4 ;  /* 0x0000000400047310 */ /* 0x000e240000201800 */
[----:B0-----:R5:W-:Y:S01]  /*0580*/  STG.E.64 desc[UR36][R8.64], R4 ;  /* 0x0000000408007986 */ /* 0x001be2000c101b24 */
[----:B------:R-:W-:Y:S05]  /*0590*/  BRA `(.L_x_4620) ;  /* 0x0000000c00287947 */ /* 0x000fea0003800000 */
.L_x_4621:
        /* <DEDUP_REMOVED lines=8> */
[----:B------:R-:W-:Y:S01]  /*0620*/  FSETP.NEU.FTZ.AND P0, PT, R10, RZ, PT ;  /* 0x000000ff0a00720b */ /* 0x000fe20003f1d000 */
[----:B------:R-:W-:Y:S01]  /*0630*/  VIADD R19, R3, 0x80 ;  /* 0x0000008003137836 */ /* 0x000fe20000000000 */
[----:B------:R-:W-:-:S04]  /*0640*/  FSETP.NEU.FTZ.AND P1, PT, R11, RZ, PT ;  /* 0x000000ff0b00720b */ /* 0x000fc80003f3d000 */
[----:B------:R-:W-:-:S04]  /*0650*/  PLOP3.LUT P0, PT, P0, P1, PT, 0xa8, 0x0 ;  /* 0x000000000000781c */ /* 0x000fc80000703570 */
[----:B------:R-:W-:-:S05]  /*0660*/  SEL R5, RZ, 0x1, !P0 ;  /* 0x00000001ff057807 */ /* 0x000fca0004000000 */
[----:B------:R0:W-:Y:S01]  /*0670*/  STG.E.U8 desc[UR36][R8.64], R5 ;  /* 0x0000000508007986 */ /* 0x0001e2000c101124 */
[----:B------:R-:W-:Y:S05]  /*0680*/  BRA `(.L_x_4620) ;  /* 0x0000000800ec7947 */ /* 0x000fea0003800000 */
.L_x_4634:
[----:B------:R-:W-:Y:S01]  /*0690*/  FMUL.FTZ R6, R11, 1 ;  /* 0x3f8000000b067820 */ /* 0x000fe20000410000 */
[----:B------:R-:W-:Y:S01]  /*06a0*/  FMUL.FTZ R4, R10, 1 ;  /* 0x3f8000000a047820 */ /* 0x000fe20000410000 */
[----:B------:R-:W-:-:S04]  /*06b0*/  VIADD R19, R3, 0x80 ;  /* 0x0000008003137836 */ /* 0x000fc80000000000 */
[----:B------:R-:W-:Y:S08]  /*06c0*/  F2F.F64.F32 R6, R6 ;  /* 0x0000000600067310 */ /* 0x000ff00000201800 */
[----:B------:R-:W0:Y:S02]  /*06d0*/  F2F.F64.F32 R4, R4 ;  /* 0x0000000400047310 */ /* 0x000e240000201800 */
[----:B0-----:R0:W-:Y:S01]  /*06e0*/  STG.E.128 desc[UR36][R8.64], R4 ;  /* 0x0000000408007986 */ /* 0x0011e2000c101d24 */
[----:B------:R-:W-:Y:S05]  /*06f0*/  BRA `(.L_x_4620) ;  /* 0x0000000800d07947 */ /* 0x000fea0003800000 */
.L_x_4633:
[----:B------:R-:W-:-:S13]  /*0700*/  ISETP.NE.AND P0, PT, R2, 0xf, PT ;  /* 0x0000000f0200780c */ /* 0x000fda0003f05270 */
[----:B------:R-:W-:Y:S05]  /*0710*/  @!P0 BRA `(.L_x_4635) ;  /* 0x0000000000d48947 */ /* 0x000fea0003800000 */
[----:B------:R-:W-:-:S13]  /*0720*/  ISETP.NE.AND P0, PT, R2, 0x17, PT ;  /* 0x000000170200780c */ /* 0x000fda0003f05270 */
[----:B------:R-:W-:Y:S05]  /*0730*/  @!P0 BRA `(.L_x_4636) ;  /* 0x0000000000648947 */ /* 0x000fea0003800000 */
[----:B------:R-:W-:-:S13]  /*0740*/  ISETP.NE.AND P0, PT, R2, 0x18, PT ;  /* 0x000000180200780c */ /* 0x000fda0003f05270 */
[----:B------:R-:W-:Y:S05]  /*0750*/  @P0 BRA `(.L_x_4625) ;  /* 0x0000000800500947 */ /* 0x000fea0003800000 */
[----:B------:R-:W-:Y:S01]  /*0760*/  LOP3.LUT R2, R10, 0x7fffffff, RZ, 0xc0, !PT ;  /* 0x7fffffff0a027812 */ /* 0x000fe200078ec0ff */
[----:B------:R-:W-:Y:S01]  /*0770*/  IMAD R7, R18, 0x200, R3 ;  /* 0x0000020012077824 */ /* 0x000fe200078e0203 */
[----:B------:R-:W-:Y:S02]  /*0780*/  BSSY B0, `(.L_x_4637) ;  /* 0x0000010000007945 */ /* 0x000fe40003800000 */
[----:B------:R-:W-:Y:S01]  /*0790*/  ISETP.GT.U32.AND P0, PT, R2, 0x43efffff, PT ;  /* 0x43efffff0200780c */ /* 0x000fe20003f04070 */
[----:B------:R-:W-:Y:S01]  /*07a0*/  IMAD R7, R7, R0, RZ ;  /* 0x0000000007077224 */ /* 0x000fe200078e02ff */
[----:B------:R-:W-:-:S04]  /*07b0*/  LOP3.LUT R0, R10, 0x80000000, RZ, 0xc0, !PT ;  /* 0x800000000a007812 */ /* 0x000fc800078ec0ff */
[----:B------:R-:W-:Y:S02]  /*07c0*/  IADD3 R4, P1, R7, R4, RZ ;  /* 0x0000000407047210 */ /* 0x000fe40007f3e0ff */
[----:B------:R-:W-:Y:S01]  /*07d0*/  SHF.R.U32.HI R9, RZ, 0x18, R0 ;  /* 0x00000018ff097819 */ /* 0x000fe20000011600 */
[----:B------:R-:W-:Y:S02]  /*07e0*/  IMAD.MOV.U32 R0, RZ, RZ, 0x7f ;  /* 0x0000007fff007424 */ /* 0x000fe400078e00ff */
[----:B------:R-:W-:Y:S02]  /*07f0*/  IMAD.X R5, RZ, RZ, R5, P1 ;  /* 0x000000ffff057224 */ /* 0x000fe400008e0605 */
[----:B------:R-:W-:Y:S06]  /*0800*/  @P0 BRA `(.L_x_4638) ;  /* 0x00000000001c0947 */ /* 0x000fec0003800000 */
[----:B------:R-:W-:-:S13]  /*0810*/  ISETP.GE.U32.AND P0, PT, R2, 0x3c800000, PT ;  /* 0x3c8000000200780c */ /* 0x000fda0003f06070 */
[----:B------:R-:W-:Y:S01]  /*0820*/  @P0 SHF.R.U32.HI R0, RZ, 0x14, R10 ;  /* 0x00000014ff000819 */ /* 0x000fe2000001160a */
[----:B------:R-:W-:-:S03]  /*0830*/  @!P0 FADD.FTZ R2, R2, 16384 ;  /* 0x4680000002028421 */ /* 0x000fc60000010000 */
[----:B------:R-:W-:-:S04]  /*0840*/  @P0 LOP3.LUT R7, R0, 0x1, RZ, 0xc0, !PT ;  /* 0x0000000100070812 */ /* 0x000fc800078ec0ff */
[----:B------:R-:W-:-:S04]  /*0850*/  @P0 IADD3 R7, R10, 0x407ffff, R7 ;  /* 0x0407ffff0a070810 */ /* 0x000fc80007ffe007 */
[----:B------:R-:W-:Y:S01]  /*0860*/  @P0 SHF.R.U32.HI R0, RZ, 0x14, R7 ;  /* 0x00000014ff000819 */ /* 0x000fe20000011607 */
[----:B------:R-:W-:-:S07]  /*0870*/  @!P0 VIADD R0, R2, 0xb9800000 ;  /* 0xb980000002008836 */ /* 0x000fce0000000000 */
.L_x_4638:
[----:B------:R-:W-:Y:S05]  /*0880*/  BSYNC B0 ;  /* 0x0000000000007941 */ /* 0x000fea0003800000 */
.L_x_4637:
[----:B------:R-:W-:Y:S01]  /*0890*/  LOP3.LUT R9, R0, R9, RZ, 0xfc, !PT ;  /* 0x0000000900097212 */ /* 0x000fe200078efcff */
[----:B------:R-:W-:-:S04]  /*08a0*/  VIADD R19, R3, 0x80 ;  /* 0x0000008003137836 */ /* 0x000fc80000000000 */
[----:B------:R0:W-:Y:S01]  /*08b0*/  STG.E.U8 desc[UR36][R4.64], R9 ;  /* 0x0000000904007986 */ /* 0x0001e2000c101124 */
[----:B------:R-:W-:Y:S05]  /*08c0*/  BRA `(.L_x_4620) ;  /* 0x00000008005c7947 */ /* 0x000fea0003800000 */
.L_x_4636:
[----:B------:R-:W-:Y:S01]  /*08d0*/  LOP3.LUT R6, R10, 0x7fffffff, RZ, 0xc0, !PT ;  /* 0x7fffffff0a067812 */ /* 0x000fe200078ec0ff */
[----:B------:R-:W-:Y:S03]  /*08e0*/  BSSY B0, `(.L_x_4639) ;  /* 0x000000e000007945 */ /* 0x000fe60003800000 */
        /* <DEDUP_REMOVED lines=10> */
.L_x_4640:
[----:B------:R-:W-:Y:S01]  /*0990*/  IMAD.MOV.U32 R2, RZ, RZ, 0x7f ;  /* 0x0000007fff027424 */ /* 0x000fe200078e00ff */
[----:B------:R-:W-:-:S04]  /*09a0*/  ISETP.GT.U32.AND P0, PT, R6, 0x7f800000, PT ;  /* 0x7f8000000600780c */ /* 0x000fc80003f04070 */
[----:B------:R-:W-:-:S09]  /*09b0*/  SEL R2, R2, 0x7c, P0 ;  /* 0x0000007c02027807 */ /* 0x000fd20000000000 */
.L_x_4641:
[----:B------:R-:W-:Y:S05]  /*09c0*/  BSYNC B0 ;  /* 0x0000000000007941 */ /* 0x000fea0003800000 */
.L_x_4639:
[----:B------:R-:W-:Y:S01]  /*09d0*/  IMAD R7, R18, 0x200, R3 ;  /* 0x0000020012077824 */ /* 0x000fe200078e0203 */
[----:B------:R-:W-:Y:S01]  /*09e0*/  LOP3.LUT R10, R10, 0x80000000, RZ, 0xc0, !PT ;  /* 0x800000000a0a7812 */ /* 0x000fe200078ec0ff */
[----:B------:R-:W-:Y:S02]  /*09f0*/  VIADD R19, R3, 0x80 ;  /* 0x0000008003137836 */ /* 0x000fe40000000000 */
[----:B------:R-:W-:-:S05]  /*0a00*/  IMAD R7, R7, R0, RZ ;  /* 0x0000000007077224 */ /* 0x000fca00078e02ff */
[----:B------:R-:W-:Y:S02]  /*0a10*/  IADD3 R4, P0, R7, R4, RZ ;  /* 0x0000000407047210 */ /* 0x000fe40007f1e0ff */
[----:B------:R-:W-:-:S03]  /*0a20*/  SHF.R.U32.HI R7, RZ, 0x18, R10 ;  /* 0x00000018ff077819 */ /* 0x000fc6000001160a */
[----:B------:R-:W-:Y:S01]  /*0a30*/  IMAD.X R5, RZ, RZ, R5, P0 ;  /* 0x000000ffff057224 */ /* 0x000fe200000e0605 */
[----:B------:R-:W-:-:S05]  /*0a40*/  LOP3.LUT R7, R2, R7, RZ, 0xfc, !PT ;  /* 0x0000000702077212 */ /* 0x000fca00078efcff */
[----:B------:R0:W-:Y:S01]  /*0a50*/  STG.E.U8 desc[UR36][R4.64], R7 ;  /* 0x0000000704007986 */ /* 0x0001e2000c101124 */
[----:B------:R-:W-:Y:S05]  /*0a60*/  BRA `(.L_x_4620) ;  /* 0x0000000400f47947 */ /* 0x000fea0003800000 */
.L_x_4635:
[----:B------:R-:W-:Y:S01]  /*0a70*/  F2FP.BF16.F32.PACK_AB R10, RZ, R10 ;  /* 0x0000000aff0a723e */ /* 0x000fe200000010ff */
[----:B------:R-:W-:-:S04]  /*0a80*/  VIADD R19, R3, 0x80 ;  /* 0x0000008003137836 */ /* 0x000fc80000000000 */
[----:B------:R0:W-:Y:S01]  /*0a90*/  STG.E.U16 desc[UR36][R8.64], R10 ;  /* 0x0000000a08007986 */ /* 0x0001e2000c101524 */
[----:B------:R-:W-:Y:S05]  /*0aa0*/  BRA `(.L_x_4620) ;  /* 0x0000000400e47947 */ /* 0x000fea0003800000 */
.L_x_4632:
        /* <DEDUP_REMOVED lines=8> */
[----:B------:R-:W0:Y:S01]  /*0b30*/  F2I.FTZ.U32.TRUNC.NTZ R5, R10 ;  /* 0x0000000a00057305 */ /* 0x000e22000021f000 */
[----:B------:R-:W-:Y:S01]  /*0b40*/  VIADD R19, R3, 0x80 ;  /* 0x0000008003137836 */ /* 0x000fe20000000000 */
[----:B0-----:R0:W-:Y:S01]  /*0b50*/  STG.E.U16 desc[UR36][R8.64], R5 ;  /* 0x0000000508007986 */ /* 0x0011e2000c101524 */
[----:B------:R-:W-:Y:S05]  /*0b60*/  BRA `(.L_x_4620) ;  /* 0x0000000400b47947 */ /* 0x000fea0003800000 */
.L_x_4644:
[----:B------:R-:W-:Y:S01]  /*0b70*/  LOP3.LUT R7, R10, 0x7fffffff, RZ, 0xc0, !PT ;  /* 0x7fffffff0a077812 */ /* 0x000fe200078ec0ff */
[----:B------:R-:W-:Y:S01]  /*0b80*/  BSSY B0, `(.L_x_4645) ;  /* 0x0000013000007945 */ /* 0x000fe20003800000 */
[----:B------:R-:W-:Y:S02]  /*0b90*/  IMAD.MOV.U32 R2, RZ, RZ, 0x80 ;  /* 0x00000080ff027424 */ /* 0x000fe400078e00ff */
        /* <DEDUP_REMOVED lines=13> */
.L_x_4647:
[----:B------:R-:W-:-:S04]  /*0c70*/  LOP3.LUT R10, R10, 0x80000000, RZ, 0xc0, !PT ;  /* 0x800000000a0a7812 */ /* 0x000fc800078ec0ff */
[----:B------:R-:W-:-:S04]  /*0c80*/  SHF.R.U32.HI R7, RZ, 0x18, R10 ;  /* 0x00000018ff077819 */ /* 0x000fc8000001160a */
[----:B------:R-:W-:-:S04]  /*0c90*/  LOP3.LUT R6, R6, R7, RZ, 0xfc, !PT ;  /* 0x0000000706067212 */ /* 0x000fc800078efcff */
[----:B------:R-:W-:-:S07]  /*0ca0*/  PRMT R2, R6, 0x7610, R2 ;  /* 0x0000761006027816 */ /* 0x000fce0000000002 */
.L_x_4646:
[----:B------:R-:W-:Y:S05]  /*0cb0*/  BSYNC B0 ;  /* 0x0000000000007941 */ /* 0x000fea0003800000 */
.L_x_4645:
[----:B------:R-:W-:Y:S02]  /*0cc0*/  IMAD R7, R18, 0x200, R3 ;  /* 0x0000020012077824 */ /* 0x000fe400078e0203 */
[----:B------:R-:W-:Y:S02]  /*0cd0*/  VIADD R19, R3, 0x80 ;  /* 0x0000008003137836 */ /* 0x000fe40000000000 */
[----:B------:R-:W-:-:S05]  /*0ce0*/  IMAD R7, R7, R0, RZ ;  /* 0x0000000007077224 */ /* 0x000fca00078e02ff */
[----:B------:R-:W-:-:S05]  /*0cf0*/  IADD3 R4, P0, R7, R4, RZ ;  /* 0x0000000407047210 */ /* 0x000fca0007f1e0ff */
[----:B------:R-:W-:-:S05]  /*0d00*/  IMAD.X R5, RZ, RZ, R5, P0 ;  /* 0x000000ffff057224 */ /* 0x000fca00000e0605 */
[----:B------:R0:W-:Y:S01]  /*0d10*/  STG.E.U8 desc[UR36][R4.64], R2 ;  /* 0x0000000204007986 */ /* 0x0001e2000c101124 */
[----:B------:R-:W-:Y:S05]  /*0d20*/  BRA `(.L_x_4620) ;  /* 0x0000000400447947 */ /* 0x000fea0003800000 */
.L_x_4643:
        /* <DEDUP_REMOVED lines=16> */
.L_x_4650:
[----:B------:R-:W-:-:S04]  /*0e30*/  LOP3.LUT R10, R10, 0x80000000, RZ, 0xc0, !PT ;  /* 0x800000000a0a7812 */ /* 0x000fc800078ec0ff */
[----:B------:R-:W-:-:S04]  /*0e40*/  SHF.R.U32.HI R7, RZ, 0x18, R10 ;  /* 0x00000018ff077819 */ /* 0x000fc8000001160a */
[----:B------:R-:W-:-:S04]  /*0e50*/  LOP3.LUT R6, R6, R7, RZ, 0xfc, !PT ;  /* 0x0000000706067212 */ /* 0x000fc800078efcff */
[----:B------:R-:W-:-:S07]  /*0e60*/  PRMT R2, R6, 0x7610, R2 ;  /* 0x0000761006027816 */ /* 0x000fce0000000002 */
.L_x_4649:
[----:B------:R-:W-:Y:S05]  /*0e70*/  BSYNC B0 ;  /* 0x0000000000007941 */ /* 0x000fea0003800000 */
.L_x_4648:
[----:B------:R-:W-:Y:S02]  /*0e80*/  IMAD R7, R18, 0x200, R3 ;  /* 0x0000020012077824 */ /* 0x000fe400078e0203 */
[----:B------:R-:W-:Y:S02]  /*0e90*/  VIADD R19, R3, 0x80 ;  /* 0x0000008003137836 */ /* 0x000fe40000000000 */
[----:B------:R-:W-:-:S05]  /*0ea0*/  IMAD R7, R7, R0, RZ ;  /* 0x0000000007077224 */ /* 0x000fca00078e02ff */
[----:B------:R-:W-:-:S05]  /*0eb0*/  IADD3 R4, P0, R7, R4, RZ ;  /* 0x0000000407047210 */ /* 0x000fca0007f1e0ff */
[----:B------:R-:W-:-:S05]  /*0ec0*/  IMAD.X R5, RZ, RZ, R5, P0 ;  /* 0x000000ffff057224 */ /* 0x000fca00000e0605 */
[----:B------:R0:W-:Y:S01]  /*0ed0*/  STG.E.U8 desc[UR36][R4.64], R2 ;  /* 0x0000000204007986 */ /* 0x0001e2000c101124 */
[----:B------:R-:W-:Y:S05]  /*0ee0*/  BRA `(.L_x_4620) ;  /* 0x0000000000d47947 */ /* 0x000fea0003800000 */
.L_x_4642:
[----:B------:R-:W-:-:S13]  /*0ef0*/  ISETP.NE.AND P0, PT, R2, 0x1c, PT ;  /* 0x0000001c0200780c */ /* 0x000fda0003f05270 */
[----:B------:R-:W-:Y:S05]  /*0f00*/  @!P0 BRA `(.L_x_4651) ;  /* 0x0000000000c08947 */ /* 0x000fea0003800000 */
[----:B------:R-:W-:-:S13]  /*0f10*/  ISETP.NE.AND P0, PT, R2, 0x1d, PT ;  /* 0x0000001d0200780c */ /* 0x000fda0003f05270 */
[----:B------:R-:W-:Y:S05]  /*0f20*/  @!P0 BRA `(.L_x_4652) ;  /* 0x0000000000a88947 */ /* 0x000fea0003800000 */
[----:B------:R-:W-:-:S13]  /*0f30*/  ISETP.NE.AND P0, PT, R2, 0x2c, PT ;  /* 0x0000002c0200780c */ /* 0x000fda0003f05270 */
[----:B------:R-:W-:Y:S05]  /*0f40*/  @P0 BRA `(.L_x_4625) ;  /* 0x0000000000540947 */ /* 0x000fea0003800000 */
[----:B------:R-:W-:Y:S01]  /*0f50*/  SHF.R.U32.HI R6, RZ, 0x17, R10 ;  /* 0x00000017ff067819 */ /* 0x000fe2000001160a */
[----:B------:R-:W-:-:S03]  /*0f60*/  VIADD R19, R3, 0x80 ;  /* 0x0000008003137836 */ /* 0x000fc60000000000 */
[----:B------:R-:W-:-:S04]  /*0f70*/  LOP3.LUT R7, R6, 0xff, RZ, 0xc0, !PT ;  /* 0x000000ff06077812 */ /* 0x000fc800078ec0ff */
[----:B------:R-:W-:-:S13]  /*0f80*/  ISETP.NE.AND P1, PT, R7, 0xff, PT ;  /* 0x000000ff0700780c */ /* 0x000fda0003f25270 */
[--C-:B------:R-:W-:Y:S02]  /*0f90*/  @P1 SHF.R.U32.HI R2, RZ, 0x16, R10.reuse ;  /* 0x00000016ff021819 */ /* 0x100fe4000001160a */
[----:B------:R-:W-:Y:S01]  /*0fa0*/  @P1 LOP3.LUT P0, RZ, R7, 0x3fffff, R10, 0xf8, !PT ;  /* 0x003fffff07ff1812 */ /* 0x000fe2000780f80a */
[----:B------:R-:W-:Y:S01]  /*0fb0*/  IMAD R7, R18, 0x200, R3 ;  /* 0x0000020012077824 */ /* 0x000fe200078e0203 */
[----:B------:R-:W-:-:S03]  /*0fc0*/  @P1 LOP3.LUT R2, R2, 0x1, RZ, 0xc0, !PT ;  /* 0x0000000102021812 */ /* 0x000fc600078ec0ff */
[----:B------:R-:W-:Y:S01]  /*0fd0*/  IMAD R7, R7, R0, RZ ;  /* 0x0000000007077224 */ /* 0x000fe200078e02ff */
[----:B------:R-:W-:Y:S01]  /*0fe0*/  @P1 ISETP.EQ.U32.AND P2, PT, R2, 0x1, P0 ;  /* 0x000000010200180c */ /* 0x000fe20000742070 */
[----:B------:R-:W-:Y:S01]  /*0ff0*/  IMAD.MOV.U32 R0, RZ, RZ, 0xff ;  /* 0x000000ffff007424 */ /* 0x000fe200078e00ff */
[----:B------:R-:W-:Y:S01]  /*1000*/  PLOP3.LUT P0, PT, PT, PT, PT, 0x80, 0x0 ;  /* 0x000000000000781c */ /* 0x000fe20003f0f070 */
[----:B------:R-:W-:Y:S01]  /*1010*/  @P1 VIADD R2, R6, 0x1 ;  /* 0x0000000106021836 */ /* 0x000fe20000000000 */
[----:B------:R-:W-:Y:S02]  /*1020*/  @P1 PLOP3.LUT P0, PT, P2, PT, PT, 0x80, 0x0 ;  /* 0x000000000000181c */ /* 0x000fe4000170f070 */
[----:B------:R-:W-:Y:S02]  /*1030*/  IADD3 R4, P2, R7, R4, RZ ;  /* 0x0000000407047210 */ /* 0x000fe40007f5e0ff */
[----:B------:R-:W-:-:S03]  /*1040*/  PRMT R7, R0, 0x7610, R7 ;  /* 0x0000761000077816 */ /* 0x000fc60000000007 */
[----:B------:R-:W-:-:S06]  /*1050*/  IMAD.X R5, RZ, RZ, R5, P2 ;  /* 0x000000ffff057224 */ /* 0x000fcc00010e0605 */
[----:B------:R-:W-:-:S04]  /*1060*/  @!P0 IMAD.MOV R2, RZ, RZ, R6 ;  /* 0x000000ffff028224 */ /* 0x000fc800078e0206 */
[----:B------:R-:W-:-:S05]  /*1070*/  @P1 IMAD.MOV.U32 R7, RZ, RZ, R2 ;  /* 0x000000ffff071224 */ /* 0x000fca00078e0002 */
[----:B------:R0:W-:Y:S01]  /*1080*/  STG.E.U8 desc[UR36][R4.64], R7 ;  /* 0x0000000704007986 */ /* 0x0001e2000c101124 */
[----:B------:R-:W-:Y:S05]  /*1090*/  BRA `(.L_x_4620) ;  /* 0x0000000000687947 */ /* 0x000fea0003800000 */
.L_x_4625:
        /* <DEDUP_REMOVED lines=16> */
.L_x_4653:
[----:B------:R-:W0:Y:S02]  /*11a0*/  S2R R3, SR_TID.X ;  /* 0x0000000000037919 */ /* 0x000e240000002100 */
[----:B0-----:R-:W-:Y:S01]  /*11b0*/  VIADD R19, R3, 0x80 ;  /* 0x0000008003137836 */ /* 0x001fe20000000000 */
[----:B------:R-:W-:Y:S06]  /*11c0*/  BRA `(.L_x_4620) ;  /* 0x00000000001c7947 */ /* 0x000fec0003800000 */
.L_x_4652:
[----:B------:R-:W0:Y:S01]  /*11d0*/  F2I.U64.TRUNC R10, R10 ;  /* 0x0000000a000a7311 */ /* 0x000e22000020d800 */
[----:B------:R-:W-:Y:S01]  /*11e0*/  VIADD R19, R3, 0x80 ;  /* 0x0000008003137836 */ /* 0x000fe20000000000 */
[----:B0-----:R0:W-:Y:S01]  /*11f0*/  STG.E.64 desc[UR36][R8.64], R10 ;  /* 0x0000000a08007986 */ /* 0x0011e2000c101b24 */
[----:B------:R-:W-:Y:S05]  /*1200*/  BRA `(.L_x_4620) ;  /* 0x00000000000c7947 */ /* 0x000fea0003800000 */
.L_x_4651:
[----:B------:R-:W0:Y:S01]  /*1210*/  F2I.FTZ.U32.TRUNC.NTZ R5, R10 ;  /* 0x0000000a00057305 */ /* 0x000e22000021f000 */
[----:B------:R-:W-:Y:S01]  /*1220*/  VIADD R19, R3, 0x80 ;  /* 0x0000008003137836 */ /* 0x000fe20000000000 */
[----:B0-----:R0:W-:Y:S06]  /*1230*/  STG.E desc[UR36][R8.64], R5 ;  /* 0x0000000508007986 */ /* 0x0011ec000c101924 */
.L_x_4620:
[----:B------:R-:W-:Y:S05]  /*1240*/  BSYNC B6 ;  /* 0x0000000000067941 */ /* 0x000fea0003800000 */
.L_x_4619:
        /* <DEDUP_REMOVED lines=21> */
[----:B------:R-:W0:Y:S01]  /*13a0*/  LDC R0, c[0x0][0x218] ;  /* 0x00008600ff007b82 */ /* 0x000e220000000800 */
[----:B------:R-:W-:-:S05]  /*13b0*/  VIADD R3, R3, 0x80 ;  /* 0x0000008003037836 */ /* 0x000fca0000000000 */
[----:B------:R-:W-:-:S04]  /*13c0*/  ISETP.GE.AND P0, PT, R3, R16, PT ;  /* 0x000000100300720c */ /* 0x000fc80003f06270 */
[----:B0-----:R-:W-:-:S04]  /*13d0*/  FSEL R0, R0, RZ, !P0 ;  /* 0x000000ff00007208 */ /* 0x001fc80004000000 */
[----:B------:R-:W0:Y:S02]  /*13e0*/  F2I.FTZ.TRUNC.NTZ R3, R0 ;  /* 0x0000000000037305 */ /* 0x000e24000021f100 */
[----:B0-----:R4:W-:Y:S01]  /*13f0*/  STG.E.U8 desc[UR36][R4.64], R3 ;  /* 0x0000000304007986 */ /* 0x0019e2000c101124 */
[----:B------:R-:W-:Y:S05]  /*1400*/  BRA `(.L_x_4661) ;  /* 0x0000001000a07947 */ /* 0x000fea0003800000 */
.L_x_4659:
[----:B------:R-:W0:Y:S01]  /*1410*/  LDC R0, c[0x0][0x218] ;  /* 0x00008600ff007b82 */ /* 0x000e220000000800 */
[----:B------:R-:W-:-:S05]  /*1420*/  VIADD R3, R3, 0x80 ;  /* 0x0000008003037836 */ /* 0x000fca0000000000 */
[----:B------:R-:W-:-:S04]  /*1430*/  ISETP.GE.AND P0, PT, R3, R16, PT ;  /* 0x000000100300720c */ /* 0x000fc80003f06270 */
[----:B0-----:R-:W-:-:S04]  /*1440*/  FSEL R0, R0, RZ, !P0 ;  /* 0x000000ff00007208 */ /* 0x001fc80004000000 */
[----:B------:R-:W0:Y:S02]  /*1450*/  F2I.S64.TRUNC R2, R0 ;  /* 0x0000000000027311 */ /* 0x000e24000020d900 */
[----:B0-----:R3:W-:Y:S01]  /*1460*/  STG.E.U8 desc[UR36][R4.64], R2 ;  /* 0x0000000204007986 */ /* 0x0017e2000c101124 */
[----:B------:R-:W-:Y:S05]  /*1470*/  BRA `(.L_x_4661) ;  /* 0x0000001000847947 */ /* 0x000fea0003800000 */
.L_x_4658:
[----:B------:R-:W-:-:S13]  /*1480*/  ISETP.NE.AND P0, PT, R0, 0x2, PT ;  /* 0x000000020000780c */ /* 0x000fda0003f05270 */
[----:B------:R-:W-:Y:S05]  /*1490*/  @!P0 BRA `(.L_x_4662) ;  /* 0x0000000000488947 */ /* 0x000fea0003800000 */
[----:B------:R-:W-:-:S13]  /*14a0*/  ISETP.NE.AND P0, PT, R0, 0x3, PT ;  /* 0x000000030000780c */ /* 0x000fda0003f05270 */
[----:B------:R-:W-:Y:S05]  /*14b0*/  @!P0 BRA `(.L_x_4663) ;  /* 0x0000000000248947 */ /* 0x000fea0003800000 */
[----:B------:R-:W-:-:S13]  /*14c0*/  ISETP.NE.AND P0, PT, R0, 0x4, PT ;  /* 0x000000040000780c */ /* 0x000fda0003f05270 */
[----:B------:R-:W-:Y:S05]  /*14d0*/  @P0 BRA `(.L_x_4660) ;  /* 0x0000000c00f40947 */ /* 0x000fea0003800000 */
[----:B------:R-:W0:Y:S01]  /*14e0*/  LDC R0, c[0x0][0x218] ;  /* 0x00008600ff007b82 */ /* 0x000e220000000800 */
[----:B------:R-:W-:-:S05]  /*14f0*/  VIADD R3, R3, 0x80 ;  /* 0x0000008003037836 */ /* 0x000fca0000000000 */
[----:B------:R-:W-:-:S04]  /*1500*/  ISETP.GE.AND P0, PT, R3, R16, PT ;  /* 0x000000100300720c */ /* 0x000fc80003f06270 */
[----:B0-----:R-:W-:-:S04]  /*1510*/  FSEL R0, R0, RZ, !P0 ;  /* 0x000000ff00007208 */ /* 0x001fc80004000000 */
[----:B------:R-:W0:Y:S02]  /*1520*/  F2I.S64.TRUNC R2, R0 ;  /* 0x0000000000027311 */ /* 0x000e24000020d900 */
[----:B0-----:R0:W-:Y:S01]  /*1530*/  STG.E.64 desc[UR36][R4.64], R2 ;  /* 0x0000000204007986 */ /* 0x0011e2000c101b24 */
[----:B------:R-:W-:Y:S05]  /*1540*/  BRA `(.L_x_4661) ;  /* 0x0000001000507947 */ /* 0x000fea0003800000 */
.L_x_4663:
[----:B------:R-:W0:Y:S01]  /*1550*/  LDC R0, c[0x0][0x218] ;  /* 0x00008600ff007b82 */ /* 0x000e220000000800 */
[----:B------:R-:W-:-:S05]  /*1560*/  VIADD R3, R3, 0x80 ;  /* 0x0000008003037836 */ /* 0x000fca0000000000 */
[----:B------:R-:W-:-:S04]  /*1570*/  ISETP.GE.AND P0, PT, R3, R16, PT ;  /* 0x000000100300720c */ /* 0x000fc80003f06270 */
[----:B0-----:R-:W-:-:S04]  /*1580*/  FSEL R0, R0, RZ, !P0 ;  /* 0x000000ff00007208 */ /* 0x001fc80004000000 */
[----:B------:R-:W0:Y:S02]  /*1590*/  F2I.FTZ.TRUNC.NTZ R3, R0 ;  /* 0x0000000000037305 */ /* 0x000e24000021f100 */
[----:B0-----:R1:W-:Y:S01]  /*15a0*/  STG.E desc[UR36][R4.64], R3 ;  /* 0x0000000304007986 */ /* 0x0013e2000c101924 */
[----:B------:R-:W-:Y:S05]  /*15b0*/  BRA `(.L_x_4661) ;  /* 0x0000001000347947 */ /* 0x000fea0003800000 */
.L_x_4662:
[----:B------:R-:W0:Y:S01]  /*15c0*/  LDC R0, c[0x0][0x218] ;  /* 0x00008600ff007b82 */ /* 0x000e220000000800 */
[----:B------:R-:W-:-:S05]  /*15d0*/  VIADD R3, R3, 0x80 ;  /* 0x0000008003037836 */ /* 0x000fca0000000000 */
[----:B------:R-:W-:-:S04]  /*15e0*/  ISETP.GE.AND P0, PT, R3, R16, PT ;  /* 0x000000100300720c */ /* 0x000fc80003f06270 */
[----:B0-----:R-:W-:-:S04]  /*15f0*/  FSEL R0, R0, RZ, !P0 ;  /* 0x000000ff00007208 */ /* 0x001fc80004000000 */
[----:B------:R-:W0:Y:S02]  /*1600*/  F2I.FTZ.TRUNC.NTZ R3, R0 ;  /* 0x0000000000037305 */ /* 0x000e24000021f100 */
[----:B0-----:R2:W-:Y:S01]  /*1610*/  STG.E.U16 desc[UR36][R4.64], R3 ;  /* 0x0000000304007986 */ /* 0x0015e2000c101524 */
[----:B------:R-:W-:Y:S05]  /*1620*/  BRA `(.L_x_4661) ;  /* 0x0000001000187947 */ /* 0x000fea0003800000 */
.L_x_4657:
[----:B------:R-:W-:-:S13]  /*1630*/  ISETP.GT.AND P0, PT, R0, 0x6, PT ;  /* 0x000000060000780c */ /* 0x000fda0003f04270 */
[----:B------:R-:W-:Y:S05]  /*1640*/  @P0 BRA `(.L_x_4664) ;  /* 0x0000000000440947 */ /* 0x000fea0003800000 */
[----:B------:R-:W-:-:S13]  /*1650*/  ISETP.NE.AND P0, PT, R0, 0x5, PT ;  /* 0x000000050000780c */ /* 0x000fda0003f05270 */
[----:B------:R-:W-:Y:S05]  /*1660*/  @!P0 BRA `(.L_x_4665) ;  /* 0x0000000000208947 */ /* 0x000fea0003800000 */
[----:B------:R-:W-:-:S13]  /*1670*/  ISETP.NE.AND P0, PT, R0, 0x6, PT ;  /* 0x000000060000780c */ /* 0x000fda0003f05270 */
[----:B------:R-:W-:Y:S05]  /*1680*/  @P0 BRA `(.L_x_4660) ;  /* 0x0000000c00880947 */ /* 0x000fea0003800000 */
[----:B------:R-:W0:Y:S01]  /*1690*/  LDC R0, c[0x0][0x218] ;  /* 0x00008600ff007b82 */ /* 0x000e220000000800 */
[----:B------:R-:W-:-:S05]  /*16a0*/  VIADD R3, R3, 0x80 ;  /* 0x0000008003037836 */ /* 0x000fca0000000000 */
[----:B------:R-:W-:-:S04]  /*16b0*/  ISETP.GE.AND P0, PT, R3, R16, PT ;  /* 0x000000100300720c */ /* 0x000fc80003f06270 */
[----:B0-----:R-:W-:-:S05]  /*16c0*/  FSEL R3, R0, RZ, !P0 ;  /* 0x000000ff00037208 */ /* 0x001fca0004000000 */
[----:B------:R0:W-:Y:S01]  /*16d0*/  STG.E desc[UR36][R4.64], R3 ;  /* 0x0000000304007986 */ /* 0x0001e2000c101924 */
[----:B------:R-:W-:Y:S05]  /*16e0*/  BRA `(.L_x_4661) ;  /* 0x0000000c00e87947 */ /* 0x000fea0003800000 */
.L_x_4665:
[----:B------:R-:W0:Y:S01]  /*16f0*/  LDC R0, c[0x0][0x218] ;  /* 0x00008600ff007b82 */ /* 0x000e220000000800 */
[----:B------:R-:W-:-:S05]  /*1700*/  VIADD R3, R3, 0x80 ;  /* 0x0000008003037836 */ /* 0x000fca0000000000 */
[----:B------:R-:W-:-:S04]  /*1710*/  ISETP.GE.AND P0, PT, R3, R16, PT ;  /* 0x000000100300720c */ /* 0x000fc80003f06270 */
[----:B0-----:R-:W-:-:S04]  /*1720*/  FSEL R0, R0, RZ, !P0 ;  /* 0x000000ff00007208 */ /* 0x001fc80004000000 */
[----:B------:R-:W-:-:S05]  /*1730*/  F2FP.F16.F32.PACK_AB R0, RZ, R0 ;  /* 0x00000000ff00723e */ /* 0x000fca00000000ff */
[----:B------:R0:W-:Y:S01]  /*1740*/  STG.E.U16 desc[UR36][R4.64], R0 ;  /* 0x0000000004007986 */ /* 0x0001e2000c101524 */
[----:B------:R-:W-:Y:S05]  /*1750*/  BRA `(.L_x_4661) ;  /* 0x0000000c00cc7947 */ /* 0x000fea0003800000 */
.L_x_4664:
[----:B------:R-:W-:-:S13]  /*1760*/  ISETP.NE.AND P0, PT, R0, 0x7, PT ;  /* 0x000000070000780c */ /* 0x000fda0003f05270 */
[----:B------:R-:W-:Y:S05]  /*1770*/  @!P0 BRA `(.L_x_4666) ;  /* 0x00000000004c8947 */ /* 0x000fea0003800000 */
[----:B------:R-:W-:-:S13]  /*1780*/  ISETP.NE.AND P0, PT, R0, 0x8, PT ;  /* 0x000000080000780c */ /* 0x000fda0003f05270 */
[----:B------:R-:W-:Y:S05]  /*1790*/  @!P0 BRA `(.L_x_4667) ;  /* 0x0000000000248947 */ /* 0x000fea0003800000 */
[----:B------:R-:W-:-:S13]  /*17a0*/  ISETP.NE.AND P0, PT, R0, 0x9, PT ;  /* 0x000000090000780c */ /* 0x000fda0003f05270 */
[----:B------:R-:W-:Y:S05]  /*17b0*/  @P0 BRA `(.L_x_4660) ;  /* 0x0000000c003c0947 */ /* 0x000fea0003800000 */
[----:B------:R-:W0:Y:S01]  /*17c0*/  LDC.64 R6, c[0x0][0x218] ;  /* 0x00008600ff067b82 */ /* 0x000e220000000a00 */
[----:B------:R-:W-:-:S05]  /*17d0*/  VIADD R3, R3, 0x80 ;  /* 0x0000008003037836 */ /* 0x000fca0000000000 */
[----:B------:R-:W-:-:S04]  /*17e0*/  ISETP.GE.AND P0, PT, R3, R16, PT ;  /* 0x000000100300720c */ /* 0x000fc80003f06270 */
[----:B0-----:R-:W-:Y:S02]  /*17f0*/  FSEL R7, R7, RZ, !P0 ;  /* 0x000000ff07077208 */ /* 0x001fe40004000000 */
[----:B------:R-:W-:-:S05]  /*1800*/  FSEL R6, R6, RZ, !P0 ;  /* 0x000000ff06067208 */ /* 0x000fca0004000000 */
[----:B------:R0:W-:Y:S01]  /*1810*/  STG.E.64 desc[UR36][R4.64], R6 ;  /* 0x0000000604007986 */ /* 0x0001e2000c101b24 */
[----:B------:R-:W-:Y:S05]  /*1820*/  BRA `(.L_x_4661) ;  /* 0x0000000c00987947 */ /* 0x000fea0003800000 */
.L_x_4667:
[----:B------:R-:W0:Y:S01]  /*1830*/  LDC.64 R6, c[0x0][0x218] ;  /* 0x00008600ff067b82 */ /* 0x000e220000000a00 */
[----:B------:R-:W-:-:S05]  /*1840*/  VIADD R3, R3, 0x80 ;  /* 0x0000008003037836 */ /* 0x000fca0000000000 */
[----:B------:R-:W-:-:S04]  /*1850*/  ISETP.GE.AND P0, PT, R3, R16, PT ;  /* 0x000000100300720c */ /* 0x000fc80003f06270 */
[----:B0-----:R-:W-:Y:S02]  /*1860*/  FSEL R3, R6, RZ, !P0 ;  /* 0x000000ff06037208 */ /* 0x001fe40004000000 */
[----:B------:R-:W-:-:S04]  /*1870*/  FSEL R0, R7, RZ, !P0 ;  /* 0x000000ff07007208 */ /* 0x000fc80004000000 */
[----:B------:R-:W-:-:S05]  /*1880*/  F2FP.F16.F32.PACK_AB R3, R0, R3 ;  /* 0x000000030003723e */ /* 0x000fca00000000ff */
[----:B------:R0:W-:Y:S01]  /*1890*/  STG.E desc[UR36][R4.64], R3 ;  /* 0x0000000304007986 */ /* 0x0001e2000c101924 */
[----:B------:R-:W-:Y:S05]  /*18a0*/  BRA `(.L_x_4661) ;  /* 0x0000000c00787947 */ /* 0x000fea0003800000 */
.L_x_4666:
[----:B------:R-:W0:Y:S01]  /*18b0*/  LDC R0, c[0x0][0x218] ;  /* 0x00008600ff007b82 */ /* 0x000e220000000800 */
[----:B------:R-:W-:-:S05]  /*18c0*/  VIADD R3, R3, 0x80 ;  /* 0x0000008003037836 */ /* 0x000fca0000000000 */
[----:B------:R-:W-:-:S04]  /*18d0*/  ISETP.GE.AND P0, PT, R3, R16, PT ;  /* 0x000000100300720c */ /* 0x000fc80003f06270 */
[----:B0-----:R-:W-:-:S05]  /*18e0*/  FSEL R0, R0, RZ, !P0 ;  /* 0x000000ff00007208 */ /* 0x001fca0004000000 */
[----:B------:R-:W-:-:S06]  /*18f0*/  FMUL.FTZ R2, R0, 1 ;  /* 0x3f80000000027820 */ /* 0x000fcc0000410000 */
[----:B------:R-:W0:Y:S02]  /*1900*/  F2F.F64.F32 R2, R2 ;  /* 0x0000000200027310 */ /* 0x000e240000201800 */
[----:B0-----:R5:W-:Y:S01]  /*1910*/  STG.E.64 desc[UR36][R4.64], R2 ;  /* 0x0000000204007986 */ /* 0x001be2000c101b24 */
[----:B------:R-:W-:Y:S05]  /*1920*/  BRA `(.L_x_4661) ;  /* 0x0000000c00587947 */ /* 0x000fea0003800000 */
.L_x_4656:
        /* <DEDUP_REMOVED lines=12> */
[----:B------:R-:W-:Y:S02]  /*19f0*/  FSEL R7, R7, RZ, !P0 ;  /* 0x000000ff07077208 */ /* 0x000fe40004000000 */
[----:B------:R-:W-:Y:S02]  /*1a00*/  FSETP.NEU.FTZ.AND P0, PT, R6, RZ, PT ;  /* 0x000000ff0600720b */ /* 0x000fe40003f1d000 */
[----:B------:R-:W-:-:S04]  /*1a10*/  FSETP.NEU.FTZ.AND P1, PT, R7, RZ, PT ;  /* 0x000000ff0700720b */ /* 0x000fc80003f3d000 */
[----:B------:R-:W-:-:S04]  /*1a20*/  PLOP3.LUT P0, PT, P0, P1, PT, 0xa8, 0x0 ;  /* 0x000000000000781c */ /* 0x000fc80000703570 */
[----:B------:R-:W-:-:S05]  /*1a30*/  SEL R3, RZ, 0x1, !P0 ;  /* 0x00000001ff037807 */ /* 0x000fca0004000000 */
[----:B------:R0:W-:Y:S01]  /*1a40*/  STG.E.U8 desc[UR36][R4.64], R3 ;  /* 0x0000000304007986 */ /* 0x0001e2000c101124 */
[----:B------:R-:W-:Y:S05]  /*1a50*/  BRA `(.L_x_4661) ;  /* 0x0000000c000c7947 */ /* 0x000fea0003800000 */
.L_x_4670:
[----:B------:R-:W0:Y:S01]  /*1a60*/  LDC.64 R6, c[0x0][0x218] ;  /* 0x00008600ff067b82 */ /* 0x000e220000000a00 */
[----:B------:R-:W-:-:S05]  /*1a70*/  VIADD R3, R3, 0x80 ;  /* 0x0000008003037836 */ /* 0x000fca0000000000 */
[----:B------:R-:W-:-:S04]  /*1a80*/  ISETP.GE.AND P0, PT, R3, R16, PT ;  /* 0x000000100300720c */ /* 0x000fc80003f06270 */
[----:B0-----:R-:W-:Y:S02]  /*1a90*/  FSEL R7, R7, RZ, !P0 ;  /* 0x000000ff07077208 */ /* 0x001fe40004000000 */
[----:B------:R-:W-:-:S03]  /*1aa0*/  FSEL R6, R6, RZ, !P0 ;  /* 0x000000ff06067208 */ /* 0x000fc60004000000 */
[----:B------:R-:W-:Y:S02]  /*1ab0*/  FMUL.FTZ R10, R7, 1 ;  /* 0x3f800000070a7820 */ /* 0x000fe40000410000 */
[----:B------:R-:W-:-:S04]  /*1ac0*/  FMUL.FTZ R6, R6, 1 ;  /* 0x3f80000006067820 */ /* 0x000fc80000410000 */
[----:B------:R-:W-:Y:S08]  /*1ad0*/  F2F.F64.F32 R10, R10 ;  /* 0x0000000a000a7310 */ /* 0x000ff00000201800 */
[----:B------:R-:W0:Y:S02]  /*1ae0*/  F2F.F64.F32 R8, R6 ;  /* 0x0000000600087310 */ /* 0x000e240000201800 */
[----:B0-----:R0:W-:Y:S01]  /*1af0*/  STG.E.128 desc[UR36][R4.64], R8 ;  /* 0x0000000804007986 */ /* 0x0011e2000c101d24 */
[----:B------:R-:W-:Y:S05]  /*1b00*/  BRA `(.L_x_4661) ;  /* 0x0000000800e07947 */ /* 0x000fea0003800000 */
.L_x_4669:
[----:B------:R-:W-:-:S13]  /*1b10*/  ISETP.NE.AND P0, PT, R0, 0xf, PT ;  /* 0x0000000f0000780c */ /* 0x000fda0003f05270 */
[----:B------:R-:W-:Y:S05]  /*1b20*/  @!P0 BRA `(.L_x_4671) ;  /* 0x0000000000cc8947 */ /* 0x000fea0003800000 */
[----:B------:R-:W-:-:S13]  /*1b30*/  ISETP.NE.AND P0, PT, R0, 0x17, PT ;  /* 0x000000170000780c */ /* 0x000fda0003f05270 */
[----:B------:R-:W-:Y:S05]  /*1b40*/  @!P0 BRA `(.L_x_4672) ;  /* 0x0000000000608947 */ /* 0x000fea0003800000 */
[----:B------:R-:W-:-:S13]  /*1b50*/  ISETP.NE.AND P0, PT, R0, 0x18, PT ;  /* 0x000000180000780c */ /* 0x000fda0003f05270 */
[----:B------:R-:W-:Y:S05]  /*1b60*/  @P0 BRA `(.L_x_4660) ;  /* 0x0000000800500947 */ /* 0x000fea0003800000 */
[----:B------:R-:W0:Y:S01]  /*1b70*/  LDC R0, c[0x0][0x218] ;  /* 0x00008600ff007b82 */ /* 0x000e220000000800 */
[----:B------:R-:W-:Y:S01]  /*1b80*/  VIADD R3, R3, 0x80 ;  /* 0x0000008003037836 */ /* 0x000fe20000000000 */
[----:B------:R-:W-:Y:S04]  /*1b90*/  BSSY B0, `(.L_x_4673) ;  /* 0x0000010000007945 */ /* 0x000fe80003800000 */
[----:B------:R-:W-:-:S04]  /*1ba0*/  ISETP.GE.AND P0, PT, R3, R16, PT ;  /* 0x000000100300720c */ /* 0x000fc80003f06270 */
[----:B0-----:R-:W-:-:S04]  /*1bb0*/  FSEL R7, R0, RZ, !P0 ;  /* 0x000000ff00077208 */ /* 0x001fc80004000000 */
        /* <DEDUP_REMOVED lines=13> */
.L_x_4674:
[----:B------:R-:W-:Y:S05]  /*1c90*/  BSYNC B0 ;  /* 0x0000000000007941 */ /* 0x000fea0003800000 */
.L_x_4673:
[----:B------:R-:W-:-:S05]  /*1ca0*/  LOP3.LUT R3, R2, R3, RZ, 0xfc, !PT ;  /* 0x0000000302037212 */ /* 0x000fca00078efcff */
[----:B------:R0:W-:Y:S01]  /*1cb0*/  STG.E.U8 desc[UR36][R4.64], R3 ;  /* 0x0000000304007986 */ /* 0x0001e2000c101124 */
[----:B------:R-:W-:Y:S05]  /*1cc0*/  BRA `(.L_x_4661) ;  /* 0x0000000800707947 */ /* 0x000fea0003800000 */
.L_x_4672:
[----:B------:R-:W0:Y:S01]  /*1cd0*/  LDC R0, c[0x0][0x218] ;  /* 0x00008600ff007b82 */ /* 0x000e220000000800 */
[----:B------:R-:W-:Y:S01]  /*1ce0*/  VIADD R3, R3, 0x80 ;  /* 0x0000008003037836 */ /* 0x000fe20000000000 */
[----:B------:R-:W-:Y:S04]  /*1cf0*/  BSSY B0, `(.L_x_4675) ;  /* 0x0000011000007945 */ /* 0x000fe80003800000 */
[----:B------:R-:W-:-:S04]  /*1d00*/  ISETP.GE.AND P0, PT, R3, R16, PT ;  /* 0x000000100300720c */ /* 0x000fc80003f06270 */
[----:B0-----:R-:W-:-:S04]  /*1d10*/  FSEL R3, R0, RZ, !P0 ;  /* 0x000000ff00037208 */ /* 0x001fc80004000000 */
        /* <DEDUP_REMOVED lines=11> */
.L_x_4676:
[----:B------:R-:W-:Y:S01]  /*1dd0*/  IMAD.MOV.U32 R0, RZ, RZ, 0x7f ;  /* 0x0000007fff007424 */ /* 0x000fe200078e00ff */
[----:B------:R-:W-:-:S04]  /*1de0*/  ISETP.GT.U32.AND P0, PT, R2, 0x7f800000, PT ;  /* 0x7f8000000200780c */ /* 0x000fc80003f04070 */
[----:B------:R-:W-:-:S09]  /*1df0*/  SEL R0, R0, 0x7c, P0 ;  /* 0x0000007c00007807 */ /* 0x000fd20000000000 */
.L_x_4677:
[----:B------:R-:W-:Y:S05]  /*1e00*/  BSYNC B0 ;  /* 0x0000000000007941 */ /* 0x000fea0003800000 */
.L_x_4675:
[----:B------:R-:W-:-:S04]  /*1e10*/  LOP3.LUT R3, R3, 0x80000000, RZ, 0xc0, !PT ;  /* 0x8000000003037812 */ /* 0x000fc800078ec0ff */
[----:B------:R-:W-:-:S04]  /*1e20*/  SHF.R.U32.HI R3, RZ, 0x18, R3 ;  /* 0x00000018ff037819 */ /* 0x000fc80000011603 */
[----:B------:R-:W-:-:S05]  /*1e30*/  LOP3.LUT R3, R0, R3, RZ, 0xfc, !PT ;  /* 0x0000000300037212 */ /* 0x000fca00078efcff */
[----:B------:R0:W-:Y:S01]  /*1e40*/  STG.E.U8 desc[UR36][R4.64], R3 ;  /* 0x0000000304007986 */ /* 0x0001e2000c101124 */
[----:B------:R-:W-:Y:S05]  /*1e50*/  BRA `(.L_x_4661) ;  /* 0x00000008000c7947 */ /* 0x000fea0003800000 */
.L_x_4671:
[----:B------:R-:W0:Y:S01]  /*1e60*/  LDC R0, c[0x0][0x218] ;  /* 0x00008600ff007b82 */ /* 0x000e220000000800 */
[----:B------:R-:W-:-:S05]  /*1e70*/  VIADD R3, R3, 0x80 ;  /* 0x0000008003037836 */ /* 0x000fca0000000000 */
[----:B------:R-:W-:-:S04]  /*1e80*/  ISETP.GE.AND P0, PT, R3, R16, PT ;  /* 0x000000100300720c */ /* 0x000fc80003f06270 */
[----:B0-----:R-:W-:-:S04]  /*1e90*/  FSEL R0, R0, RZ, !P0 ;  /* 0x000000ff00007208 */ /* 0x001fc80004000000 */
[----:B------:R-:W-:-:S05]  /*1ea0*/  F2FP.BF16.F32.PACK_AB R0, RZ, R0 ;  /* 0x00000000ff00723e */ /* 0x000fca00000010ff */
[----:B------:R0:W-:Y:S01]  /*1eb0*/  STG.E.U16 desc[UR36][R4.64], R0 ;  /* 0x0000000004007986 */ /* 0x0001e2000c101524 */
[----:B------:R-:W-:Y:S05]  /*1ec0*/  BRA `(.L_x_4661) ;  /* 0x0000000400f07947 */ /* 0x000fea0003800000 */
.L_x_4668:
        /* <DEDUP_REMOVED lines=12> */
[----:B------:R-:W0:Y:S02]  /*1f90*/  F2I.FTZ.U32.TRUNC.NTZ R3, R0 ;  /* 0x0000000000037305 */ /* 0x000e24000021f000 */
[----:B0-----:R0:W-:Y:S01]  /*1fa0*/  STG.E.U16 desc[UR36][R4.64], R3 ;  /* 0x0000000304007986 */ /* 0x0011e2000c101524 */
[----:B------:R-:W-:Y:S05]  /*1fb0*/  BRA `(.L_x_4661) ;  /* 0x0000000400b47947 */ /* 0x000fea0003800000 */
.L_x_4680:
[----:B------:R-:W0:Y:S01]  /*1fc0*/  LDC R0, c[0x0][0x218] ;  /* 0x00008600ff007b82 */ /* 0x000e220000000800 */
[----:B------:R-:W-:Y:S01]  /*1fd0*/  VIADD R3, R3, 0x80 ;  /* 0x0000008003037836 */ /* 0x000fe20000000000 */
[----:B------:R-:W-:Y:S01]  /*1fe0*/  BSSY B0, `(.L_x_4681) ;  /* 0x0000016000007945 */ /* 0x000fe20003800000 */
[----:B------:R-:W-:-:S03]  /*1ff0*/  IMAD.MOV.U32 R2, RZ, RZ, 0x80 ;  /* 0x00000080ff027424 */ /* 0x000fc600078e00ff */
[----:B------:R-:W-:-:S04]  /*2000*/  ISETP.GE.AND P0, PT, R3, R16, PT ;  /* 0x000000100300720c */ /* 0x000fc80003f06270 */
[----:B0-----:R-:W-:-:S04]  /*2010*/  FSEL R3, R0, RZ, !P0 ;  /* 0x000000ff00037208 */ /* 0x001fc80004000000 */
        /* <DEDUP_REMOVED lines=14> */
.L_x_4683:
[----:B------:R-:W-:-:S04]  /*2100*/  LOP3.LUT R3, R3, 0x80000000, RZ, 0xc0, !PT ;  /* 0x8000000003037812 */ /* 0x000fc800078ec0ff */
[----:B------:R-:W-:-:S04]  /*2110*/  SHF.R.U32.HI R3, RZ, 0x18, R3 ;  /* 0x00000018ff037819 */ /* 0x000fc80000011603 */
[----:B------:R-:W-:-:S04]  /*2120*/  LOP3.LUT R0, R0, R3, RZ, 0xfc, !PT ;  /* 0x0000000300007212 */ /* 0x000fc800078efcff */
[----:B------:R-:W-:-:S07]  /*2130*/  PRMT R2, R0, 0x7610, R2 ;  /* 0x0000761000027816 */ /* 0x000fce0000000002 */
.L_x_4682:
[----:B------:R-:W-:Y:S05]  /*2140*/  BSYNC B0 ;  /* 0x0000000000007941 */ /* 0x000fea0003800000 */
.L_x_4681:
[----:B------:R0:W-:Y:S01]  /*2150*/  STG.E.U8 desc[UR36][R4.64], R2 ;  /* 0x0000000204007986 */ /* 0x0001e2000c101124 */
[----:B------:R-:W-:Y:S05]  /*2160*/  BRA `(.L_x_4661) ;  /* 0x0000000400487947 */ /* 0x000fea0003800000 */
.L_x_4679:
        /* <DEDUP_REMOVED lines=20> */
.L_x_4686:
[----:B------:R-:W-:-:S04]  /*22b0*/  LOP3.LUT R3, R3, 0x80000000, RZ, 0xc0, !PT ;  /* 0x8000000003037812 */ /* 0x000fc800078ec0ff */
[----:B------:R-:W-:-:S04]  /*22c0*/  SHF.R.U32.HI R3, RZ, 0x18, R3 ;  /* 0x00000018ff037819 */ /* 0x000fc80000011603 */
[----:B------:R-:W-:-:S04]  /*22d0*/  LOP3.LUT R0, R0, R3, RZ, 0xfc, !PT ;  /* 0x0000000300007212 */ /* 0x000fc800078efcff */
[----:B------:R-:W-:-:S07]  /*22e0*/  PRMT R2, R0, 0x7610, R2 ;  /* 0x0000761000027816 */ /* 0x000fce0000000002 */
.L_x_4685:
[----:B------:R-:W-:Y:S05]  /*22f0*/  BSYNC B0 ;  /* 0x0000000000007941 */ /* 0x000fea0003800000 */
.L_x_4684:
[----:B------:R0:W-:Y:S01]  /*2300*/  STG.E.U8 desc[UR36][R4.64], R2 ;  /* 0x0000000204007986 */ /* 0x0001e2000c101124 */
[----:B------:R-:W-:Y:S05]  /*2310*/  BRA `(.L_x_4661) ;  /* 0x0000000000dc7947 */ /* 0x000fea0003800000 */
.L_x_4678:
        /* <DEDUP_REMOVED lines=10> */
[----:B------:R-:W-:-:S04]  /*23c0*/  SHF.R.U32.HI R6, RZ, 0x17, R3 ;  /* 0x00000017ff067819 */ /* 0x000fc80000011603 */
[----:B------:R-:W-:-:S04]  /*23d0*/  LOP3.LUT R0, R6, 0xff, RZ, 0xc0, !PT ;  /* 0x000000ff06007812 */ /* 0x000fc800078ec0ff */
[----:B------:R-:W-:-:S13]  /*23e0*/  ISETP.NE.AND P1, PT, R0, 0xff, PT ;  /* 0x000000ff0000780c */ /* 0x000fda0003f25270 */
[--C-:B------:R-:W-:Y:S02]  /*23f0*/  @P1 SHF.R.U32.HI R2, RZ, 0x16, R3.reuse ;  /* 0x00000016ff021819 */ /* 0x100fe40000011603 */
[----:B------:R-:W-:Y:S01]  /*2400*/  @P1 LOP3.LUT P0, RZ, R0, 0x3fffff, R3, 0xf8, !PT ;  /* 0x003fffff00ff1812 */ /* 0x000fe2000780f803 */
[----:B------:R-:W-:Y:S01]  /*2410*/  @P1 VIADD R0, R6, 0x1 ;  /* 0x0000000106001836 */ /* 0x000fe20000000000 */
[----:B------:R-:W-:Y:S01]  /*2420*/  @P1 LOP3.LUT R2, R2, 0x1, RZ, 0xc0, !PT ;  /* 0x0000000102021812 */ /* 0x000fe200078ec0ff */
[----:B------:R-:W-:-:S03]  /*2430*/  IMAD.MOV.U32 R3, RZ, RZ, 0xff ;  /* 0x000000ffff037424 */ /* 0x000fc600078e00ff */
[----:B------:R-:W-:Y:S02]  /*2440*/  @P1 ISETP.EQ.U32.AND P2, PT, R2, 0x1, P0 ;  /* 0x000000010200180c */ /* 0x000fe40000742070 */
[----:B------:R-:W-:Y:S02]  /*2450*/  PLOP3.LUT P0, PT, PT, PT, PT, 0x80, 0x0 ;  /* 0x000000000000781c */ /* 0x000fe40003f0f070 */
[----:B------:R-:W-:-:S13]  /*2460*/  @P1 PLOP3.LUT P0, PT, P2, PT, PT, 0x80, 0x0 ;  /* 0x000000000000181c */ /* 0x000fda000170f070 */
[----:B------:R-:W-:-:S04]  /*2470*/  @!P0 IMAD.MOV R0, RZ, RZ, R6 ;  /* 0x000000ffff008224 */ /* 0x000fc800078e0206 */
[----:B------:R-:W-:-:S05]  /*2480*/  @P1 IMAD.MOV.U32 R3, RZ, RZ, R0 ;  /* 0x000000ffff031224 */ /* 0x000fca00078e0000 */
[----:B------:R0:W-:Y:S01]  /*2490*/  STG.E.U8 desc[UR36][R4.64], R3 ;  /* 0x0000000304007986 */ /* 0x0001e2000c101124 */
[----:B------:R-:W-:Y:S05]  /*24a0*/  BRA `(.L_x_4661) ;  /* 0x0000000000787947 */ /* 0x000fea0003800000 */
.L_x_4660:
        /* <DEDUP_REMOVED lines=16> */
.L_x_4689:
[----:B------:R-:W-:Y:S05]  /*25b0*/  BRA `(.L_x_4661) ;  /* 0x0000000000347947 */ /* 0x000fea0003800000 */
.L_x_4688:
[----:B------:R-:W0:Y:S01]  /*25c0*/  LDC R0, c[0x0][0x218] ;  /* 0x00008600ff007b82 */ /* 0x000e220000000800 */
[----:B------:R-:W-:-:S05]  /*25d0*/  VIADD R3, R3, 0x80 ;  /* 0x0000008003037836 */ /* 0x000fca0000000000 */
[----:B------:R-:W-:-:S04]  /*25e0*/  ISETP.GE.AND P0, PT, R3, R16, PT ;  /* 0x000000100300720c */ /* 0x000fc80003f06270 */
[----:B0-----:R-:W-:-:S04]  /*25f0*/  FSEL R0, R0, RZ, !P0 ;  /* 0x000000ff00007208 */ /* 0x001fc80004000000 */
[----:B------:R-:W0:Y:S02]  /*2600*/  F2I.U64.TRUNC R2, R0 ;  /* 0x0000000000027311 */ /* 0x000e24000020d800 */
[----:B0-----:R0:W-:Y:S01]  /*2610*/  STG.E.64 desc[UR36][R4.64], R2 ;  /* 0x0000000204007986 */ /* 0x0011e2000c101b24 */
[----:B------:R-:W-:Y:S05]  /*2620*/  BRA `(.L_x_4661) ;  /* 0x0000000000187947 */ /* 0x000fea0003800000 */
.L_x_4687:
[----:B------:R-:W0:Y:S01]  /*2630*/  LDC R0, c[0x0][0x218] ;  /* 0x00008600ff007b82 */ /* 0x000e220000000800 */
[----:B------:R-:W-:-:S05]  /*2640*/  VIADD R3, R3, 0x80 ;  /* 0x0000008003037836 */ /* 0x000fca0000000000 */
[----:B------:R-:W-:-:S04]  /*2650*/  ISETP.GE.AND P0, PT, R3, R16, PT ;  /* 0x000000100300720c */ /* 0x000fc80003f06270 */
[----:B0-----:R-:W-:-:S04]  /*2660*/  FSEL R0, R0, RZ, !P0 ;  /* 0x000000ff00007208 */ /* 0x001fc80004000000 */
[----:B------:R-:W0:Y:S02]  /*2670*/  F2I.FTZ.U32.TRUNC.NTZ R3, R0 ;  /* 0x0000000000037305 */ /* 0x000e24000021f000 */
[----:B0-----:R0:W-:Y:S03]  /*2680*/  STG.E desc[UR36][R4.64], R3 ;  /* 0x0000000304007986 */ /* 0x0011e6000c101924 */
.L_x_4661:
        /* <DEDUP_REMOVED lines=21> */
[----:B------:R-:W0:Y:S01]  /*27e0*/  S2R R5, SR_TID.X ;  /* 0x0000000000057919 */ /* 0x000e220000002100 */
[----:B------:R-:W1:Y:S01]  /*27f0*/  LDC R0, c[0x0][0x218] ;  /* 0x00008600ff007b82 */ /* 0x000e620000000800 */
[----:B0-----:R-:W-:-:S05]  /*2800*/  VIADD R5, R5, 0x100 ;  /* 0x0000010005057836 */ /* 0x001fca0000000000 */
[----:B------:R-:W-:-:S04]  /*2810*/  ISETP.GE.AND P0, PT, R5, R16, PT ;  /* 0x000000100500720c */ /* 0x000fc80003f06270 */
[----:B-1----:R-:W-:-:S04]  /*2820*/  FSEL R0, R0, RZ, !P0 ;  /* 0x000000ff00007208 */ /* 0x002fc80004000000 */
[----:B------:R-:W0:Y:S02]  /*2830*/  F2I.FTZ.TRUNC.NTZ R5, R0 ;  /* 0x0000000000057305 */ /* 0x000e24000021f100 */
[----:B0-----:R0:W-:Y:S01]  /*2840*/  STG.E.U8 desc[UR36][R2.64], R5 ;  /* 0x0000000502007986 */ /* 0x0011e2000c101124 */
[----:B------:R-:W-:Y:S05]  /*2850*/  BRA `(.L_x_4695) ;  /* 0x0000001000f07947 */ /* 0x000fea0003800000 */
.L_x_4693:
[----:B------:R-:W0:Y:S01]  /*2860*/  S2R R0, SR_TID.X ;  /* 0x0000000000007919 */ /* 0x000e220000002100 */
[----:B------:R-:W1:Y:S01]  /*2870*/  LDC R4, c[0x0][0x218] ;  /* 0x00008600ff047b82 */ /* 0x000e620000000800 */
[----:B0-----:R-:W-:-:S05]  /*2880*/  VIADD R5, R0, 0x100 ;  /* 0x0000010000057836 */ /* 0x001fca0000000000 */
[----:B------:R-:W-:-:S04]  /*2890*/  ISETP.GE.AND P0, PT, R5, R16, PT ;  /* 0x000000100500720c */ /* 0x000fc80003f06270 */
[----:B-1----:R-:W-:-:S06]  /*28a0*/  FSEL R5, R4, RZ, !P0 ;  /* 0x000000ff04057208 */ /* 0x002fcc0004000000 */
[----:B------:R-:W0:Y:S02]  /*28b0*/  F2I.S64.TRUNC R4, R5 ;  /* 0x0000000500047311 */ /* 0x000e24000020d900 */
[----:B0-----:R0:W-:Y:S01]  /*28c0*/  STG.E.U8 desc[UR36][R2.64], R4 ;  /* 0x0000000402007986 */ /* 0x0011e2000c101124 */
[----:B------:R-:W-:Y:S05]  /*28d0*/  BRA `(.L_x_4695) ;  /* 0x0000001000d07947 */ /* 0x000fea0003800000 */
.L_x_4692:
[----:B------:R-:W-:-:S13]  /*28e0*/  ISETP.NE.AND P0, PT, R0, 0x2, PT ;  /* 0x000000020000780c */ /* 0x000fda0003f05270 */
[----:B------:R-:W-:Y:S05]  /*28f0*/  @!P0 BRA `(.L_x_4696) ;  /* 0x0000000000508947 */ /* 0x000fea0003800000 */
[----:B------:R-:W-:-:S13]  /*2900*/  ISETP.NE.AND P0, PT, R0, 0x3, PT ;  /* 0x000000030000780c */ /* 0x000fda0003f05270 */
[----:B------:R-:W-:Y:S05]  /*2910*/  @!P0 BRA `(.L_x_4697) ;  /* 0x0000000000288947 */ /* 0x000fea0003800000 */
[----:B------:R-:W-:-:S13]  /*2920*/  ISETP.NE.AND P0, PT, R0, 0x4, PT ;  /* 0x000000040000780c */ /* 0x000fda0003f05270 */
[----:B------:R-:W-:Y:S05]  /*2930*/  @P0 BRA `(.L_x_4694) ;  /* 0x0000001000380947 */ /* 0x000fea0003800000 */
[----:B------:R-:W0:Y:S01]  /*2940*/  S2R R0, SR_TID.X ;  /* 0x0000000000007919 */ /* 0x000e220000002100 */
[----:B------:R-:W1:Y:S01]  /*2950*/  LDC R4, c[0x0][0x218] ;  /* 0x00008600ff047b82 */ /* 0x000e620000000800 */
[----:B0-----:R-:W-:-:S05]  /*2960*/  VIADD R5, R0, 0x100 ;  /* 0x0000010000057836 */ /* 0x001fca0000000000 */
[----:B------:R-:W-:-:S04]  /*2970*/  ISETP.GE.AND P0, PT, R5, R16, PT ;  /* 0x000000100500720c */ /* 0x000fc80003f06270 */
[----:B-1----:R-:W-:-:S06]  /*2980*/  FSEL R4, R4, RZ, !P0 ;  /* 0x000000ff04047208 */ /* 0x002fcc0004000000 */
[----:B------:R-:W0:Y:S02]  /*2990*/  F2I.S64.TRUNC R4, R4 ;  /* 0x0000000400047311 */ /* 0x000e24000020d900 */
[----:B0-----:R0:W-:Y:S01]  /*29a0*/  STG.E.64 desc[UR36][R2.64], R4 ;  /* 0x0000000402007986 */ /* 0x0011e2000c101b24 */
[----:B------:R-:W-:Y:S05]  /*29b0*/  BRA `(.L_x_4695) ;  /* 0x0000001000987947 */ /* 0x000fea0003800000 */
.L_x_4697:
[----:B------:R-:W0:Y:S01]  /*29c0*/  S2R R0, SR_TID.X ;  /* 0x0000000000007919 */ /* 0x000e220000002100 */
[----:B------:R-:W1:Y:S01]  /*29d0*/  LDC R4, c[0x0][0x218] ;  /* 0x00008600ff047b82 */ /* 0x000e620000000800 */
[----:B0-----:R-:W-:-:S05]  /*29e0*/  VIADD R5, R0, 0x100 ;  /* 0x0000010000057836 */ /* 0x001fca0000000000 */
[----:B------:R-:W-:-:S04]  /*29f0*/  ISETP.GE.AND P0, PT, R5, R16, PT ;  /* 0x000000100500720c */ /* 0x000fc80003f06270 */
[----:B-1----:R-:W-:-:S04]  /*2a00*/  FSEL R4, R4, RZ, !P0 ;  /* 0x000000ff04047208 */ /* 0x002fc80004000000 */
[----:B------:R-:W0:Y:S02]  /*2a10*/  F2I.FTZ.TRUNC.NTZ R5, R4 ;  /* 0x0000000400057305 */ /* 0x000e24000021f100 */
[----:B0-----:R0:W-:Y:S01]  /*2a20*/  STG.E desc[UR36][R2.64], R5 ;  /* 0x0000000502007986 */ /* 0x0011e2000c101924 */
[----:B------:R-:W-:Y:S05]  /*2a30*/  BRA `(.L_x_4695) ;  /* 0x0000001000787947 */ /* 0x000fea0003800000 */
.L_x_4696:
[----:B------:R-:W0:Y:S01]  /*2a40*/  S2R R0, SR_TID.X ;  /* 0x0000000000007919 */ /* 0x000e220000002100 */
[----:B------:R-:W1:Y:S01]  /*2a50*/  LDC R4, c[0x0][0x218] ;  /* 0x00008600ff047b82 */ /* 0x000e620000000800 */
[----:B0-----:R-:W-:-:S05]  /*2a60*/  VIADD R5, R0, 0x100 ;  /* 0x0000010000057836 */ /* 0x001fca0000000000 */
[----:B------:R-:W-:-:S04]  /*2a70*/  ISETP.GE.AND P0, PT, R5, R16, PT ;  /* 0x000000100500720c */ /* 0x000fc80003f06270 */
[----:B-1----:R-:W-:-:S04]  /*2a80*/  FSEL R4, R4, RZ, !P0 ;  /* 0x000000ff04047208 */ /* 0x002fc80004000000 */
[----:B------:R-:W0:Y:S02]  /*2a90*/  F2I.FTZ.TRUNC.NTZ R5, R4 ;  /* 0x0000000400057305 */ /* 0x000e24000021f100 */
[----:B0-----:R0:W-:Y:S01]  /*2aa0*/  STG.E.U16 desc[UR36][R2.64], R5 ;  /* 0x0000000502007986 */ /* 0x0011e2000c101524 */
[----:B------:R-:W-:Y:S05]  /*2ab0*/  BRA `(.L_x_4695) ;  /* 0x0000001000587947 */ /* 0x000fea0003800000 */
.L_x_4691:
[----:B------:R-:W-:-:S13]  /*2ac0*/  ISETP.GT.AND P0, PT, R0, 0x6, PT ;  /* 0x000000060000780c */ /* 0x000fda0003f04270 */
[----:B------:R-:W-:Y:S05]  /*2ad0*/  @P0 BRA `(.L_x_4698) ;  /* 0x00000000004c0947 */ /* 0x000fea0003800000 */
        /* <DEDUP_REMOVED lines=8> */
[----:B-1----:R-:W-:-:S05]  /*2b60*/  FSEL R5, R4, RZ, !P0 ;  /* 0x000000ff04057208 */ /* 0x002fca0004000000 */
[----:B------:R0:W-:Y:S01]  /*2b70*/  STG.E desc[UR36][R2.64], R5 ;  /* 0x0000000502007986 */ /* 0x0001e2000c101924 */
[----:B------:R-:W-:Y:S05]  /*2b80*/  BRA `(.L_x_4695) ;  /* 0x0000001000247947 */ /* 0x000fea0003800000 */
.L_x_4699:
[----:B------:R-:W0:Y:S01]  /*2b90*/  S2R R0, SR_TID.X ;  /* 0x0000000000007919 */ /* 0x000e220000002100 */
[----:B------:R-:W1:Y:S01]  /*2ba0*/  LDC R4, c[0x0][0x218] ;  /* 0x00008600ff047b82 */ /* 0x000e620000000800 */
[----:B0-----:R-:W-:-:S05]  /*2bb0*/  VIADD R5, R0, 0x100 ;  /* 0x0000010000057836 */ /* 0x001fca0000000000 */
[----:B------:R-:W-:-:S04]  /*2bc0*/  ISETP.GE.AND P0, PT, R5, R16, PT ;  /* 0x000000100500720c */ /* 0x000fc80003f06270 */
[----:B-1----:R-:W-:-:S04]  /*2bd0*/  FSEL R0, R4, RZ, !P0 ;  /* 0x000000ff04007208 */ /* 0x002fc80004000000 */
[----:B------:R-:W-:-:S05]  /*2be0*/  F2FP.F16.F32.PACK_AB R0, RZ, R0 ;  /* 0x00000000ff00723e */ /* 0x000fca00000000ff */
[----:B------:R0:W-:Y:S01]  /*2bf0*/  STG.E.U16 desc[UR36][R2.64], R0 ;  /* 0x0000000002007986 */ /* 0x0001e2000c101524 */
[----:B------:R-:W-:Y:S05]  /*2c00*/  BRA `(.L_x_4695) ;  /* 0x0000001000047947 */ /* 0x000fea0003800000 */
.L_x_4698:
[----:B------:R-:W-:-:S13]  /*2c10*/  ISETP.NE.AND P0, PT, R0, 0x7, PT ;  /* 0x000000070000780c */ /* 0x000fda0003f05270 */
[----:B------:R-:W-:Y:S05]  /*2c20*/  @!P0 BRA `(.L_x_4700) ;  /* 0x0000000000548947 */ /* 0x000fea0003800000 */
[----:B------:R-:W-:-:S13]  /*2c30*/  ISETP.NE.AND P0, PT, R0, 0x8, PT ;  /* 0x000000080000780c */ /* 0x000fda0003f05270 */
[----:B------:R-:W-:Y:S05]  /*2c40*/  @!P0 BRA `(.L_x_4701) ;  /* 0x0000000000288947 */ /* 0x000fea0003800000 */
[----:B------:R-:W-:-:S13]  /*2c50*/  ISETP.NE.AND P0, PT, R0, 0x9, PT ;  /* 0x000000090000780c */ /* 0x000fda0003f05270 */
[----:B------:R-:W-:Y:S05]  /*2c60*/  @P0 BRA `(.L_x_4694) ;  /* 0x0000000c006c0947 */ /* 0x000fea0003800000 */
[----:B------:R-:W0:Y:S01]  /*2c70*/  S2R R0, SR_TID.X ;  /* 0x0000000000007919 */ /* 0x000e220000002100 */
[----:B------:R-:W1:Y:S01]  /*2c80*/  LDC.64 R6, c[0x0][0x218] ;  /* 0x00008600ff067b82 */ /* 0x000e620000000a00 */
[----:B0-----:R-:W-:-:S05]  /*2c90*/  VIADD R5, R0, 0x100 ;  /* 0x0000010000057836 */ /* 0x001fca0000000000 */
[----:B------:R-:W-:-:S04]  /*2ca0*/  ISETP.GE.AND P0, PT, R5, R16, PT ;  /* 0x000000100500720c */ /* 0x000fc80003f06270 */
[----:B-1----:R-:W-:Y:S02]  /*2cb0*/  FSEL R7, R7, RZ, !P0 ;  /* 0x000000ff07077208 */ /* 0x002fe40004000000 */
[----:B------:R-:W-:-:S05]  /*2cc0*/  FSEL R6, R6, RZ, !P0 ;  /* 0x000000ff06067208 */ /* 0x000fca0004000000 */
[----:B------:R0:W-:Y:S01]  /*2cd0*/  STG.E.64 desc[UR36][R2.64], R6 ;  /* 0x0000000602007986 */ /* 0x0001e2000c101b24 */
[----:B------:R-:W-:Y:S05]  /*2ce0*/  BRA `(.L_x_4695) ;  /* 0x0000000c00cc7947 */ /* 0x000fea0003800000 */
.L_x_4701:
[----:B------:R-:W0:Y:S01]  /*2cf0*/  S2R R0, SR_TID.X ;  /* 0x0000000000007919 */ /* 0x000e220000002100 */
[----:B------:R-:W1:Y:S01]  /*2d00*/  LDC.64 R6, c[0x0][0x218] ;  /* 0x00008600ff067b82 */ /* 0x000e620000000a00 */
[----:B0-----:R-:W-:-:S05]  /*2d10*/  VIADD R5, R0, 0x100 ;  /* 0x0000010000057836 */ /* 0x001fca0000000000 */
[----:B------:R-:W-:-:S04]  /*2d20*/  ISETP.GE.AND P0, PT, R5, R16, PT ;  /* 0x000000100500720c */ /* 0x000fc80003f06270 */
[----:B-1----:R-:W-:Y:S02]  /*2d30*/  FSEL R5, R6, RZ, !P0 ;  /* 0x000000ff06057208 */ /* 0x002fe40004000000 */
[----:B------:R-:W-:-:S04]  /*2d40*/  FSEL R0, R7, RZ, !P0 ;  /* 0x000000ff07007208 */ /* 0x000fc80004000000 */
[----:B------:R-:W-:-:S05]  /*2d50*/  F2FP.F16.F32.PACK_AB R5, R0, R5 ;  /* 0x000000050005723e */ /* 0x000fca00000000ff */
[----:B------:R0:W-:Y:S01]  /*2d60*/  STG.E desc[UR36][R2.64], R5 ;  /* 0x0000000502007986 */ /* 0x0001e2000c101924 */
[----:B------:R-:W-:Y:S05]  /*2d70*/  BRA `(.L_x_4695) ;  /* 0x0000000c00a87947 */ /* 0x000fea0003800000 */
.L_x_4700:
[----:B------:R-:W0:Y:S01]  /*2d80*/  S2R R0, SR_TID.X ;  /* 0x0000000000007919 */ /* 0x000e220000002100 */
[----:B------:R-:W1:Y:S01]  /*2d90*/  LDC R4, c[0x0][0x218] ;  /* 0x00008600ff047b82 */ /* 0x000e620000000800 */
[----:B0-----:R-:W-:-:S05]  /*2da0*/  VIADD R5, R0, 0x100 ;  /* 0x0000010000057836 */ /* 0x001fca0000000000 */
[----:B------:R-:W-:-:S04]  /*2db0*/  ISETP.GE.AND P0, PT, R5, R16, PT ;  /* 0x000000100500720c */ /* 0x000fc80003f06270 */
[----:B-1----:R-:W-:-:S05]  /*2dc0*/  FSEL R4, R4, RZ, !P0 ;  /* 0x000000ff04047208 */ /* 0x002fca0004000000 */
[----:B------:R-:W-:-:S06]  /*2dd0*/  FMUL.FTZ R4, R4, 1 ;  /* 0x3f80000004047820 */ /* 0x000fcc0000410000 */
[----:B------:R-:W0:Y:S02]  /*2de0*/  F2F.F64.F32 R4, R4 ;  /* 0x0000000400047310 */ /* 0x000e240000201800 */
[----:B0-----:R0:W-:Y:S01]  /*2df0*/  STG.E.64 desc[UR36][R2.64], R4 ;  /* 0x0000000402007986 */ /* 0x0011e2000c101b24 */
[----:B------:R-:W-:Y:S05]  /*2e00*/  BRA `(.L_x_4695) ;  /* 0x0000000c00847947 */ /* 0x000fea0003800000 */
.L_x_4690:
        /* <DEDUP_REMOVED lines=13> */
[----:B------:R-:W-:Y:S02]  /*2ee0*/  FSEL R7, R7, RZ, !P0 ;  /* 0x000000ff07077208 */ /* 0x000fe40004000000 */
[----:B------:R-:W-:Y:S02]  /*2ef0*/  FSETP.NEU.FTZ.AND P0, PT, R6, RZ, PT ;  /* 0x000000ff0600720b */ /* 0x000fe40003f1d000 */
[----:B------:R-:W-:-:S04]  /*2f00*/  FSETP.NEU.FTZ.AND P1, PT, R7, RZ, PT ;  /* 0x000000ff0700720b */ /* 0x000fc80003f3d000 */
[----:B------:R-:W-:-:S04]  /*2f10*/  PLOP3.LUT P0, PT, P0, P1, PT, 0xa8, 0x0 ;  /* 0x000000000000781c */ /* 0x000fc80000703570 */
[----:B------:R-:W-:-:S05]  /*2f20*/  SEL R5, RZ, 0x1, !P0 ;  /* 0x00000001ff057807 */ /* 0x000fca0004000000 */
[----:B------:R0:W-:Y:S01]  /*2f30*/  STG.E.U8 desc[UR36][R2.64], R5 ;  /* 0x0000000502007986 */ /* 0x0001e2000c101124 */
[----:B------:R-:W-:Y:S05]  /*2f40*/  BRA `(.L_x_4695) ;  /* 0x0000000c00347947 */ /* 0x000fea0003800000 */
.L_x_4704:
[----:B------:R-:W0:Y:S01]  /*2f50*/  S2R R0, SR_TID.X ;  /* 0x0000000000007919 */ /* 0x000e220000002100 */
[----:B------:R-:W1:Y:S01]  /*2f60*/  LDC.64 R6, c[0x0][0x218] ;  /* 0x00008600ff067b82 */ /* 0x000e620000000a00 */
[----:B0-----:R-:W-:-:S05]  /*2f70*/  VIADD R5, R0, 0x100 ;  /* 0x0000010000057836 */ /* 0x001fca0000000000 */
[----:B------:R-:W-:-:S04]  /*2f80*/  ISETP.GE.AND P0, PT, R5, R16, PT ;  /* 0x000000100500720c */ /* 0x000fc80003f06270 */
[----:B-1----:R-:W-:Y:S02]  /*2f90*/  FSEL R7, R7, RZ, !P0 ;  /* 0x000000ff07077208 */ /* 0x002fe40004000000 */
[----:B------:R-:W-:-:S03]  /*2fa0*/  FSEL R0, R6, RZ, !P0 ;  /* 0x000000ff06007208 */ /* 0x000fc60004000000 */
[----:B------:R-:W-:Y:S02]  /*2fb0*/  FMUL.FTZ R6, R7, 1 ;  /* 0x3f80000007067820 */ /* 0x000fe40000410000 */
[----:B------:R-:W-:-:S04]  /*2fc0*/  FMUL.FTZ R0, R0, 1 ;  /* 0x3f80000000007820 */ /* 0x000fc80000410000 */
[----:B------:R-:W-:Y:S08]  /*2fd0*/  F2F.F64.F32 R6, R6 ;  /* 0x0000000600067310 */ /* 0x000ff00000201800 */
[----:B------:R-:W0:Y:S02]  /*2fe0*/  F2F.F64.F32 R4, R0 ;  /* 0x0000000000047310 */ /* 0x000e240000201800 */
[----:B0-----:R0:W-:Y:S01]  /*2ff0*/  STG.E.128 desc[UR36][R2.64], R4 ;  /* 0x0000000402007986 */ /* 0x0011e2000c101d24 */
[----:B------:R-:W-:Y:S05]  /*3000*/  BRA `(.L_x_4695) ;  /* 0x0000000c00047947 */ /* 0x000fea0003800000 */
.L_x_4703:
        /* <DEDUP_REMOVED lines=8> */
[----:B------:R-:W-:Y:S01]  /*3090*/  BSSY B0, `(.L_x_4707) ;  /* 0x0000011000007945 */ /* 0x000fe20003800000 */
[----:B0-----:R-:W-:-:S05]  /*30a0*/  VIADD R5, R0, 0x100 ;  /* 0x0000010000057836 */ /* 0x001fca0000000000 */
[----:B------:R-:W-:-:S04]  /*30b0*/  ISETP.GE.AND P0, PT, R5, R16, PT ;  /* 0x000000100500720c */ /* 0x000fc80003f06270 */
[----:B-1----:R-:W-:-:S04]  /*30c0*/  FSEL R7, R4, RZ, !P0 ;  /* 0x000000ff04077208 */ /* 0x002fc80004000000 */
        /* <DEDUP_REMOVED lines=13> */
.L_x_4708:
[----:B------:R-:W-:Y:S05]  /*31a0*/  BSYNC B0 ;  /* 0x0000000000007941 */ /* 0x000fea0003800000 */
.L_x_4707:
[----:B------:R-:W-:-:S05]  /*31b0*/  LOP3.LUT R5, R4, R5, RZ, 0xfc, !PT ;  /* 0x0000000504057212 */ /* 0x000fca00078efcff */
[----:B------:R0:W-:Y:S01]  /*31c0*/  STG.E.U8 desc[UR36][R2.64], R5 ;  /* 0x0000000502007986 */ /* 0x0001e2000c101124 */
[----:B------:R-:W-:Y:S05]  /*31d0*/  BRA `(.L_x_4695) ;  /* 0x0000000800907947 */ /* 0x000fea0003800000 */
.L_x_4706:
[----:B------:R-:W0:Y:S01]  /*31e0*/  S2R R0, SR_TID.X ;  /* 0x0000000000007919 */ /* 0x000e220000002100 */
[----:B------:R-:W1:Y:S01]  /*31f0*/  LDC R4, c[0x0][0x218] ;  /* 0x00008600ff047b82 */ /* 0x000e620000000800 */
[----:B------:R-:W-:Y:S01]  /*3200*/  BSSY B0, `(.L_x_4709) ;  /* 0x0000012000007945 */ /* 0x000fe20003800000 */
[----:B0-----:R-:W-:-:S05]  /*3210*/  VIADD R5, R0, 0x100 ;  /* 0x0000010000057836 */ /* 0x001fca0000000000 */
[----:B------:R-:W-:-:S04]  /*3220*/  ISETP.GE.AND P0, PT, R5, R16, PT ;  /* 0x000000100500720c */ /* 0x000fc80003f06270 */
[----:B-1----:R-:W-:-:S04]  /*3230*/  FSEL R5, R4, RZ, !P0 ;  /* 0x000000ff04057208 */ /* 0x002fc80004000000 */
        /* <DEDUP_REMOVED lines=11> */
.L_x_4710:
[----:B------:R-:W-:Y:S01]  /*32f0*/  IMAD.MOV.U32 R0, RZ, RZ, 0x7f ;  /* 0x0000007fff007424 */ /* 0x000fe200078e00ff */
[----:B------:R-:W-:-:S04]  /*3300*/  ISETP.GT.U32.AND P0, PT, R4, 0x7f800000, PT ;  /* 0x7f8000000400780c */ /* 0x000fc80003f04070 */
[----:B------:R-:W-:-:S09]  /*3310*/  SEL R0, R0, 0x7c, P0 ;  /* 0x0000007c00007807 */ /* 0x000fd20000000000 */
.L_x_4711:
[----:B------:R-:W-:Y:S05]  /*3320*/  BSYNC B0 ;  /* 0x0000000000007941 */ /* 0x000fea0003800000 */
.L_x_4709:
[----:B------:R-:W-:-:S04]  /*3330*/  LOP3.LUT R5, R5, 0x80000000, RZ, 0xc0, !PT ;  /* 0x8000000005057812 */ /* 0x000fc800078ec0ff */
[----:B------:R-:W-:-:S04]  /*3340*/  SHF.R.U32.HI R5, RZ, 0x18, R5 ;  /* 0x00000018ff057819 */ /* 0x000fc80000011605 */
[----:B------:R-:W-:-:S05]  /*3350*/  LOP3.LUT R5, R0, R5, RZ, 0xfc, !PT ;  /* 0x0000000500057212 */ /* 0x000fca00078efcff */
[----:B------:R0:W-:Y:S01]  /*3360*/  STG.E.U8 desc[UR36][R2.64], R5 ;  /* 0x0000000502007986 */ /* 0x0001e2000c101124 */
[----:B------:R-:W-:Y:S05]  /*3370*/  BRA `(.L_x_4695) ;  /* 0x0000000800287947 */ /* 0x000fea0003800000 */
.L_x_4705:
[----:B------:R-:W0:Y:S01]  /*3380*/  S2R R0, SR_TID.X ;  /* 0x0000000000007919 */ /* 0x000e220000002100 */
[----:B------:R-:W1:Y:S01]  /*3390*/  LDC R4, c[0x0][0x218] ;  /* 0x00008600ff047b82 */ /* 0x000e620000000800 */
[----:B0-----:R-:W-:-:S05]  /*33a0*/  VIADD R5, R0, 0x100 ;  /* 0x0000010000057836 */ /* 0x001fca0000000000 */
[----:B------:R-:W-:-:S04]  /*33b0*/  ISETP.GE.AND P0, PT, R5, R16, PT ;  /* 0x000000100500720c */ /* 0x000fc80003f06270 */
[----:B-1----:R-:W-:-:S04]  /*33c0*/  FSEL R0, R4, RZ, !P0 ;  /* 0x000000ff04007208 */ /* 0x002fc80004000000 */
[----:B------:R-:W-:-:S05]  /*33d0*/  F2FP.BF16.F32.PACK_AB R0, RZ, R0 ;  /* 0x00000000ff00723e */ /* 0x000fca00000010ff */
[----:B------:R0:W-:Y:S01]  /*33e0*/  STG.E.U16 desc[UR36][R2.64], R0 ;  /* 0x0000000002007986 */ /* 0x0001e2000c101524 */
[----:B------:R-:W-:Y:S05]  /*33f0*/  BRA `(.L_x_4695) ;  /* 0x0000000800087947 */ /* 0x000fea0003800000 */
.L_x_4702:
        /* <DEDUP_REMOVED lines=13> */
[----:B------:R-:W0:Y:S02]  /*34d0*/  F2I.FTZ.U32.TRUNC.NTZ R5, R4 ;  /* 0x0000000400057305 */ /* 0x000e24000021f000 */
[----:B0-----:R5:W-:Y:S01]  /*34e0*/  STG.E.U16 desc[UR36][R2.64], R5 ;  /* 0x0000000502007986 */ /* 0x001be2000c101524 */
[----:B------:R-:W-:Y:S05]  /*34f0*/  BRA `(.L_x_4695) ;  /* 0x0000000400c87947 */ /* 0x000fea0003800000 */
.L_x_4714:
[----:B------:R-:W0:Y:S01]  /*3500*/  S2R R0, SR_TID.X ;  /* 0x0000000000007919 */ /* 0x000e220000002100 */
[----:B------:R-:W1:Y:S01]  /*3510*/  LDC R4, c[0x0][0x218] ;  /* 0x00008600ff047b82 */ /* 0x000e620000000800 */
[----:B------:R-:W-:Y:S01]  /*3520*/  BSSY B0, `(.L_x_4715) ;  /* 0x0000017000007945 */ /* 0x000fe20003800000 */
[----:B0-----:R-:W-:Y:S02]  /*3530*/  VIADD R5, R0, 0x100 ;  /* 0x0000010000057836 */ /* 0x001fe40000000000 */
[----:B------:R-:W-:-:S03]  /*3540*/  IMAD.MOV.U32 R0, RZ, RZ, 0x80 ;  /* 0x00000080ff007424 */ /* 0x000fc600078e00ff */
[----:B------:R-:W-:-:S04]  /*3550*/  ISETP.GE.AND P0, PT, R5, R16, PT ;  /* 0x000000100500720c */ /* 0x000fc80003f06270 */
[----:B-1----:R-:W-:-:S04]  /*3560*/  FSEL R5, R4, RZ, !P0 ;  /* 0x000000ff04057208 */ /* 0x002fc80004000000 */
        /* <DEDUP_REMOVED lines=14> */
.L_x_4717:
[----:B------:R-:W-:-:S04]  /*3650*/  LOP3.LUT R5, R5, 0x80000000, RZ, 0xc0, !PT ;  /* 0x8000000005057812 */ /* 0x000fc800078ec0ff */
[----:B------:R-:W-:-:S04]  /*3660*/  SHF.R.U32.HI R5, RZ, 0x18, R5 ;  /* 0x00000018ff057819 */ /* 0x000fc80000011605 */
[----:B------:R-:W-:-:S04]  /*3670*/  LOP3.LUT R4, R4, R5, RZ, 0xfc, !PT ;  /* 0x0000000504047212 */ /* 0x000fc800078efcff */
[----:B------:R-:W-:-:S07]  /*3680*/  PRMT R0, R4, 0x7610, R0 ;  /* 0x0000761004007816 */ /* 0x000fce0000000000 */
.L_x_4716:
[----:B------:R-:W-:Y:S05]  /*3690*/  BSYNC B0 ;  /* 0x0000000000007941 */ /* 0x000fea0003800000 */
.L_x_4715:
[----:B------:R4:W-:Y:S01]  /*36a0*/  STG.E.U8 desc[UR36][R2.64], R0 ;  /* 0x0000000002007986 */ /* 0x0009e2000c101124 */
[----:B------:R-:W-:Y:S05]  /*36b0*/  BRA `(.L_x_4695) ;  /* 0x0000000400587947 */ /* 0x000fea0003800000 */
.L_x_4713:
        /* <DEDUP_REMOVED lines=21> */
.L_x_4720:
[----:B------:R-:W-:-:S04]  /*3810*/  LOP3.LUT R5, R5, 0x80000000, RZ, 0xc0, !PT ;  /* 0x8000000005057812 */ /* 0x000fc800078ec0ff */
[----:B------:R-:W-:-:S04]  /*3820*/  SHF.R.U32.HI R5, RZ, 0x18, R5 ;  /* 0x00000018ff057819 */ /* 0x000fc80000011605 */
[----:B------:R-:W-:-:S04]  /*3830*/  LOP3.LUT R4, R4, R5, RZ, 0xfc, !PT ;  /* 0x0000000504047212 */ /* 0x000fc800078efcff */
[----:B------:R-:W-:-:S07]  /*3840*/  PRMT R0, R4, 0x7610, R0 ;  /* 0x0000761004007816 */ /* 0x000fce0000000000 */
.L_x_4719:
[----:B------:R-:W-:Y:S05]  /*3850*/  BSYNC B0 ;  /* 0x0000000000007941 */ /* 0x000fea0003800000 */
.L_x_4718:
[----:B------:R3:W-:Y:S01]  /*3860*/  STG.E.U8 desc[UR36][R2.64], R0 ;  /* 0x0000000002007986 */ /* 0x0007e2000c101124 */
[----:B------:R-:W-:Y:S05]  /*3870*/  BRA `(.L_x_4695) ;  /* 0x0000000000e87947 */ /* 0x000fea0003800000 */
.L_x_4712:
        /* <DEDUP_REMOVED lines=26> */
.L_x_4694:
        /* <DEDUP_REMOVED lines=16> */
.L_x_4723:
[----:B------:R-:W-:Y:S05]  /*3b20*/  BRA `(.L_x_4695) ;  /* 0x00000000003c7947 */ /* 0x000fea0003800000 */
.L_x_4722:
[----:B------:R-:W0:Y:S01]  /*3b30*/  S2R R0, SR_TID.X ;  /* 0x0000000000007919 */ /* 0x000e220000002100 */
[----:B------:R-:W1:Y:S01]  /*3b40*/  LDC R4, c[0x0][0x218] ;  /* 0x00008600ff047b82 */ /* 0x000e620000000800 */
[----:B0-----:R-:W-:-:S05]  /*3b50*/  VIADD R5, R0, 0x100 ;  /* 0x0000010000057836 */ /* 0x001fca0000000000 */
[----:B------:R-:W-:-:S04]  /*3b60*/  ISETP.GE.AND P0, PT, R5, R16, PT ;  /* 0x000000100500720c */ /* 0x000fc80003f06270 */
[----:B-1----:R-:W-:-:S06]  /*3b70*/  FSEL R4, R4, RZ, !P0 ;  /* 0x000000ff04047208 */ /* 0x002fcc0004000000 */
[----:B------:R-:W0:Y:S02]  /*3b80*/  F2I.U64.TRUNC R4, R4 ;  /* 0x0000000400047311 */ /* 0x000e24000020d800 */
[----:B0-----:R2:W-:Y:S01]  /*3b90*/  STG.E.64 desc[UR36][R2.64], R4 ;  /* 0x0000000402007986 */ /* 0x0015e2000c101b24 */
[----:B------:R-:W-:Y:S05]  /*3ba0*/  BRA `(.L_x_4695) ;  /* 0x00000000001c7947 */ /* 0x000fea0003800000 */
.L_x_4721:
[----:B------:R-:W0:Y:S01]  /*3bb0*/  S2R R0, SR_TID.X ;  /* 0x0000000000007919 */ /* 0x000e220000002100 */
[----:B------:R-:W1:Y:S01]  /*3bc0*/  LDC R4, c[0x0][0x218] ;  /* 0x00008600ff047b82 */ /* 0x000e620000000800 */
[----:B0-----:R-:W-:-:S05]  /*3bd0*/  VIADD R5, R0, 0x100 ;  /* 0x0000010000057836 */ /* 0x001fca0000000000 */
[----:B------:R-:W-:-:S04]  /*3be0*/  ISETP.GE.AND P0, PT, R5, R16, PT ;  /* 0x000000100500720c */ /* 0x000fc80003f06270 */
[----:B-1----:R-:W-:-:S04]  /*3bf0*/  FSEL R4, R4, RZ, !P0 ;  /* 0x000000ff04047208 */ /* 0x002fc80004000000 */
[----:B------:R-:W0:Y:S02]  /*3c00*/  F2I.FTZ.U32.TRUNC.NTZ R5, R4 ;  /* 0x0000000400057305 */ /* 0x000e24000021f000 */
[----:B0-----:R0:W-:Y:S03]  /*3c10*/  STG.E desc[UR36][R2.64], R5 ;  /* 0x0000000502007986 */ /* 0x0011e6000c101924 */
.L_x_4695:
[----:B------:R-:W-:-:S07]  /*3c20*/  VIADD R19, R19, 0x80 ;  /* 0x0000008013137836 */ /* 0x000fce0000000000 */
.L_x_4655:
[----:B------:R-:W-:Y:S05]  /*3c30*/  BSYNC B6 ;  /* 0x0000000000067941 */ /* 0x000fea0003800000 */
.L_x_4654:
        /* <DEDUP_REMOVED lines=25> */
[----:B0-----:R-:W-:Y:S01]  /*3dd0*/  STG.E.U8 desc[UR36][R2.64], R5 ;  /* 0x0000000502007986 */ /* 0x001fe2000c101124 */
[----:B------:R-:W-:Y:S05]  /*3de0*/  EXIT ;  /* 0x000000000000794d */ /* 0x000fea0003800000 */
.L_x_4727:
[----:B------:R-:W0:Y:S01]  /*3df0*/  S2R R0, SR_TID.X ;  /* 0x0000000000007919 */ /* 0x000e220000002100 */
[----:B------:R-:W1:Y:S01]  /*3e00*/  LDC R4, c[0x0][0x218] ;  /* 0x00008600ff047b82 */ /* 0x000e620000000800 */
[----:B0-----:R-:W-:-:S05]  /*3e10*/  VIADD R5, R0, 0x180 ;  /* 0x0000018000057836 */ /* 0x001fca0000000000 */
[----:B------:R-:W-:-:S04]  /*3e20*/  ISETP.GE.AND P0, PT, R5, R16, PT ;  /* 0x000000100500720c */ /* 0x000fc80003f06270 */
[----:B-1----:R-:W-:-:S06]  /*3e30*/  FSEL R5, R4, RZ, !P0 ;  /* 0x000000ff04057208 */ /* 0x002fcc0004000000 */
[----:B------:R-:W0:Y:S02]  /*3e40*/  F2I.S64.TRUNC R4, R5 ;  /* 0x0000000500047311 */ /* 0x000e24000020d900 */
[----:B0-----:R-:W-:Y:S01]  /*3e50*/  STG.E.U8 desc[UR36][R2.64], R4 ;  /* 0x0000000402007986 */ /* 0x001fe2000c101124 */
[----:B------:R-:W-:Y:S05]  /*3e60*/  EXIT ;  /* 0x000000000000794d */ /* 0x000fea0003800000 */
.L_x_4726:
        /* <DEDUP_REMOVED lines=12> */
[----:B0-----:R-:W-:Y:S01]  /*3f30*/  STG.E.64 desc[UR36][R2.64], R4 ;  /* 0x0000000402007986 */ /* 0x001fe2000c101b24 */
[----:B------:R-:W-:Y:S05]  /*3f40*/  EXIT ;  /* 0x000000000000794d */ /* 0x000fea0003800000 */
.L_x_4730:
[----:B------:R-:W0:Y:S01]  /*3f50*/  S2R R0, SR_TID.X ;  /* 0x0000000000007919 */ /* 0x000e220000002100 */
[----:B------:R-:W1:Y:S01]  /*3f60*/  LDC R4, c[0x0][0x218] ;  /* 0x00008600ff047b82 */ /* 0x000e620000000800 */
[----:B0-----:R-:W-:-:S05]  /*3f70*/  VIADD R5, R0, 0x180 ;  /* 0x0000018000057836 */ /* 0x001fca0000000000 */
[----:B------:R-:W-:-:S04]  /*3f80*/  ISETP.GE.AND P0, PT, R5, R16, PT ;  /* 0x000000100500720c */ /* 0x000fc80003f06270 */
[----:B-1----:R-:W-:-:S04]  /*3f90*/  FSEL R4, R4, RZ, !P0 ;  /* 0x000000ff04047208 */ /* 0x002fc80004000000 */
[----:B------:R-:W0:Y:S02]  /*3fa0*/  F2I.FTZ.TRUNC.NTZ R5, R4 ;  /* 0x0000000400057305 */ /* 0x000e24000021f100 */
[----:B0-----:R-:W-:Y:S01]  /*3fb0*/  STG.E desc[UR36][R2.64], R5 ;  /* 0x0000000502007986 */ /* 0x001fe2000c101924 */
[----:B------:R-:W-:Y:S05]  /*3fc0*/  EXIT ;  /* 0x000000000000794d */ /* 0x000fea0003800000 */
.L_x_4729:
[----:B------:R-:W0:Y:S01]  /*3fd0*/  S2R R0, SR_TID.X ;  /* 0x0000000000007919 */ /* 0x000e220000002100 */
[----:B------:R-:W1:Y:S01]  /*3fe0*/  LDC R4, c[0x0][0x218] ;  /* 0x00008600ff047b82 */ /* 0x000e620000000800 */
[----:B0-----:R-:W-:-:S05]  /*3ff0*/  VIADD R5, R0, 0x180 ;  /* 0x0000018000057836 */ /* 0x001fca0000000000 */
[----:B------:R-:W-:-:S04]  /*4000*/  ISETP.GE.AND P0, PT, R5, R16, PT ;  /* 0x000000100500720c */ /* 0x000fc80003f06270 */
[----:B-1----:R-:W-:-:S04]  /*4010*/  FSEL R4, R4, RZ, !P0 ;  /* 0x000000ff04047208 */ /* 0x002fc80004000000 */
[----:B------:R-:W0:Y:S02]  /*4020*/  F2I.FTZ.TRUNC.NTZ R5, R4 ;  /* 0x0000000400057305 */ /* 0x000e24000021f100 */
[----:B0-----:R-:W-:Y:S01]  /*4030*/  STG.E.U16 desc[UR36][R2.64], R5 ;  /* 0x0000000502007986 */ /* 0x001fe2000c101524 */
[----:B------:R-:W-:Y:S05]  /*4040*/  EXIT ;  /* 0x000000000000794d */ /* 0x000fea0003800000 */
.L_x_4725:
        /* <DEDUP_REMOVED lines=11> */
[----:B------:R-:W-:Y:S01]  /*4100*/  STG.E desc[UR36][R2.64], R5 ;  /* 0x0000000502007986 */ /* 0x000fe2000c101924 */
[----:B------:R-:W-:Y:S05]  /*4110*/  EXIT ;  /* 0x000000000000794d */ /* 0x000fea0003800000 */
.L_x_4732:
[----:B------:R-:W0:Y:S01]  /*4120*/  S2R R0, SR_TID.X ;  /* 0x0000000000007919 */ /* 0x000e220000002100 */
[----:B------:R-:W1:Y:S01]  /*4130*/  LDC R4, c[0x0][0x218] ;  /* 0x00008600ff047b82 */ /* 0x000e620000000800 */
[----:B0-----:R-:W-:-:S05]  /*4140*/  VIADD R5, R0, 0x180 ;  /* 0x0000018000057836 */ /* 0x001fca0000000000 */
[----:B------:R-:W-:-:S04]  /*4150*/  ISETP.GE.AND P0, PT, R5, R16, PT ;  /* 0x000000100500720c */ /* 0x000fc80003f06270 */
[----:B-1----:R-:W-:-:S04]  /*4160*/  FSEL R0, R4, RZ, !P0 ;  /* 0x000000ff04007208 */ /* 0x002fc80004000000 */
[----:B------:R-:W-:-:S05]  /*4170*/  F2FP.F16.F32.PACK_AB R0, RZ, R0 ;  /* 0x00000000ff00723e */ /* 0x000fca00000000ff */
[----:B------:R-:W-:Y:S01]  /*4180*/  STG.E.U16 desc[UR36][R2.64], R0 ;  /* 0x0000000002007986 */ /* 0x000fe2000c101524 */
[----:B------:R-:W-:Y:S05]  /*4190*/  EXIT ;  /* 0x000000000000794d */ /* 0x000fea0003800000 */
.L_x_4731:
        /* <DEDUP_REMOVED lines=12> */
[----:B------:R-:W-:Y:S01]  /*4260*/  STG.E.64 desc[UR36][R2.64], R6 ;  /* 0x0000000602007986 */ /* 0x000fe2000c101b24 */
[----:B------:R-:W-:Y:S05]  /*4270*/  EXIT ;  /* 0x000000000000794d */ /* 0x000fea0003800000 */
.L_x_4734:
[----:B------:R-:W0:Y:S01]  /*4280*/  S2R R0, SR_TID.X ;  /* 0x0000000000007919 */ /* 0x000e220000002100 */
[----:B------:R-:W1:Y:S01]  /*4290*/  LDC.64 R6, c[0x0][0x218] ;  /* 0x00008600ff067b82 */ /* 0x000e620000000a00 */
[----:B0-----:R-:W-:-:S05]  /*42a0*/  VIADD R5, R0, 0x180 ;  /* 0x0000018000057836 */ /* 0x001fca0000000000 */
[----:B------:R-:W-:-:S04]  /*42b0*/  ISETP.GE.AND P0, PT, R5, R16, PT ;  /* 0x000000100500720c */ /* 0x000fc80003f06270 */
[----:B-1----:R-:W-:Y:S02]  /*42c0*/  FSEL R5, R6, RZ, !P0 ;  /* 0x000000ff06057208 */ /* 0x002fe40004000000 */
[----:B------:R-:W-:-:S04]  /*42d0*/  FSEL R0, R7, RZ, !P0 ;  /* 0x000000ff07007208 */ /* 0x000fc80004000000 */
[----:B------:R-:W-:-:S05]  /*42e0*/  F2FP.F16.F32.PACK_AB R5, R0, R5 ;  /* 0x000000050005723e */ /* 0x000fca00000000ff */
[----:B------:R-:W-:Y:S01]  /*42f0*/  STG.E desc[UR36][R2.64], R5 ;  /* 0x0000000502007986 */ /* 0x000fe2000c101924 */
[----:B------:R-:W-:Y:S05]  /*4300*/  EXIT ;  /* 0x000000000000794d */ /* 0x000fea0003800000 */
.L_x_4733:
[----:B------:R-:W0:Y:S01]  /*4310*/  S2R R0, SR_TID.X ;  /* 0x0000000000007919 */ /* 0x000e220000002100 */
[----:B------:R-:W1:Y:S01]  /*4320*/  LDC R4, c[0x0][0x218] ;  /* 0x00008600ff047b82 */ /* 0x000e620000000800 */
[----:B0-----:R-:W-:-:S05]  /*4330*/  VIADD R5, R0, 0x180 ;  /* 0x0000018000057836 */ /* 0x001fca0000000000 */
[----:B------:R-:W-:-:S04]  /*4340*/  ISETP.GE.AND P0, PT, R5, R16, PT ;  /* 0x000000100500720c */ /* 0x000fc80003f06270 */
[----:B-1----:R-:W-:-:S05]  /*4350*/  FSEL R4, R4, RZ, !P0 ;  /* 0x000000ff04047208 */ /* 0x002fca0004000000 */
[----:B------:R-:W-:-:S06]  /*4360*/  FMUL.FTZ R4, R4, 1 ;  /* 0x3f80000004047820 */ /* 0x000fcc0000410000 */
[----:B------:R-:W0:Y:S02]  /*4370*/  F2F.F64.F32 R4, R4 ;  /* 0x0000000400047310 */ /* 0x000e240000201800 */
[----:B0-----:R-:W-:Y:S01]  /*4380*/  STG.E.64 desc[UR36][R2.64], R4 ;  /* 0x0000000402007986 */ /* 0x001fe2000c101b24 */
[----:B------:R-:W-:Y:S05]  /*4390*/  EXIT ;  /* 0x000000000000794d */ /* 0x000fea0003800000 */
.L_x_4724:
        /* <DEDUP_REMOVED lines=18> */
[----:B------:R-:W-:Y:S01]  /*44c0*/  STG.E.U8 desc[UR36][R2.64], R5 ;  /* 0x0000000502007986 */ /* 0x000fe2000c101124 */
[----:B------:R-:W-:Y:S05]  /*44d0*/  EXIT ;  /* 0x000000000000794d */ /* 0x000fea0003800000 */
.L_x_4737:
        /* <DEDUP_REMOVED lines=10> */
[----:B0-----:R-:W-:Y:S01]  /*4580*/  STG.E.128 desc[UR36][R2.64], R4 ;  /* 0x0000000402007986 */ /* 0x001fe2000c101d24 */
[----:B------:R-:W-:Y:S05]  /*4590*/  EXIT ;  /* 0x000000000000794d */ /* 0x000fea0003800000 */
.L_x_4736:
        /* <DEDUP_REMOVED lines=25> */
.L_x_4741:
[----:B------:R-:W-:Y:S05]  /*4730*/  BSYNC B0 ;  /* 0x0000000000007941 */ /* 0x000fea0003800000 */
.L_x_4740:
[----:B------:R-:W-:-:S05]  /*4740*/  LOP3.LUT R5, R4, R5, RZ, 0xfc, !PT ;  /* 0x0000000504057212 */ /* 0x000fca00078efcff */
[----:B------:R-:W-:Y:S01]  /*4750*/  STG.E.U8 desc[UR36][R2.64], R5 ;  /* 0x0000000502007986 */ /* 0x000fe2000c101124 */
[----:B------:R-:W-:Y:S05]  /*4760*/  EXIT ;  /* 0x000000000000794d */ /* 0x000fea0003800000 */
.L_x_4739:
        /* <DEDUP_REMOVED lines=17> */
.L_x_4743:
[----:B------:R-:W-:Y:S01]  /*4880*/  IMAD.MOV.U32 R0, RZ, RZ, 0x7f ;  /* 0x0000007fff007424 */ /* 0x000fe200078e00ff */
[----:B------:R-:W-:-:S04]  /*4890*/  ISETP.GT.U32.AND P0, PT, R4, 0x7f800000, PT ;  /* 0x7f8000000400780c */ /* 0x000fc80003f04070 */
[----:B------:R-:W-:-:S09]  /*48a0*/  SEL R0, R0, 0x7c, P0 ;  /* 0x0000007c00007807 */ /* 0x000fd20000000000 */
.L_x_4744:
[----:B------:R-:W-:Y:S05]  /*48b0*/  BSYNC B0 ;  /* 0x0000000000007941 */ /* 0x000fea0003800000 */
.L_x_4742:
[----:B------:R-:W-:-:S04]  /*48c0*/  LOP3.LUT R5, R5, 0x80000000, RZ, 0xc0, !PT ;  /* 0x8000000005057812 */ /* 0x000fc800078ec0ff */
[----:B------:R-:W-:-:S04]  /*48d0*/  SHF.R.U32.HI R5, RZ, 0x18, R5 ;  /* 0x00000018ff057819 */ /* 0x000fc80000011605 */
[----:B------:R-:W-:-:S05]  /*48e0*/  LOP3.LUT R5, R0, R5, RZ, 0xfc, !PT ;  /* 0x0000000500057212 */ /* 0x000fca00078efcff */
[----:B------:R-:W-:Y:S01]  /*48f0*/  STG.E.U8 desc[UR36][R2.64], R5 ;  /* 0x0000000502007986 */ /* 0x000fe2000c101124 */
[----:B------:R-:W-:Y:S05]  /*4900*/  EXIT ;  /* 0x000000000000794d */ /* 0x000fea0003800000 */
.L_x_4738:
[----:B------:R-:W0:Y:S01]  /*4910*/  S2R R0, SR_TID.X ;  /* 0x0000000000007919 */ /* 0x000e220000002100 */
[----:B------:R-:W1:Y:S01]  /*4920*/  LDC R4, c[0x0][0x218] ;  /* 0x00008600ff047b82 */ /* 0x000e620000000800 */
[----:B0-----:R-:W-:-:S05]  /*4930*/  VIADD R5, R0, 0x180 ;  /* 0x0000018000057836 */ /* 0x001fca0000000000 */
[----:B------:R-:W-:-:S04]  /*4940*/  ISETP.GE.AND P0, PT, R5, R16, PT ;  /* 0x000000100500720c */ /* 0x000fc80003f06270 */
[----:B-1----:R-:W-:-:S04]  /*4950*/  FSEL R0, R4, RZ, !P0 ;  /* 0x000000ff04007208 */ /* 0x002fc80004000000 */
[----:B------:R-:W-:-:S05]  /*4960*/  F2FP.BF16.F32.PACK_AB R0, RZ, R0 ;  /* 0x00000000ff00723e */ /* 0x000fca00000010ff */
[----:B------:R-:W-:Y:S01]  /*4970*/  STG.E.U16 desc[UR36][R2.64], R0 ;  /* 0x0000000002007986 */ /* 0x000fe2000c101524 */
[----:B------:R-:W-:Y:S05]  /*4980*/  EXIT ;  /* 0x000000000000794d */ /* 0x000fea0003800000 */
.L_x_4735:
        /* <DEDUP_REMOVED lines=14> */
[----:B0-----:R-:W-:Y:S01]  /*4a70*/  STG.E.U16 desc[UR36][R2.64], R5 ;  /* 0x0000000502007986 */ /* 0x001fe2000c101524 */
[----:B------:R-:W-:Y:S05]  /*4a80*/  EXIT ;  /* 0x000000000000794d */ /* 0x000fea0003800000 */
.L_x_4747:
        /* <DEDUP_REMOVED lines=21> */
.L_x_4750:
[----:B------:R-:W-:-:S04]  /*4be0*/  LOP3.LUT R5, R5, 0x80000000, RZ, 0xc0, !PT ;  /* 0x8000000005057812 */ /* 0x000fc800078ec0ff */
[----:B------:R-:W-:-:S04]  /*4bf0*/  SHF.R.U32.HI R5, RZ, 0x18, R5 ;  /* 0x00000018ff057819 */ /* 0x000fc80000011605 */
[----:B------:R-:W-:-:S04]  /*4c00*/  LOP3.LUT R4, R4, R5, RZ, 0xfc, !PT ;  /* 0x0000000504047212 */ /* 0x000fc800078efcff */
[----:B------:R-:W-:-:S07]  /*4c10*/  PRMT R0, R4, 0x7610, R0 ;  /* 0x0000761004007816 */ /* 0x000fce0000000000 */
.L_x_4749:
[----:B------:R-:W-:Y:S05]  /*4c20*/  BSYNC B0 ;  /* 0x0000000000007941 */ /* 0x000fea0003800000 */
.L_x_4748:
[----:B------:R-:W-:Y:S01]  /*4c30*/  STG.E.U8 desc[UR36][R2.64], R0 ;  /* 0x0000000002007986 */ /* 0x000fe2000c101124 */
[----:B------:R-:W-:Y:S05]  /*4c40*/  EXIT ;  /* 0x000000000000794d */ /* 0x000fea0003800000 */
.L_x_4746:
        /* <DEDUP_REMOVED lines=21> */
.L_x_4753:
[----:B------:R-:W-:-:S04]  /*4da0*/  LOP3.LUT R5, R5, 0x80000000, RZ, 0xc0, !PT ;  /* 0x8000000005057812 */ /* 0x000fc800078ec0ff */
[----:B------:R-:W-:-:S04]  /*4db0*/  SHF.R.U32.HI R5, RZ, 0x18, R5 ;  /* 0x00000018ff057819 */ /* 0x000fc80000011605 */
[----:B------:R-:W-:-:S04]  /*4dc0*/  LOP3.LUT R4, R4, R5, RZ, 0xfc, !PT ;  /* 0x0000000504047212 */ /* 0x000fc800078efcff */
[----:B------:R-:W-:-:S07]  /*4dd0*/  PRMT R0, R4, 0x7610, R0 ;  /* 0x0000761004007816 */ /* 0x000fce0000000000 */
.L_x_4752:
[----:B------:R-:W-:Y:S05]  /*4de0*/  BSYNC B0 ;  /* 0x0000000000007941 */ /* 0x000fea0003800000 */
.L_x_4751:
[----:B------:R-:W-:Y:S01]  /*4df0*/  STG.E.U8 desc[UR36][R2.64], R0 ;  /* 0x0000000002007986 */ /* 0x000fe2000c101124 */
[----:B------:R-:W-:Y:S05]  /*4e00*/  EXIT ;  /* 0x000000000000794d */ /* 0x000fea0003800000 */
.L_x_4745:
        /* <DEDUP_REMOVED lines=24> */
[----:B------:R-:W-:Y:S01]  /*4f90*/  STG.E.U8 desc[UR36][R2.64], R5 ;  /* 0x0000000502007986 */ /* 0x000fe2000c101124 */
[----:B------:R-:W-:Y:S05]  /*4fa0*/  EXIT ;  /* 0x000000000000794d */ /* 0x000fea0003800000 */
.L_x_4728:
        /* <DEDUP_REMOVED lines=16> */
.L_x_4756:
[----:B------:R-:W-:Y:S05]  /*50b0*/  EXIT ;  /* 0x000000000000794d */ /* 0x000fea0003800000 */
.L_x_4755:
[----:B------:R-:W0:Y:S01]  /*50c0*/  S2R R0, SR_TID.X ;  /* 0x0000000000007919 */ /* 0x000e220000002100 */
[----:B------:R-:W1:Y:S01]  /*50d0*/  LDC R4, c[0x0][0x218] ;  /* 0x00008600ff047b82 */ /* 0x000e620000000800 */
[----:B0-----:R-:W-:-:S05]  /*50e0*/  VIADD R5, R0, 0x180 ;  /* 0x0000018000057836 */ /* 0x001fca0000000000 */
[----:B------:R-:W-:-:S04]  /*50f0*/  ISETP.GE.AND P0, PT, R5, R16, PT ;  /* 0x000000100500720c */ /* 0x000fc80003f06270 */
[----:B-1----:R-:W-:-:S06]  /*5100*/  FSEL R4, R4, RZ, !P0 ;  /* 0x000000ff04047208 */ /* 0x002fcc0004000000 */
[----:B------:R-:W0:Y:S02]  /*5110*/  F2I.U64.TRUNC R4, R4 ;  /* 0x0000000400047311 */ /* 0x000e24000020d800 */
[----:B0-----:R-:W-:Y:S01]  /*5120*/  STG.E.64 desc[UR36][R2.64], R4 ;  /* 0x0000000402007986 */ /* 0x001fe2000c101b24 */
[----:B------:R-:W-:Y:S05]  /*5130*/  EXIT ;  /* 0x000000000000794d */ /* 0x000fea0003800000 */
.L_x_4754:
[----:B------:R-:W0:Y:S01]  /*5140*/  S2R R0, SR_TID.X ;  /* 0x0000000000007919 */ /* 0x000e220000002100 */
[----:B------:R-:W1:Y:S01]  /*5150*/  LDC R4, c[0x0][0x218] ;  /* 0x00008600ff047b82 */ /* 0x000e620000000800 */
[----:B0-----:R-:W-:-:S05]  /*5160*/  VIADD R5, R0, 0x180 ;  /* 0x0000018000057836 */ /* 0x001fca0000000000 */
[----:B------:R-:W-:-:S04]  /*5170*/  ISETP.GE.AND P0, PT, R5, R16, PT ;  /* 0x000000100500720c */ /* 0x000fc80003f06270 */
[----:B-1----:R-:W-:-:S04]  /*5180*/  FSEL R4, R4, RZ, !P0 ;  /* 0x000000ff04047208 */ /* 0x002fc80004000000 */
[----:B------:R-:W0:Y:S02]  /*5190*/  F2I.FTZ.U32.TRUNC.NTZ R5, R4 ;  /* 0x0000000400057305 */ /* 0x000e24000021f000 */
[----:B0-----:R-:W-:Y:S01]  /*51a0*/  STG.E desc[UR36][R2.64], R5 ;  /* 0x0000000502007986 */ /* 0x001fe2000c101924 */
[----:B------:R-:W-:Y:S05]  /*51b0*/  EXIT ;  /* 0x000000000000794d */ /* 0x000fea0003800000 */
.L_x_4757:
        /* <DEDUP_REMOVED lines=12> */
.L_x_7347:


//--------------------- .text._ZN2at6native18elementwise_kernelILi128ELi2EZNS0_22gpu_kernel_impl_nocastINS0_11FillFunctorIN3c107complexIfEEEEEEvRNS_18TensorIteratorBaseERKT_EUliE_EEviT1_ --------------------------
	.section	.text._ZN2at6native18elementwise_kernelILi128ELi2EZNS0_22gpu_kernel_impl_nocastINS0_11FillFunctorIN3c107complexIfEEEEEEvRNS_18TensorIteratorBaseERKT_EUliE_EEviT1_,"ax",@progbits
	.align	128
        .global         _ZN2at6native18elementwise_kernelILi128ELi2EZNS0_22gpu_kernel_impl_nocastINS0_11FillFunctorIN3c107complexIfEEEEEEvRNS_18TensorIteratorBaseERKT_EUliE_EEviT1_
        .type           _ZN2at6native18elementwise_kernelILi128ELi2EZNS0_22gpu_kernel_impl_nocastINS0_11FillFunctorIN3c107complexIfEEEEEEvRNS_18TensorIteratorBaseERKT_EUliE_EEviT1_,@function
        .size           _ZN2at6native18elementwise_kernelILi128ELi2EZNS0_22gpu_kernel_impl_nocastINS0_11FillFunctorIN3c107complexIfEEEEEEvRNS_18TensorIteratorBaseERKT_EUliE_EEviT1_,(.L_x_7348 - _ZN2at6native18elementwise_kernelILi128ELi2EZNS0_22gpu_kernel_impl_nocastINS0_11FillFunctorIN3c107complexIfEEEEEEvRNS_18TensorIteratorBaseERKT_EUliE_EEviT1_)
        .other          _ZN2at6native18elementwise_kernelILi128ELi2EZNS0_22gpu_kernel_impl_nocastINS0_11FillFunctorIN3c107complexIfEEEEEEvRNS_18TensorIteratorBaseERKT_EUliE_EEviT1_,@"STO_CUDA_ENTRY STV_DEFAULT"
_ZN2at6native18elementwise_kernelILi128ELi2EZNS0_22gpu_kernel_impl_nocastINS0_11FillFunctorIN3c107complexIfEEEEEEvRNS_18TensorIteratorBaseERKT_EUliE_EEviT1_:
.text._ZN2at6native18elementwise_kernelILi128ELi2EZNS0_22gpu_kernel_impl_nocastINS0_11FillFunctorIN3c107complexIfEEEEEEvRNS_18TensorIteratorBaseERKT_EUliE_EEviT1_:
        /* <DEDUP_REMOVED lines=285> */
.L_x_4761:
[----:B------:R-:W0:Y:S01]  /*11d0*/  LDC.64 R6, c[0x0][0x3b8] ;  /* 0x0000ee00ff067b82 */ /* 0x000e220000000a00 */
[----:B------:R-:W-:Y:S01]  /*11e0*/  ULDC.64 UR8, c[0x0][0x3b0] ;  /* 0x0000ec0000087ab9 */ /* 0x000fe20000000a00 */
[----:B------:R-:W-:Y:S02]  /*11f0*/  IADD3 R3, R3, 0x80, RZ ;  /* 0x0000008003037810 */ /* 0x000fe40007ffe0ff */
[----:B------:R-:W-:-:S04]  /*1200*/  IADD3 R4, P0, R0, UR8, RZ ;  /* 0x0000000800047c10 */ /* 0x000fc8000ff1e0ff */
[----:B------:R-:W-:-:S05]  /*1210*/  IADD3.X R5, RZ, UR9, RZ, P0, !PT ;  /* 0x00000009ff057c10 */ /* 0x000fca00087fe4ff */
[----:B0-----:R0:W-:Y:S04]  /*1220*/  STG.E.64 desc[UR4][R4.64], R6 ;  /* 0x0000000604007986 */ /* 0x0011e8000c101b04 */
.L_x_4760:
[----:B------:R-:W-:Y:S05]  /*1230*/  BSYNC B0 ;  /* 0x0000000000007941 */ /* 0x000fea0003800000 */
.L_x_4759:
        /* <DEDUP_REMOVED lines=275> */
.L_x_4762:
[----:B------:R-:W0:Y:S01]  /*2370*/  LDC.64 R4, c[0x0][0x3b8] ;  /* 0x0000ee00ff047b82 */ /* 0x000e220000000a00 */
[----:B------:R-:W-:Y:S02]  /*2380*/  ULDC.64 UR6, c[0x0][0x3b0] ;  /* 0x0000ec0000067ab9 */ /* 0x000fe40000000a00 */
[----:B------:R-:W-:-:S04]  /*2390*/  IADD3 R2, P0, R0, UR6, RZ ;  /* 0x0000000600027c10 */ /* 0x000fc8000ff1e0ff */
[----:B------:R-:W-:-:S05]  /*23a0*/  IADD3.X R3, RZ, UR7, RZ, P0, !PT ;  /* 0x00000007ff037c10 */ /* 0x000fca00087fe4ff */
[----:B0-----:R-:W-:Y:S01]  /*23b0*/  STG.E.64 desc[UR4][R2.64], R4 ;  /* 0x0000000402007986 */ /* 0x001fe2000c101b04 */
[----:B------:R-:W-:Y:S05]  /*23c0*/  EXIT ;  /* 0x000000000000794d */ /* 0x000fea0003800000 */
.L_x_4758:
        /* <DEDUP_REMOVED lines=12> */
.L_x_4763:
        /* <DEDUP_REMOVED lines=15> */
.L_x_7348:


//--------------------- .text._ZN2at6native27unrolled_elementwise_kernelINS0_11FillFunctorIN3c107complexIfEEEESt5arrayIPcLm1EELi4E23TrivialOffsetCalculatorILi0EjESA_ILi1EjENS0_6memory15LoadWithoutCastENSD_16StoreWithoutCastEEEviT_T0_T2_T3_T4_T5_ --------------------------
	.section	.text._ZN2at6native27unrolled_elementwise_kernelINS0_11FillFunctorIN3c107complexIfEEEESt5arrayIPcLm1EELi4E23TrivialOffsetCalculatorILi0EjESA_ILi1EjENS0_6memory15LoadWithoutCastENSD_16StoreWithoutCastEEEviT_T0_T2_T3_T4_T5_,"ax",@progbits
	.align	128
        .global         _ZN2at6native27unrolled_elementwise_kernelINS0_11FillFunctorIN3c107complexIfEEEESt5arrayIPcLm1EELi4E23TrivialOffsetCalculatorILi0EjESA_ILi1EjENS0_6memory15LoadWithoutCastENSD_16StoreWithoutCastEEEviT_T0_T2_T3_T4_T5_
        .type           _ZN2at6native27unrolled_elementwise_kernelINS0_11FillFunctorIN3c107complexIfEEEESt5arrayIPcLm1EELi4E23TrivialOffsetCalculatorILi0EjESA_ILi1EjENS0_6memory15LoadWithoutCastENSD_16StoreWithoutCastEEEviT_T0_T2_T3_T4_T5_,@function
        .size           _ZN2at6native27unrolled_elementwise_kernelINS0_11FillFunctorIN3c107complexIfEEEESt5arrayIPcLm1EELi4E23TrivialOffsetCalculatorILi0EjESA_ILi1EjENS0_6memory15LoadWithoutCastENSD_16StoreWithoutCastEEEviT_T0_T2_T3_T4_T5_,(.L_x_7349 - _ZN2at6native27unrolled_elementwise_kernelINS0_11FillFunctorIN3c107complexIfEEEESt5arrayIPcLm1EELi4E23TrivialOffsetCalculatorILi0EjESA_ILi1EjENS0_6memory15LoadWithoutCastENSD_16StoreWithoutCastEEEviT_T0_T2_T3_T4_T5_)
        .other          _ZN2at6native27unrolled_elementwise_kernelINS0_11FillFunctorIN3c107complexIfEEEESt5arrayIPcLm1EELi4E23TrivialOffsetCalculatorILi0EjESA_ILi1EjENS0_6memory15LoadWithoutCastENSD_16StoreWithoutCastEEEviT_T0_T2_T3_T4_T5_,@"STO_CUDA_ENTRY STV_DEFAULT"
_ZN2at6native27unrolled_elementwise_kernelINS0_11FillFunctorIN3c107complexIfEEEESt5arrayIPcLm1EELi4E23TrivialOffsetCalculatorILi0EjESA_ILi1EjENS0_6memory15LoadWithoutCastENSD_16StoreWithoutCastEEEviT_T0_T2_T3_T4_T5_:
.text._ZN2at6native27unrolled_elementwise_kernelINS0_11FillFunctorIN3c107complexIfEEEESt5arrayIPcLm1EELi4E23TrivialOffsetCalculatorILi0EjESA_ILi1EjENS0_6memory15LoadWithoutCastENSD_16StoreWithoutCastEEEviT_T0_T2_T3_T4_T5_:
        /* <DEDUP_REMOVED lines=9> */
[----:B------:R-:W-:Y:S05]  /*0090*/  @P0 BRA `(.L_x_4765) ;  /* 0x0000000000240947 */ /* 0x000fea0003800000 */
[----:B------:R-:W0:Y:S01]  /*00a0*/  LDC.64 R4, c[0x0][0x220] ;  /* 0x00008800ff047b82 */ /* 0x000e220000000a00 */
[----:B------:R-:W-:Y:S01]  /*00b0*/  IMAD R7, R0, 0x200, R3 ;  /* 0x0000020000077824 */ /* 0x000fe200078e0203 */
[----:B------:R-:W-:-:S06]  /*00c0*/  ISETP.GE.AND P0, PT, R3, R2, PT ;  /* 0x000000020300720c */ /* 0x000fcc0003f06270 */
[----:B------:R-:W1:Y:S01]  /*00d0*/  LDC.64 R8, c[0x0][0x218] ;  /* 0x00008600ff087b82 */ /* 0x000e620000000a00 */
[----:B0-----:R-:W-:-:S04]  /*00e0*/  IMAD.WIDE.U32 R4, R7, 0x8, R4 ;  /* 0x0000000807047825 */ /* 0x001fc800078e0004 */
[----:B------:R-:W-:Y:S01]  /*00f0*/  VIADD R7, R3, 0x80 ;  /* 0x0000008003077836 */ /* 0x000fe20000000000 */
[----:B-1----:R-:W-:Y:S02]  /*0100*/  FSEL R9, R9, RZ, !P0 ;  /* 0x000000ff09097208 */ /* 0x002fe40004000000 */
[----:B------:R-:W-:-:S05]  /*0110*/  FSEL R8, R8, RZ, !P0 ;  /* 0x000000ff08087208 */ /* 0x000fca0004000000 */
[----:B------:R0:W-:Y:S02]  /*0120*/  STG.E.64 desc[UR4][R4.64], R8 ;  /* 0x0000000804007986 */ /* 0x0001e4000c101b04 */
.L_x_4765:
[----:B------:R-:W-:Y:S05]  /*0130*/  BSYNC B0 ;  /* 0x0000000000007941 */ /* 0x000fea0003800000 */
.L_x_4764:
[----:B------:R-:W-:Y:S01]  /*0140*/  ISETP.GE.AND P0, PT, R7, R2, PT ;  /* 0x000000020700720c */ /* 0x000fe20003f06270 */
[----:B------:R-:W-:-:S12]  /*0150*/  BSSY B0, `(.L_x_4766) ;  /* 0x0000018000007945 */ /* 0x000fd80003800000 */
[----:B------:R-:W-:Y:S05]  /*0160*/  @P0 BRA `(.L_x_4767) ;  /* 0x0000000000580947 */ /* 0x000fea0003800000 */
[----:B0-----:R-:W0:Y:S01]  /*0170*/  LDC.64 R4, c[0x0][0x220] ;  /* 0x00008800ff047b82 */ /* 0x001e220000000a00 */
[----:B------:R-:W-:Y:S02]  /*0180*/  VIADD R11, R3, 0x80 ;  /* 0x00000080030b7836 */ /* 0x000fe40000000000 */
[----:B------:R-:W-:Y:S02]  /*0190*/  IMAD R9, R0, 0x200, R7 ;  /* 0x0000020000097824 */ /* 0x000fe400078e0207 */
[----:B------:R-:W-:Y:S01]  /*01a0*/  VIADD R7, R7, 0x80 ;  /* 0x0000008007077836 */ /* 0x000fe20000000000 */
[----:B------:R-:W-:Y:S02]  /*01b0*/  ISETP.GE.AND P0, PT, R11, R2, PT ;  /* 0x000000020b00720c */ /* 0x000fe40003f06270 */
[----:B------:R-:W1:Y:S01]  /*01c0*/  LDC.64 R12, c[0x0][0x218] ;  /* 0x00008600ff0c7b82 */ /* 0x000e620000000a00 */
[----:B0-----:R-:W-:Y:S01]  /*01d0*/  IMAD.WIDE.U32 R4, R9, 0x8, R4 ;  /* 0x0000000809047825 */ /* 0x001fe200078e0004 */
[----:B-1----:R-:W-:-:S02]  /*01e0*/  FSEL R9, R13, RZ, !P0 ;  /* 0x000000ff0d097208 */ /* 0x002fc40004000000 */
[----:B------:R-:W-:Y:S02]  /*01f0*/  FSEL R8, R12, RZ, !P0 ;  /* 0x000000ff0c087208 */ /* 0x000fe40004000000 */
[----:B------:R-:W-:-:S03]  /*0200*/  ISETP.GE.AND P0, PT, R7, R2, PT ;  /* 0x000000020700720c */ /* 0x000fc60003f06270 */
[----:B------:R1:W-:Y:S10]  /*0210*/  STG.E.64 desc[UR4][R4.64], R8 ;  /* 0x0000000804007986 */ /* 0x0003f4000c101b04 */
[----:B------:R-:W-:Y:S05]  /*0220*/  @P0 BRA `(.L_x_4767) ;  /* 0x0000000000280947 */ /* 0x000fea0003800000 */
[----:B-1----:R-:W0:Y:S01]  /*0230*/  LDC.64 R4, c[0x0][0x220] ;  /* 0x00008800ff047b82 */ /* 0x002e220000000a00 */
[----:B------:R-:W-:Y:S02]  /*0240*/  VIADD R9, R3, 0x100 ;  /* 0x0000010003097836 */ /* 0x000fe40000000000 */
[----:B------:R-:W-:Y:S02]  /*0250*/  IMAD R11, R0, 0x200, R7 ;  /* 0x00000200000b7824 */ /* 0x000fe400078e0207 */
[----:B------:R-:W-:Y:S01]  /*0260*/  VIADD R7, R7, 0x80 ;  /* 0x0000008007077836 */ /* 0x000fe20000000000 */
[----:B------:R-:W-:Y:S02]  /*0270*/  ISETP.GE.AND P0, PT, R9, R2, PT ;  /* 0x000000020900720c */ /* 0x000fe40003f06270 */
[----:B------:R-:W1:Y:S01]  /*0280*/  LDC.64 R12, c[0x0][0x218] ;  /* 0x00008600ff0c7b82 */ /* 0x000e620000000a00 */
[----:B0-----:R-:W-:Y:S01]  /*0290*/  IMAD.WIDE.U32 R4, R11, 0x8, R4 ;  /* 0x000000080b047825 */ /* 0x001fe200078e0004 */
[----:B-1----:R-:W-:-:S02]  /*02a0*/  FSEL R9, R13, RZ, !P0 ;  /* 0x000000ff0d097208 */ /* 0x002fc40004000000 */
[----:B------:R-:W-:-:S05]  /*02b0*/  FSEL R8, R12, RZ, !P0 ;  /* 0x000000ff0c087208 */ /* 0x000fca0004000000 */
[----:B------:R2:W-:Y:S02]  /*02c0*/  STG.E.64 desc[UR4][R4.64], R8 ;  /* 0x0000000804007986 */ /* 0x0005e4000c101b04 */
.L_x_4767:
[----:B------:R-:W-:Y:S05]  /*02d0*/  BSYNC B0 ;  /* 0x0000000000007941 */ /* 0x000fea0003800000 */
.L_x_4766:
[----:B------:R-:W-:-:S13]  /*02e0*/  ISETP.GE.AND P0, PT, R7, R2, PT ;  /* 0x000000020700720c */ /* 0x000fda0003f06270 */
[----:B------:R-:W-:Y:S05]  /*02f0*/  @P0 EXIT ;  /* 0x000000000000094d */ /* 0x000fea0003800000 */
[----:B012---:R-:W0:Y:S01]  /*0300*/  LDC.64 R4, c[0x0][0x220] ;  /* 0x00008800ff047b82 */ /* 0x007e220000000a00 */
[----:B------:R-:W-:Y:S02]  /*0310*/  VIADD R9, R3, 0x180 ;  /* 0x0000018003097836 */ /* 0x000fe40000000000 */
[----:B------:R-:W-:-:S03]  /*0320*/  IMAD R3, R0, 0x200, R7 ;  /* 0x0000020000037824 */ /* 0x000fc600078e0207 */
[----:B------:R-:W-:Y:S02]  /*0330*/  ISETP.GE.AND P0, PT, R9, R2, PT ;  /* 0x000000020900720c */ /* 0x000fe40003f06270 */
[----:B------:R-:W1:Y:S01]  /*0340*/  LDC.64 R10, c[0x0][0x218] ;  /* 0x00008600ff0a7b82 */ /* 0x000e620000000a00 */
[----:B0-----:R-:W-:Y:S01]  /*0350*/  IMAD.WIDE.U32 R2, R3, 0x8, R4 ;  /* 0x0000000803027825 */ /* 0x001fe200078e0004 */
[----:B-1----:R-:W-:Y:S02]  /*0360*/  FSEL R5, R11, RZ, !P0 ;  /* 0x000000ff0b057208 */ /* 0x002fe40004000000 */
[----:B------:R-:W-:-:S05]  /*0370*/  FSEL R4, R10, RZ, !P0 ;  /* 0x000000ff0a047208 */ /* 0x000fca0004000000 */
[----:B------:R-:W-:Y:S01]  /*0380*/  STG.E.64 desc[UR4][R2.64], R4 ;  /* 0x0000000402007986 */ /* 0x000fe2000c101b04 */
[----:B------:R-:W-:Y:S05]  /*0390*/  EXIT ;  /* 0x000000000000794d */ /* 0x000fea0003800000 */
.L_x_4768:
        /* <DEDUP_REMOVED lines=14> */
.L_x_7349:


//--------------------- .text._ZN2at6native29vectorized_elementwise_kernelILi2ENS0_11FillFunctorIN3c107complexIfEEEESt5arrayIPcLm1EEEEviT0_T1_ --------------------------
	.section	.text._ZN2at6native29vectorized_elementwise_kernelILi2ENS0_11FillFunctorIN3c107complexIfEEEESt5arrayIPcLm1EEEEviT0_T1_,"ax",@progbits
	.align	128
        .global         _ZN2at6native29vectorized_elementwise_kernelILi2ENS0_11FillFunctorIN3c107complexIfEEEESt5arrayIPcLm1EEEEviT0_T1_
        .type           _ZN2at6native29vectorized_elementwise_kernelILi2ENS0_11FillFunctorIN3c107complexIfEEEESt5arrayIPcLm1EEEEviT0_T1_,@function
        .size           _ZN2at6native29vectorized_elementwise_kernelILi2ENS0_11FillFunctorIN3c107complexIfEEEESt5arrayIPcLm1EEEEviT0_T1_,(.L_x_7350 - _ZN2at6native29vectorized_elementwise_kernelILi2ENS0_11FillFunctorIN3c107complexIfEEEESt5arrayIPcLm1EEEEviT0_T1_)
        .other          _ZN2at6native29vectorized_elementwise_kernelILi2ENS0_11FillFunctorIN3c107complexIfEEEESt5arrayIPcLm1EEEEviT0_T1_,@"STO_CUDA_ENTRY STV_DEFAULT"
_ZN2at6native29vectorized_elementwise_kernelILi2ENS0_11FillFunctorIN3c107complexIfEEEESt5arrayIPcLm1EEEEviT0_T1_:
.text._ZN2at6native29vectorized_elementwise_kernelILi2ENS0_11FillFunctorIN3c107complexIfEEEESt5arrayIPcLm1EEEEviT0_T1_:
        /* <DEDUP_REMOVED lines=14> */
[----:B------:R-:W-:Y:S01]  /*00e0*/  MOV R6, R4 ;  /* 0x0000000400067202 */ /* 0x000fe20000000f00 */
[--C-:B------:R-:W-:Y:S01]  /*00f0*/  IMAD.MOV.U32 R8, RZ, RZ, R4.reuse ;  /* 0x000000ffff087224 */ /* 0x100fe200078e0004 */
[----:B------:R-:W-:Y:S01]  /*0100*/  MOV R19, R5 ;  /* 0x0000000500137202 */ /* 0x000fe20000000f00 */
[----:B------:R-:W-:Y:S02]  /*0110*/  IMAD.MOV.U32 R9, RZ, RZ, R5 ;  /* 0x000000ffff097224 */ /* 0x000fe400078e0005 */
[--C-:B------:R-:W-:Y:S02]  /*0120*/  IMAD.MOV.U32 R10, RZ, RZ, R4.reuse ;  /* 0x000000ffff0a7224 */ /* 0x100fe400078e0004 */
[----:B------:R-:W-:-:S02]  /*0130*/  IMAD.MOV.U32 R12, RZ, RZ, R4 ;  /* 0x000000ffff0c7224 */ /* 0x000fc400078e0004 */
[--C-:B------:R-:W-:Y:S01]  /*0140*/  IMAD.MOV.U32 R13, RZ, RZ, R5.reuse ;  /* 0x000000ffff0d7224 */ /* 0x100fe200078e0005 */
[----:B------:R-:W-:Y:S01]  /*0150*/  STG.E.128 desc[UR4][R2.64+0x800], R8 ;  /* 0x0008000802007986 */ /* 0x000fe2000c101d04 */
[--C-:B------:R-:W-:Y:S02]  /*0160*/  IMAD.MOV.U32 R14, RZ, RZ, R4.reuse ;  /* 0x000000ffff0e7224 */ /* 0x100fe400078e0004 */
[--C-:B------:R-:W-:Y:S02]  /*0170*/  IMAD.MOV.U32 R15, RZ, RZ, R5.reuse ;  /* 0x000000ffff0f7224 */ /* 0x100fe400078e0005 */
[----:B------:R-:W-:Y:S02]  /*0180*/  IMAD.MOV.U32 R7, RZ, RZ, R5 ;  /* 0x000000ffff077224 */ /* 0x000fe400078e0005 */
[--C-:B------:R-:W-:Y:S01]  /*0190*/  IMAD.MOV.U32 R16, RZ, RZ, R4.reuse ;  /* 0x000000ffff107224 */ /* 0x100fe200078e0004 */
[----:B------:R-:W-:Y:S01]  /*01a0*/  STG.E.128 desc[UR4][R2.64+0x1000], R12 ;  /* 0x0010000c02007986 */ /* 0x000fe2000c101d04 */
[----:B------:R-:W-:-:S02]  /*01b0*/  IMAD.MOV.U32 R18, RZ, RZ, R4 ;  /* 0x000000ffff127224 */ /* 0x000fc400078e0004 */
[----:B------:R-:W-:Y:S01]  /*01c0*/  IMAD.MOV.U32 R17, RZ, RZ, R5 ;  /* 0x000000ffff117224 */ /* 0x000fe200078e0005 */
[----:B------:R-:W-:Y:S04]  /*01d0*/  STG.E.128 desc[UR4][R2.64], R4 ;  /* 0x0000000402007986 */ /* 0x000fe8000c101d04 */
[----:B------:R-:W-:Y:S01]  /*01e0*/  STG.E.128 desc[UR4][R2.64+0x1800], R16 ;  /* 0x0018001002007986 */ /* 0x000fe2000c101d04 */
[----:B------:R-:W-:Y:S05]  /*01f0*/  EXIT ;  /* 0x000000000000794d */ /* 0x000fea0003800000 */
.L_x_4769:
[----:B------:R-:W0:Y:S01]  /*0200*/  S2R R3, SR_TID.X ;  /* 0x0000000000037919 */ /* 0x000e220000002100 */
[----:B------:R-:W-:Y:S01]  /*0210*/  BSSY B0, `(.L_x_4770) ;  /* 0x000000d000007945 */ /* 0x000fe20003800000 */
[----:B0-----:R-:W-:Y:S01]  /*0220*/  ISETP.GE.AND P0, PT, R3, R2, PT ;  /* 0x000000020300720c */ /* 0x001fe20003f06270 */
[----:B------:R-:W-:-:S12]  /*0230*/  IMAD.MOV.U32 R5, RZ, RZ, R3 ;  /* 0x000000ffff057224 */ /* 0x000fd800078e0003 */
[----:B------:R-:W-:Y:S05]  /*0240*/  @P0 BRA `(.L_x_4771) ;  /* 0x0000000000240947 */ /* 0x000fea0003800000 */
[----:B------:R-:W0:Y:S01]  /*0250*/  LDC.64 R6, c[0x0][0x220] ;  /* 0x00008800ff067b82 */ /* 0x000e220000000a00 */
[----:B------:R-:W-:Y:S01]  /*0260*/  IMAD.IADD R5, R0, 0x1, R3 ;  /* 0x0000000100057824 */ /* 0x000fe200078e0203 */
[----:B------:R-:W-:-:S06]  /*0270*/  ISETP.GE.AND P0, PT, R3, R2, PT ;  /* 0x000000020300720c */ /* 0x000fcc0003f06270 */
[----:B------:R-:W1:Y:S01]  /*0280*/  LDC.64 R8, c[0x0][0x218] ;  /* 0x00008600ff087b82 */ /* 0x000e620000000a00 */
[----:B0-----:R-:W-:-:S04]  /*0290*/  IMAD.WIDE.U32 R6, R5, 0x8, R6 ;  /* 0x0000000805067825 */ /* 0x001fc800078e0006 */
[----:B------:R-:W-:Y:S01]  /*02a0*/  VIADD R5, R3, 0x80 ;  /* 0x0000008003057836 */ /* 0x000fe20000000000 */
[----:B-1----:R-:W-:Y:S02]  /*02b0*/  FSEL R9, R9, RZ, !P0 ;  /* 0x000000ff09097208 */ /* 0x002fe40004000000 */
[----:B------:R-:W-:-:S05]  /*02c0*/  FSEL R8, R8, RZ, !P0 ;  /* 0x000000ff08087208 */ /* 0x000fca0004000000 */
[----:B------:R0:W-:Y:S02]  /*02d0*/  STG.E.64 desc[UR4][R6.64], R8 ;  /* 0x0000000806007986 */ /* 0x0001e4000c101b04 */
.L_x_4771:
[----:B------:R-:W-:Y:S05]  /*02e0*/  BSYNC B0 ;  /* 0x0000000000007941 */ /* 0x000fea0003800000 */
.L_x_4770:
[----:B------:R-:W-:Y:S01]  /*02f0*/  ISETP.GE.AND P0, PT, R5, R2, PT ;  /* 0x000000020500720c */ /* 0x000fe20003f06270 */
[----:B------:R-:W-:Y:S04]  /*0300*/  BSSY B0, `(.L_x_4772) ;  /* 0x000004c000007945 */ /* 0x000fe80003800000 */
[----:B------:R-:W-:Y:S08]  /*0310*/  BSSY B1, `(.L_x_4773) ;  /* 0x0000040000017945 */ /* 0x000ff00003800000 */
[----:B------:R-:W-:Y:S05]  /*0320*/  @P0 BRA `(.L_x_4774) ;  /* 0x0000000000580947 */ /* 0x000fea0003800000 */
[----:B0-----:R-:W0:Y:S01]  /*0330*/  LDC.64 R6, c[0x0][0x220] ;  /* 0x00008800ff067b82 */ /* 0x001e220000000a00 */
[----:B------:R-:W-:Y:S01]  /*0340*/  VIADD R11, R3, 0x80 ;  /* 0x00000080030b7836 */ /* 0x000fe20000000000 */
[----:B------:R-:W-:Y:S01]  /*0350*/  IADD3 R9, R0, R5, RZ ;  /* 0x0000000500097210 */ /* 0x000fe20007ffe0ff */
[----:B------:R-:W-:-:S03]  /*0360*/  VIADD R5, R5, 0x80 ;  /* 0x0000008005057836 */ /* 0x000fc60000000000 */
[-C--:B------:R-:W-:Y:S02]  /*0370*/  ISETP.GE.AND P0, PT, R11, R2.reuse, PT ;  /* 0x000000020b00720c */ /* 0x080fe40003f06270 */
[----:B------:R-:W1:Y:S01]  /*0380*/  LDC.64 R12, c[0x0][0x218] ;  /* 0x00008600ff0c7b82 */ /* 0x000e620000000a00 */
[----:B0-----:R-:W-:Y:S01]  /*0390*/  IMAD.WIDE.U32 R6, R9, 0x8, R6 ;  /* 0x0000000809067825 */ /* 0x001fe200078e0006 */
[----:B-1----:R-:W-:Y:S02]  /*03a0*/  FSEL R9, R13, RZ, !P0 ;  /* 0x000000ff0d097208 */ /* 0x002fe40004000000 */
[----:B------:R-:W-:Y:S02]  /*03b0*/  FSEL R8, R12, RZ, !P0 ;  /* 0x000000ff0c087208 */ /* 0x000fe40004000000 */
[----:B------:R-:W-:-:S03]  /*03c0*/  ISETP.GE.AND P0, PT, R5, R2, PT ;  /* 0x000000020500720c */ /* 0x000fc60003f06270 */
[----:B------:R0:W-:Y:S10]  /*03d0*/  STG.E.64 desc[UR4][R6.64], R8 ;  /* 0x0000000806007986 */ /* 0x0001f4000c101b04 */
[----:B------:R-:W-:Y:S05]  /*03e0*/  @P0 BRA `(.L_x_4775) ;  /* 0x0000000000580947 */ /* 0x000fea0003800000 */
[----:B0-----:R-:W0:Y:S01]  /*03f0*/  LDC.64 R6, c[0x0][0x220] ;  /* 0x00008800ff067b82 */ /* 0x001e220000000a00 */
[----:B------:R-:W-:Y:S02]  /*0400*/  VIADD R9, R3, 0x100 ;  /* 0x0000010003097836 */ /* 0x000fe40000000000 */
[----:B------:R-:W-:Y:S01]  /*0410*/  IMAD.IADD R11, R0, 0x1, R5 ;  /* 0x00000001000b7824 */ /* 0x000fe200078e0205 */
[----:B------:R-:W-:Y:S02]  /*0420*/  IADD3 R5, R5, 0x80, RZ ;  /* 0x0000008005057810 */ /* 0x000fe40007ffe0ff */
[----:B------:R-:W-:Y:S02]  /*0430*/  ISETP.GE.AND P0, PT, R9, R2, PT ;  /* 0x000000020900720c */ /* 0x000fe40003f06270 */
[----:B------:R-:W1:Y:S01]  /*0440*/  LDC.64 R12, c[0x0][0x218] ;  /* 0x00008600ff0c7b82 */ /* 0x000e620000000a00 */
[----:B0-----:R-:W-:Y:S01]  /*0450*/  IMAD.WIDE.U32 R6, R11, 0x8, R6 ;  /* 0x000000080b067825 */ /* 0x001fe200078e0006 */
[----:B-1----:R-:W-:-:S02]  /*0460*/  FSEL R9, R13, RZ, !P0 ;  /* 0x000000ff0d097208 */ /* 0x002fc40004000000 */
[----:B------:R-:W-:-:S05]  /*0470*/  FSEL R8, R12, RZ, !P0 ;  /* 0x000000ff0c087208 */ /* 0x000fca0004000000 */
[----:B------:R1:W-:Y:S02]  /*0480*/  STG.E.64 desc[UR4][R6.64], R8 ;  /* 0x0000000806007986 */ /* 0x0003e4000c101b04 */
.L_x_4774:
[----:B------:R-:W-:-:S13]  /*0490*/  ISETP.GE.AND P0, PT, R5, R2, PT ;  /* 0x000000020500720c */ /* 0x000fda0003f06270 */
[----:B------:R-:W-:Y:S05]  /*04a0*/  @P0 BRA `(.L_x_4776) ;  /* 0x0000000000580947 */ /* 0x000fea0003800000 */
[----:B01----:R-:W0:Y:S01]  /*04b0*/  LDC.64 R6, c[0x0][0x220] ;  /* 0x00008800ff067b82 */ /* 0x003e220000000a00 */
[----:B------:R-:W-:Y:S02]  /*04c0*/  VIADD R9, R3, 0x180 ;  /* 0x0000018003097836 */ /* 0x000fe40000000000 */
[----:B------:R-:W-:Y:S02]  /*04d0*/  IMAD.IADD R11, R0, 0x1, R5 ;  /* 0x00000001000b7824 */ /* 0x000fe400078e0205 */
[----:B------:R-:W-:Y:S01]  /*04e0*/  VIADD R5, R5, 0x80 ;  /* 0x0000008005057836 */ /* 0x000fe20000000000 */
[----:B------:R-:W-:Y:S02]  /*04f0*/  ISETP.GE.AND P0, PT, R9, R2, PT ;  /* 0x000000020900720c */ /* 0x000fe40003f06270 */
[----:B------:R-:W1:Y:S01]  /*0500*/  LDC.64 R12, c[0x0][0x218] ;  /* 0x00008600ff0c7b82 */ /* 0x000e620000000a00 */
[----:B0-----:R-:W-:Y:S01]  /*0510*/  IMAD.WIDE.U32 R6, R11, 0x8, R6 ;  /* 0x000000080b067825 */ /* 0x001fe200078e0006 */
[----:B-1----:R-:W-:-:S02]  /*0520*/  FSEL R9, R13, RZ, !P0 ;  /* 0x000000ff0d097208 */ /* 0x002fc40004000000 */
[----:B------:R-:W-:-:S05]  /*0530*/  FSEL R8, R12, RZ, !P0 ;  /* 0x000000ff0c087208 */ /* 0x000fca0004000000 */
[----:B------:R1:W-:Y:S02]  /*0540*/  STG.E.64 desc[UR4][R6.64], R8 ;  /* 0x0000000806007986 */ /* 0x0003e4000c101b04 */
.L_x_4775:
[----:B------:R-:W-:-:S13]  /*0550*/  ISETP.GE.AND P0, PT, R5, R2, PT ;  /* 0x000000020500720c */ /* 0x000fda0003f06270 */
[----:B------:R-:W-:Y:S05]  /*0560*/  @P0 BRA `(.L_x_4777) ;  /* 0x00000000005c0947 */ /* 0x000fea0003800000 */
[----:B01----:R-:W0:Y:S01]  /*0570*/  LDC.64 R6, c[0x0][0x220] ;  /* 0x00008800ff067b82 */ /* 0x003e220000000a00 */
[----:B------:R-:W-:Y:S01]  /*0580*/  IADD3 R9, R3, 0x200, RZ ;  /* 0x0000020003097810 */ /* 0x000fe20007ffe0ff */
[----:B------:R-:W-:Y:S02]  /*0590*/  IMAD.IADD R11, R0, 0x1, R5 ;  /* 0x00000001000b7824 */ /* 0x000fe400078e0205 */
[----:B------:R-:W-:Y:S01]  /*05a0*/  VIADD R5, R5, 0x80 ;  /* 0x0000008005057836 */ /* 0x000fe20000000000 */
[----:B------:R-:W-:-:S03]  /*05b0*/  ISETP.GE.AND P0, PT, R9, R2, PT ;  /* 0x000000020900720c */ /* 0x000fc60003f06270 */
[----:B------:R-:W1:Y:S01]  /*05c0*/  LDC.64 R12, c[0x0][0x218] ;  /* 0x00008600ff0c7b82 */ /* 0x000e620000000a00 */
[----:B0-----:R-:W-:Y:S01]  /*05d0*/  IMAD.WIDE.U32 R6, R11, 0x8, R6 ;  /* 0x000000080b067825 */ /* 0x001fe200078e0006 */
[----:B-1----:R-:W-:Y:S02]  /*05e0*/  FSEL R9, R13, RZ, !P0 ;  /* 0x000000ff0d097208 */ /* 0x002fe40004000000 */
[----:B------:R-:W-:-:S05]  /*05f0*/  FSEL R8, R12, RZ, !P0 ;  /* 0x000000ff0c087208 */ /* 0x000fca0004000000 */
[----:B------:R2:W-:Y:S02]  /*0600*/  STG.E.64 desc[UR4][R6.64], R8 ;  /* 0x0000000806007986 */ /* 0x0005e4000c101b04 */
.L_x_4776:
[----:B------:R-:W-:-:S13]  /*0610*/  ISETP.GE.AND P0, PT, R5, R2, PT ;  /* 0x000000020500720c */ /* 0x000fda0003f06270 */
[----:B------:R-:W-:Y:S05]  /*0620*/  @P0 BREAK B1 ;  /* 0x0000000000010942 */ /* 0x000fea0003800000 */
[----:B------:R-:W-:Y:S05]  /*0630*/  @P0 BRA `(.L_x_4778) ;  /* 0x0000000000600947 */ /* 0x000fea0003800000 */
[----:B012---:R-:W0:Y:S01]  /*0640*/  LDC.64 R6, c[0x0][0x220] ;  /* 0x00008800ff067b82 */ /* 0x007e220000000a00 */
[----:B------:R-:W-:Y:S01]  /*0650*/  VIADD R9, R3, 0x280 ;  /* 0x0000028003097836 */ /* 0x000fe20000000000 */
[----:B------:R-:W-:Y:S01]  /*0660*/  IADD3 R11, R0, R5, RZ ;  /* 0x00000005000b7210 */ /* 0x000fe20007ffe0ff */
[----:B------:R-:W-:-:S03]  /*0670*/  VIADD R5, R5, 0x80 ;  /* 0x0000008005057836 */ /* 0x000fc60000000000 */
[----:B------:R-:W-:Y:S02]  /*0680*/  ISETP.GE.AND P0, PT, R9, R2, PT ;  /* 0x000000020900720c */ /* 0x000fe40003f06270 */
[----:B------:R-:W1:Y:S01]  /*0690*/  LDC.64 R12, c[0x0][0x218] ;  /* 0x00008600ff0c7b82 */ /* 0x000e620000000a00 */
[----:B0-----:R-:W-:Y:S01]  /*06a0*/  IMAD.WIDE.U32 R6, R11, 0x8, R6 ;  /* 0x000000080b067825 */ /* 0x001fe200078e0006 */
[----:B-1----:R-:W-:Y:S02]  /*06b0*/  FSEL R9, R13, RZ, !P0 ;  /* 0x000000ff0d097208 */ /* 0x002fe40004000000 */
[----:B------:R-:W-:-:S05]  /*06c0*/  FSEL R8, R12, RZ, !P0 ;  /* 0x000000ff0c087208 */ /* 0x000fca0004000000 */
[----:B------:R2:W-:Y:S02]  /*06d0*/  STG.E.64 desc[UR4][R6.64], R8 ;  /* 0x0000000806007986 */ /* 0x0005e4000c101b04 */
.L_x_4777:
[----:B------:R-:W-:-:S13]  /*06e0*/  ISETP.GE.AND P0, PT, R5, R2, PT ;  /* 0x000000020500720c */ /* 0x000fda0003f06270 */
[----:B------:R-:W-:Y:S05]  /*06f0*/  @P0 BREAK B1 ;  /* 0x0000000000010942 */ /* 0x000fea0003800000 */
[----:B------:R-:W-:Y:S05]  /*0700*/  @P0 BRA `(.L_x_4778) ;  /* 0x00000000002c0947 */ /* 0x000fea0003800000 */
[----:B------:R-:W-:Y:S05]  /*0710*/  BSYNC B1 ;  /* 0x0000000000017941 */ /* 0x000fea0003800000 */
.L_x_4773:
[----:B012---:R-:W0:Y:S01]  /*0720*/  LDC.64 R6, c[0x0][0x220] ;  /* 0x00008800ff067b82 */ /* 0x007e220000000a00 */
        /* <DEDUP_REMOVED lines=9> */
.L_x_4778:
[----:B------:R-:W-:Y:S05]  /*07c0*/  BSYNC B0 ;  /* 0x0000000000007941 */ /* 0x000fea0003800000 */
.L_x_4772:
[----:B------:R-:W-:Y:S05]  /*07d0*/  WARPSYNC.ALL ;  /* 0x0000000000007948 */ /* 0x000fea0003800000 */
[----:B------:R-:W-:-:S13]  /*07e0*/  ISETP.GE.AND P0, PT, R5, R2, PT ;  /* 0x000000020500720c */ /* 0x000fda0003f06270 */
[----:B------:R-:W-:Y:S05]  /*07f0*/  @P0 EXIT ;  /* 0x000000000000094d */ /* 0x000fea0003800000 */
[----:B0123--:R-:W0:Y:S01]  /*0800*/  LDC.64 R6, c[0x0][0x220] ;  /* 0x00008800ff067b82 */ /* 0x00fe220000000a00 */
[----:B------:R-:W-:Y:S02]  /*0810*/  VIADD R9, R3, 0x380 ;  /* 0x0000038003097836 */ /* 0x000fe40000000000 */
[----:B------:R-:W-:-:S03]  /*0820*/  IMAD.IADD R3, R0, 0x1, R5 ;  /* 0x0000000100037824 */ /* 0x000fc600078e0205 */
[----:B------:R-:W-:Y:S02]  /*0830*/  ISETP.GE.AND P0, PT, R9, R2, PT ;  /* 0x000000020900720c */ /* 0x000fe40003f06270 */
[----:B------:R-:W1:Y:S01]  /*0840*/  LDC.64 R10, c[0x0][0x218] ;  /* 0x00008600ff0a7b82 */ /* 0x000e620000000a00 */
[----:B0-----:R-:W-:Y:S01]  /*0850*/  IMAD.WIDE.U32 R2, R3, 0x8, R6 ;  /* 0x0000000803027825 */ /* 0x001fe200078e0006 */
[----:B-1----:R-:W-:Y:S02]  /*0860*/  FSEL R5, R11, RZ, !P0 ;  /* 0x000000ff0b057208 */ /* 0x002fe40004000000 */
[----:B------:R-:W-:-:S05]  /*0870*/  FSEL R4, R10, RZ, !P0 ;  /* 0x000000ff0a047208 */ /* 0x000fca0004000000 */
[----:B------:R-:W-:Y:S01]  /*0880*/  STG.E.64 desc[UR4][R2.64], R4 ;  /* 0x0000000402007986 */ /* 0x000fe2000c101b04 */
[----:B------:R-:W-:Y:S05]  /*0890*/  EXIT ;  /* 0x000000000000794d */ /* 0x000fea0003800000 */
.L_x_4779:
        /* <DEDUP_REMOVED lines=14> */
.L_x_7350:


//--------------------- .text._ZN2at6native29vectorized_elementwise_kernelILi4ENS0_11FillFunctorIN3c107complexIfEEEESt5arrayIPcLm1EEEEviT0_T1_ --------------------------
	.section	.text._ZN2at6native29vectorized_elementwise_kernelILi4ENS0_11FillFunctorIN3c107complexIfEEEESt5arrayIPcLm1EEEEviT0_T1_,"ax",@progbits
	.align	128
        .global         _ZN2at6native29vectorized_elementwise_kernelILi4ENS0_11FillFunctorIN3c107complexIfEEEESt5arrayIPcLm1EEEEviT0_T1_
        .type           _ZN2at6native29vectorized_elementwise_kernelILi4ENS0_11FillFunctorIN3c107complexIfEEEESt5arrayIPcLm1EEEEviT0_T1_,@function
        .size           _ZN2at6native29vectorized_elementwise_kernelILi4ENS0_11FillFunctorIN3c107complexIfEEEESt5arrayIPcLm1EEEEviT0_T1_,(.L_x_7351 - _ZN2at6native29vectorized_elementwise_kernelILi4ENS0_11FillFunctorIN3c107complexIfEEEESt5arrayIPcLm1EEEEviT0_T1_)
        .other          _ZN2at6native29vectorized_elementwise_kernelILi4ENS0_11FillFunctorIN3c107complexIfEEEESt5arrayIPcLm1EEEEviT0_T1_,@"STO_CUDA_ENTRY STV_DEFAULT"
_ZN2at6native29vectorized_elementwise_kernelILi4ENS0_11FillFunctorIN3c107complexIfEEEESt5arrayIPcLm1EEEEviT0_T1_:
.text._ZN2at6native29vectorized_elementwise_kernelILi4ENS0_11FillFunctorIN3c107complexIfEEEESt5arrayIPcLm1EEEEviT0_T1_:
        /* <DEDUP_REMOVED lines=32> */
.L_x_4780:
        /* <DEDUP_REMOVED lines=14> */
.L_x_4782:
[----:B------:R-:W-:Y:S05]  /*02e0*/  BSYNC B0 ;  /* 0x0000000000007941 */ /* 0x000fea0003800000 */
.L_x_4781:
        /* <DEDUP_REMOVED lines=26> */
.L_x_4785:
        /* <DEDUP_REMOVED lines=12> */
.L_x_4786:
        /* <DEDUP_REMOVED lines=12> */
.L_x_4787:
        /* <DEDUP_REMOVED lines=13> */
.L_x_4788:
[----:B------:R-:W-:-:S13]  /*06e0*/  ISETP.GE.AND P0, PT, R5, R2, PT ;  /* 0x000000020500720c */ /* 0x000fda0003f06270 */
[----:B------:R-:W-:Y:S05]  /*06f0*/  @P0 BREAK B1 ;  /* 0x0000000000010942 */ /* 0x000fea0003800000 */
[----:B------:R-:W-:Y:S05]  /*0700*/  @P0 BRA `(.L_x_4789) ;  /* 0x00000000002c0947 */ /* 0x000fea0003800000 */
[----:B------:R-:W-:Y:S05]  /*0710*/  BSYNC B1 ;  /* 0x0000000000017941 */ /* 0x000fea0003800000 */
.L_x_4784:
        /* <DEDUP_REMOVED lines=10> */
.L_x_4789:
[----:B------:R-:W-:Y:S05]  /*07c0*/  BSYNC B0 ;  /* 0x0000000000007941 */ /* 0x000fea0003800000 */
.L_x_4783:
        /* <DEDUP_REMOVED lines=13> */
.L_x_4790:
        /* <DEDUP_REMOVED lines=14> */
.L_x_7351:


//--------------------- .text._ZN2at6native29vectorized_elementwise_kernelILi8ENS0_11FillFunctorIN3c107complexIfEEEESt5arrayIPcLm1EEEEviT0_T1_ --------------------------
	.section	.text._ZN2at6native29vectorized_elementwise_kernelILi8ENS0_11FillFunctorIN3c107complexIfEEEESt5arrayIPcLm1EEEEviT0_T1_,"ax",@progbits
	.align	128
        .global         _ZN2at6native29vectorized_elementwise_kernelILi8ENS0_11FillFunctorIN3c107complexIfEEEESt5arrayIPcLm1EEEEviT0_T1_
        .type           _ZN2at6native29vectorized_elementwise_kernelILi8ENS0_11FillFunctorIN3c107complexIfEEEESt5arrayIPcLm1EEEEviT0_T1_,@function
        .size           _ZN2at6native29vectorized_elementwise_kernelILi8ENS0_11FillFunctorIN3c107complexIfEEEESt5arrayIPcLm1EEEEviT0_T1_,(.L_x_7352 - _ZN2at6native29vectorized_elementwise_kernelILi8ENS0_11FillFunctorIN3c107complexIfEEEESt5arrayIPcLm1EEEEviT0_T1_)
        .other          _ZN2at6native29vectorized_elementwise_kernelILi8ENS0_11FillFunctorIN3c107complexIfEEEESt5arrayIPcLm1EEEEviT0_T1_,@"STO_CUDA_ENTRY STV_DEFAULT"
_ZN2at6native29vectorized_elementwise_kernelILi8ENS0_11FillFunctorIN3c107complexIfEEEESt5arrayIPcLm1EEEEviT0_T1_:
.text._ZN2at6native29vectorized_elementwise_kernelILi8ENS0_11FillFunctorIN3c107complexIfEEEESt5arrayIPcLm1EEEEviT0_T1_:
        /* <DEDUP_REMOVED lines=32> */
.L_x_4791:
        /* <DEDUP_REMOVED lines=14> */
.L_x_4793:
[----:B------:R-:W-:Y:S05]  /*02e0*/  BSYNC B0 ;  /* 0x0000000000007941 */ /* 0x000fea0003800000 */
.L_x_4792:
        /* <DEDUP_REMOVED lines=26> */
.L_x_4796:
        /* <DEDUP_REMOVED lines=12> */
.L_x_4797:
        /* <DEDUP_REMOVED lines=12> */
.L_x_4798:
        /* <DEDUP_REMOVED lines=13> */
.L_x_4799:
[----:B------:R-:W-:-:S13]  /*06e0*/  ISETP.GE.AND P0, PT, R5, R2, PT ;  /* 0x000000020500720c */ /* 0x000fda0003f06270 */
[----:B------:R-:W-:Y:S05]  /*06f0*/  @P0 BREAK B1 ;  /* 0x0000000000010942 */ /* 0x000fea0003800000 */
[----:B------:R-:W-:Y:S05]  /*0700*/  @P0 BRA `(.L_x_4800) ;  /* 0x00000000002c0947 */ /* 0x000fea0003800000 */
[----:B------:R-:W-:Y:S05]  /*0710*/  BSYNC B1 ;  /* 0x0000000000017941 */ /* 0x000fea0003800000 */
.L_x_4795:
        /* <DEDUP_REMOVED lines=10> */
.L_x_4800:
[----:B------:R-:W-:Y:S05]  /*07c0*/  BSYNC B0 ;  /* 0x0000000000007941 */ /* 0x000fea0003800000 */
.L_x_4794:
        /* <DEDUP_REMOVED lines=13> */
.L_x_4801:
        /* <DEDUP_REMOVED lines=14> */
.L_x_7352:


//--------------------- .text._ZN2at6native18elementwise_kernelILi128ELi4EZNS0_15gpu_kernel_implINS0_11FillFunctorIN3c107complexIdEEEEEEvRNS_18TensorIteratorBaseERKT_EUliE_EEviT1_ --------------------------
	.section	.text._ZN2at6native18elementwise_kernelILi128ELi4EZNS0_15gpu_kernel_implINS0_11FillFunctorIN3c107complexIdEEEEEEvRNS_18TensorIteratorBaseERKT_EUliE_EEviT1_,"ax",@progbits
	.align	128
        .global         _ZN2at6native18elementwise_kernelILi128ELi4EZNS0_15gpu_kernel_implINS0_11FillFunctorIN3c107complexIdEEEEEEvRNS_18TensorIteratorBaseERKT_EUliE_EEviT1_
        .type           _ZN2at6native18elementwise_kernelILi128ELi4EZNS0_15gpu_kernel_implINS0_11FillFunctorIN3c107complexIdEEEEEEvRNS_18TensorIteratorBaseERKT_EUliE_EEviT1_,@function
        .size           _ZN2at6native18elementwise_kernelILi128ELi4EZNS0_15gpu_kernel_implINS0_11FillFunctorIN3c107complexIdEEEEEEvRNS_18TensorIteratorBaseERKT_EUliE_EEviT1_,(.L_x_7353 - _ZN2at6native18elementwise_kernelILi128ELi4EZNS0_15gpu_kernel_implINS0_11FillFunctorIN3c107complexIdEEEEEEvRNS_18TensorIteratorBaseERKT_EUliE_EEviT1_)
        .other          _ZN2at6native18elementwise_kernelILi128ELi4EZNS0_15gpu_kernel_implINS0_11FillFunctorIN3c107complexIdEEEEEEvRNS_18TensorIteratorBaseERKT_EUliE_EEviT1_,@"STO_CUDA_ENTRY STV_DEFAULT"
_ZN2at6native18elementwise_kernelILi128ELi4EZNS0_15gpu_kernel_implINS0_11FillFunctorIN3c107complexIdEEEEEEvRNS_18TensorIteratorBaseERKT_EUliE_EEviT1_:
.text._ZN2at6native18elementwise_kernelILi128ELi4EZNS0_15gpu_kernel_implINS0_11FillFunctorIN3c107complexIdEEEEEEvRNS_18TensorIteratorBaseERKT_EUliE_EEviT1_:
        /* <DEDUP_REMOVED lines=287> */
.L_x_4804:
        /* <DEDUP_REMOVED lines=15> */
[----:B------:R-:W-:Y:S02]  /*12e0*/  ULDC.64 UR4, c[0x0][0x3c0] ;  /* 0x0000f00000047ab9 */ /* 0x000fe40000000a00 */
[----:B------:R-:W0:Y:S02]  /*12f0*/  F2I.F64.TRUNC R5, UR4 ;  /* 0x0000000400057d11 */ /* 0x000e24000830d100 */
[----:B0-----:R0:W-:Y:S01]  /*1300*/  STG.E.U8 desc[UR36][R2.64], R5 ;  /* 0x0000000502007986 */ /* 0x0011e2000c101124 */
[----:B------:R-:W-:Y:S05]  /*1310*/  BRA `(.L_x_4810) ;  /* 0x00000010004c7947 */ /* 0x000fea0003800000 */
.L_x_4808:
[----:B------:R-:W-:Y:S02]  /*1320*/  ULDC.64 UR4, c[0x0][0x3c0] ;  /* 0x0000f00000047ab9 */ /* 0x000fe40000000a00 */
[----:B------:R-:W0:Y:S02]  /*1330*/  F2I.S64.F64.TRUNC R4, UR4 ;  /* 0x0000000400047d11 */ /* 0x000e24000830d900 */
[----:B0-----:R0:W-:Y:S01]  /*1340*/  STG.E.U8 desc[UR36][R2.64], R4 ;  /* 0x0000000402007986 */ /* 0x0011e2000c101124 */
[----:B------:R-:W-:Y:S05]  /*1350*/  BRA `(.L_x_4810) ;  /* 0x00000010003c7947 */ /* 0x000fea0003800000 */
.L_x_4807:
[----:B------:R-:W-:-:S13]  /*1360*/  ISETP.NE.AND P0, PT, R4, 0x2, PT ;  /* 0x000000020400780c */ /* 0x000fda0003f05270 */
[----:B------:R-:W-:Y:S05]  /*1370*/  @!P0 BRA `(.L_x_4811) ;  /* 0x0000000000308947 */ /* 0x000fea0003800000 */
[----:B------:R-:W-:-:S13]  /*1380*/  ISETP.NE.AND P0, PT, R4, 0x3, PT ;  /* 0x000000030400780c */ /* 0x000fda0003f05270 */
[----:B------:R-:W-:Y:S05]  /*1390*/  @!P0 BRA `(.L_x_4812) ;  /* 0x0000000000188947 */ /* 0x000fea0003800000 */
[----:B------:R-:W-:-:S13]  /*13a0*/  ISETP.NE.AND P0, PT, R4, 0x4, PT ;  /* 0x000000040400780c */ /* 0x000fda0003f05270 */
[----:B------:R-:W-:Y:S05]  /*13b0*/  @P0 BRA `(.L_x_4809) ;  /* 0x0000000c00c40947 */ /* 0x000fea0003800000 */
[----:B------:R-:W-:Y:S02]  /*13c0*/  ULDC.64 UR4, c[0x0][0x3c0] ;  /* 0x0000f00000047ab9 */ /* 0x000fe40000000a00 */
[----:B------:R-:W0:Y:S02]  /*13d0*/  F2I.S64.F64.TRUNC R4, UR4 ;  /* 0x0000000400047d11 */ /* 0x000e24000830d900 */
[----:B0-----:R0:W-:Y:S01]  /*13e0*/  STG.E.64 desc[UR36][R2.64], R4 ;  /* 0x0000000402007986 */ /* 0x0011e2000c101b24 */
[----:B------:R-:W-:Y:S05]  /*13f0*/  BRA `(.L_x_4810) ;  /* 0x0000001000147947 */ /* 0x000fea0003800000 */
.L_x_4812:
[----:B------:R-:W-:Y:S02]  /*1400*/  ULDC.64 UR4, c[0x0][0x3c0] ;  /* 0x0000f00000047ab9 */ /* 0x000fe40000000a00 */
[----:B------:R-:W0:Y:S02]  /*1410*/  F2I.F64.TRUNC R5, UR4 ;  /* 0x0000000400057d11 */ /* 0x000e24000830d100 */
[----:B0-----:R0:W-:Y:S01]  /*1420*/  STG.E desc[UR36][R2.64], R5 ;  /* 0x0000000502007986 */ /* 0x0011e2000c101924 */
[----:B------:R-:W-:Y:S05]  /*1430*/  BRA `(.L_x_4810) ;  /* 0x0000001000047947 */ /* 0x000fea0003800000 */
.L_x_4811:
[----:B------:R-:W-:Y:S02]  /*1440*/  ULDC.64 UR4, c[0x0][0x3c0] ;  /* 0x0000f00000047ab9 */ /* 0x000fe40000000a00 */
[----:B------:R-:W0:Y:S02]  /*1450*/  F2I.F64.TRUNC R5, UR4 ;  /* 0x0000000400057d11 */ /* 0x000e24000830d100 */
[----:B0-----:R0:W-:Y:S01]  /*1460*/  STG.E.U16 desc[UR36][R2.64], R5 ;  /* 0x0000000502007986 */ /* 0x0011e2000c101524 */
[----:B------:R-:W-:Y:S05]  /*1470*/  BRA `(.L_x_4810) ;  /* 0x0000000c00f47947 */ /* 0x000fea0003800000 */
.L_x_4806:
[----:B------:R-:W-:-:S13]  /*1480*/  ISETP.GT.AND P0, PT, R4, 0x6, PT ;  /* 0x000000060400780c */ /* 0x000fda0003f04270 */
[----:B------:R-:W-:Y:S05]  /*1490*/  @P0 BRA `(.L_x_4813) ;  /* 0x0000000000540947 */ /* 0x000fea0003800000 */
[----:B------:R-:W-:-:S13]  /*14a0*/  ISETP.NE.AND P0, PT, R4, 0x5, PT ;  /* 0x000000050400780c */ /* 0x000fda0003f05270 */
[----:B------:R-:W-:Y:S05]  /*14b0*/  @!P0 BRA `(.L_x_4814) ;  /* 0x0000000000288947 */ /* 0x000fea0003800000 */
[----:B------:R-:W-:-:S13]  /*14c0*/  ISETP.NE.AND P0, PT, R4, 0x6, PT ;  /* 0x000000060400780c */ /* 0x000fda0003f05270 */
[----:B------:R-:W-:Y:S05]  /*14d0*/  @P0 BRA `(.L_x_4809) ;  /* 0x0000000c007c0947 */ /* 0x000fea0003800000 */
[----:B------:R-:W-:Y:S01]  /*14e0*/  MOV R6, 0xf0000000 ;  /* 0xf000000000067802 */ /* 0x000fe20000000f00 */
[----:B------:R-:W-:Y:S01]  /*14f0*/  IMAD.MOV.U32 R7, RZ, RZ, 0x380fffff ;  /* 0x380fffffff077424 */ /* 0x000fe200078e00ff */
[----:B------:R-:W-:Y:S02]  /*1500*/  ULDC.64 UR4, c[0x0][0x3c0] ;  /* 0x0000f00000047ab9 */ /* 0x000fe40000000a00 */
[----:B------:R-:W0:Y:S03]  /*1510*/  F2F.F32.F64 R5, UR4 ;  /* 0x0000000400057d10 */ /* 0x000e260008301000 */
[----:B------:R-:W-:-:S14]  /*1520*/  DSETP.LEU.AND P0, PT, R6, |UR4|, PT ;  /* 0x4000000406007e2a */ /* 0x000fdc000bf0b000 */
[----:B0-----:R-:W-:-:S05]  /*1530*/  @!P0 FMUL R5, R5, 1.175494350822287508e-38 ;  /* 0x0080000005058820 */ /* 0x001fca0000400000 */
[----:B------:R0:W-:Y:S01]  /*1540*/  STG.E desc[UR36][R2.64], R5 ;  /* 0x0000000502007986 */ /* 0x0001e2000c101924 */
[----:B------:R-:W-:Y:S05]  /*1550*/  BRA `(.L_x_4810) ;  /* 0x0000000c00bc7947 */ /* 0x000fea0003800000 */
.L_x_4814:
[----:B------:R-:W-:Y:S01]  /*1560*/  IMAD.MOV.U32 R4, RZ, RZ, -0x10000000 ;  /* 0xf0000000ff047424 */ /* 0x000fe200078e00ff */
[----:B------:R-:W-:Y:S01]  /*1570*/  ULDC.64 UR4, c[0x0][0x3c0] ;  /* 0x0000f00000047ab9 */ /* 0x000fe20000000a00 */
[----:B------:R-:W-:Y:S01]  /*1580*/  IMAD.MOV.U32 R5, RZ, RZ, 0x380fffff ;  /* 0x380fffffff057424 */ /* 0x000fe200078e00ff */
[----:B------:R-:W0:Y:S05]  /*1590*/  F2F.F32.F64 R0, UR4 ;  /* 0x0000000400007d10 */ /* 0x000e2a0008301000 */
[----:B------:R-:W-:-:S14]  /*15a0*/  DSETP.LEU.AND P0, PT, R4, |UR4|, PT ;  /* 0x4000000404007e2a */ /* 0x000fdc000bf0b000 */
[----:B0-----:R-:W-:-:S05]  /*15b0*/  @!P0 FMUL R0, R0, 1.175494350822287508e-38 ;  /* 0x0080000000008820 */ /* 0x001fca0000400000 */
[----:B------:R-:W-:-:S05]  /*15c0*/  F2FP.F16.F32.PACK_AB R0, RZ, R0 ;  /* 0x00000000ff00723e */ /* 0x000fca00000000ff */
[----:B------:R0:W-:Y:S01]  /*15d0*/  STG.E.U16 desc[UR36][R2.64], R0 ;  /* 0x0000000002007986 */ /* 0x0001e2000c101524 */
[----:B------:R-:W-:Y:S05]  /*15e0*/  BRA `(.L_x_4810) ;  /* 0x0000000c00987947 */ /* 0x000fea0003800000 */
.L_x_4813:
[----:B------:R-:W-:-:S13]  /*15f0*/  ISETP.NE.AND P0, PT, R4, 0x7, PT ;  /* 0x000000070400780c */ /* 0x000fda0003f05270 */
[----:B------:R-:W-:Y:S05]  /*1600*/  @!P0 BRA `(.L_x_4815) ;  /* 0x0000000000748947 */ /* 0x000fea0003800000 */
[----:B------:R-:W-:-:S13]  /*1610*/  ISETP.NE.AND P0, PT, R4, 0x8, PT ;  /* 0x000000080400780c */ /* 0x000fda0003f05270 */
[----:B------:R-:W-:Y:S05]  /*1620*/  @!P0 BRA `(.L_x_4816) ;  /* 0x0000000000388947 */ /* 0x000fea0003800000 */
[----:B------:R-:W-:-:S13]  /*1630*/  ISETP.NE.AND P0, PT, R4, 0x9, PT ;  /* 0x000000090400780c */ /* 0x000fda0003f05270 */
[----:B------:R-:W-:Y:S05]  /*1640*/  @P0 BRA `(.L_x_4809) ;  /* 0x0000000c00200947 */ /* 0x000fea0003800000 */
[----:B------:R-:W-:Y:S01]  /*1650*/  IMAD.MOV.U32 R6, RZ, RZ, -0x10000000 ;  /* 0xf0000000ff067424 */ /* 0x000fe200078e00ff */
[----:B------:R-:W-:Y:S01]  /*1660*/  MOV R7, 0x380fffff ;  /* 0x380fffff00077802 */ /* 0x000fe20000000f00 */
[----:B------:R-:W-:Y:S01]  /*1670*/  ULDC.64 UR4, c[0x0][0x3c8] ;  /* 0x0000f20000047ab9 */ /* 0x000fe20000000a00 */
[----:B------:R-:W-:Y:S01]  /*1680*/  ULDC.64 UR6, c[0x0][0x3c0] ;  /* 0x0000f00000067ab9 */ /* 0x000fe20000000a00 */
[----:B------:R-:W0:Y:S03]  /*1690*/  F2F.F32.F64 R5, UR4 ;  /* 0x0000000400057d10 */ /* 0x000e260008301000 */
[C---:B------:R-:W-:Y:S02]  /*16a0*/  DSETP.LEU.AND P0, PT, R6.reuse, |UR4|, PT ;  /* 0x4000000406007e2a */ /* 0x040fe4000bf0b000 */
[----:B------:R-:W-:-:S03]  /*16b0*/  DSETP.LEU.AND P1, PT, R6, |UR6|, PT ;  /* 0x4000000606007e2a */ /* 0x000fc6000bf2b000 */
[----:B------:R-:W1:Y:S09]  /*16c0*/  F2F.F32.F64 R4, UR6 ;  /* 0x0000000600047d10 */ /* 0x000e720008301000 */
[----:B0-----:R-:W-:Y:S02]  /*16d0*/  @!P0 FMUL R5, R5, 1.175494350822287508e-38 ;  /* 0x0080000005058820 */ /* 0x001fe40000400000 */
[----:B-1----:R-:W-:-:S05]  /*16e0*/  @!P1 FMUL R4, R4, 1.175494350822287508e-38 ;  /* 0x0080000004049820 */ /* 0x002fca0000400000 */
[----:B------:R0:W-:Y:S01]  /*16f0*/  STG.E.64 desc[UR36][R2.64], R4 ;  /* 0x0000000402007986 */ /* 0x0001e2000c101b24 */
[----:B------:R-:W-:Y:S05]  /*1700*/  BRA `(.L_x_4810) ;  /* 0x0000000c00507947 */ /* 0x000fea0003800000 */
.L_x_4816:
[----:B------:R-:W-:Y:S01]  /*1710*/  IMAD.MOV.U32 R6, RZ, RZ, -0x10000000 ;  /* 0xf0000000ff067424 */ /* 0x000fe200078e00ff */
[----:B------:R-:W-:Y:S01]  /*1720*/  ULDC.64 UR4, c[0x0][0x3c0] ;  /* 0x0000f00000047ab9 */ /* 0x000fe20000000a00 */
[----:B------:R-:W-:Y:S01]  /*1730*/  IMAD.MOV.U32 R7, RZ, RZ, 0x380fffff ;  /* 0x380fffffff077424 */ /* 0x000fe200078e00ff */
[----:B------:R-:W-:Y:S01]  /*1740*/  ULDC.64 UR6, c[0x0][0x3c8] ;  /* 0x0000f20000067ab9 */ /* 0x000fe20000000a00 */
[----:B------:R-:W0:Y:S04]  /*1750*/  F2F.F32.F64 R5, UR4 ;  /* 0x0000000400057d10 */ /* 0x000e280008301000 */
[C---:B------:R-:W-:Y:S02]  /*1760*/  DSETP.LEU.AND P0, PT, R6.reuse, |UR4|, PT ;  /* 0x4000000406007e2a */ /* 0x040fe4000bf0b000 */
[----:B------:R-:W-:-:S02]  /*1770*/  DSETP.LEU.AND P1, PT, R6, |UR6|, PT ;  /* 0x4000000606007e2a */ /* 0x000fc4000bf2b000 */
[----:B------:R-:W1:Y:S10]  /*1780*/  F2F.F32.F64 R0, UR6 ;  /* 0x0000000600007d10 */ /* 0x000e740008301000 */
[----:B0-----:R-:W-:-:S02]  /*1790*/  @!P0 FMUL R5, R5, 1.175494350822287508e-38 ;  /* 0x0080000005058820 */ /* 0x001fc40000400000 */
[----:B-1----:R-:W-:-:S05]  /*17a0*/  @!P1 FMUL R0, R0, 1.175494350822287508e-38 ;  /* 0x0080000000009820 */ /* 0x002fca0000400000 */
[----:B------:R-:W-:-:S05]  /*17b0*/  F2FP.F16.F32.PACK_AB R5, R0, R5 ;  /* 0x000000050005723e */ /* 0x000fca00000000ff */
[----:B------:R0:W-:Y:S01]  /*17c0*/  STG.E desc[UR36][R2.64], R5 ;  /* 0x0000000502007986 */ /* 0x0001e2000c101924 */
[----:B------:R-:W-:Y:S05]  /*17d0*/  BRA `(.L_x_4810) ;  /* 0x0000000c001c7947 */ /* 0x000fea0003800000 */
.L_x_4815:
[----:B------:R-:W0:Y:S02]  /*17e0*/  LDC.64 R4, c[0x0][0x3c0] ;  /* 0x0000f000ff047b82 */ /* 0x000e240000000a00 */
[----:B0-----:R0:W-:Y:S01]  /*17f0*/  STG.E.64 desc[UR36][R2.64], R4 ;  /* 0x0000000402007986 */ /* 0x0011e2000c101b24 */
[----:B------:R-:W-:Y:S05]  /*1800*/  BRA `(.L_x_4810) ;  /* 0x0000000c00107947 */ /* 0x000fea0003800000 */
.L_x_4805:
        /* <DEDUP_REMOVED lines=9> */
[----:B------:R-:W-:Y:S01]  /*18a0*/  DSETP.NEU.AND P0, PT, RZ, UR4, PT ;  /* 0x00000004ff007e2a */ /* 0x000fe2000bf0d000 */
[----:B------:R-:W-:-:S05]  /*18b0*/  ULDC.64 UR4, c[0x0][0x3c0] ;  /* 0x0000f00000047ab9 */ /* 0x000fca0000000a00 */
[----:B------:R-:W-:-:S06]  /*18c0*/  DSETP.NEU.OR P0, PT, RZ, UR4, P0 ;  /* 0x00000004ff007e2a */ /* 0x000fcc000870d400 */
[----:B------:R-:W-:-:S05]  /*18d0*/  SEL R5, RZ, 0x1, !P0 ;  /* 0x00000001ff057807 */ /* 0x000fca0004000000 */
[----:B------:R0:W-:Y:S01]  /*18e0*/  STG.E.U8 desc[UR36][R2.64], R5 ;  /* 0x0000000502007986 */ /* 0x0001e2000c101124 */
[----:B------:R-:W-:Y:S05]  /*18f0*/  BRA `(.L_x_4810) ;  /* 0x0000000800d47947 */ /* 0x000fea0003800000 */
.L_x_4819:
[----:B------:R-:W0:Y:S08]  /*1900*/  LDC.64 R4, c[0x0][0x3c0] ;  /* 0x0000f000ff047b82 */ /* 0x000e300000000a00 */
[----:B------:R-:W0:Y:S02]  /*1910*/  LDC.64 R6, c[0x0][0x3c8] ;  /* 0x0000f200ff067b82 */ /* 0x000e240000000a00 */
[----:B0-----:R0:W-:Y:S01]  /*1920*/  STG.E.128 desc[UR36][R2.64], R4 ;  /* 0x0000000402007986 */ /* 0x0011e2000c101d24 */
[----:B------:R-:W-:Y:S05]  /*1930*/  BRA `(.L_x_4810) ;  /* 0x0000000800c47947 */ /* 0x000fea0003800000 */
.L_x_4818:
[----:B------:R-:W-:-:S13]  /*1940*/  ISETP.NE.AND P0, PT, R4, 0xf, PT ;  /* 0x0000000f0400780c */ /* 0x000fda0003f05270 */
[----:B------:R-:W-:Y:S05]  /*1950*/  @!P0 BRA `(.L_x_4820) ;  /* 0x0000000000cc8947 */ /* 0x000fea0003800000 */
[----:B------:R-:W-:-:S13]  /*1960*/  ISETP.NE.AND P0, PT, R4, 0x17, PT ;  /* 0x000000170400780c */ /* 0x000fda0003f05270 */
[----:B------:R-:W-:Y:S05]  /*1970*/  @!P0 BRA `(.L_x_4821) ;  /* 0x0000000000608947 */ /* 0x000fea0003800000 */
[----:B------:R-:W-:-:S13]  /*1980*/  ISETP.NE.AND P0, PT, R4, 0x18, PT ;  /* 0x000000180400780c */ /* 0x000fda0003f05270 */
[----:B------:R-:W-:Y:S05]  /*1990*/  @P0 BRA `(.L_x_4809) ;  /* 0x00000008004c0947 */ /* 0x000fea0003800000 */
[----:B------:R-:W-:Y:S01]  /*19a0*/  IMAD.MOV.U32 R4, RZ, RZ, -0x10000000 ;  /* 0xf0000000ff047424 */ /* 0x000fe200078e00ff */
[----:B------:R-:W-:Y:S01]  /*19b0*/  ULDC.64 UR4, c[0x0][0x3c0] ;  /* 0x0000f00000047ab9 */ /* 0x000fe20000000a00 */
[----:B------:R-:W-:Y:S01]  /*19c0*/  IMAD.MOV.U32 R5, RZ, RZ, 0x380fffff ;  /* 0x380fffffff057424 */ /* 0x000fe200078e00ff */
[----:B------:R-:W0:Y:S05]  /*19d0*/  F2F.F32.F64 R7, UR4 ;  /* 0x0000000400077d10 */ /* 0x000e2a0008301000 */
[----:B------:R-:W-:-:S14]  /*19e0*/  DSETP.LEU.AND P0, PT, R4, |UR4|, PT ;  /* 0x4000000404007e2a */ /* 0x000fdc000bf0b000 */
[----:B0-----:R-:W-:-:S05]  /*19f0*/  @!P0 FMUL R7, R7, 1.175494350822287508e-38 ;  /* 0x0080000007078820 */ /* 0x001fca0000400000 */
[C---:B------:R-:W-:Y:S02]  /*1a00*/  LOP3.LUT R0, R7.reuse, 0x7fffffff, RZ, 0xc0, !PT ;  /* 0x7fffffff07007812 */ /* 0x040fe400078ec0ff */
        /* <DEDUP_REMOVED lines=12> */
.L_x_4822:
[----:B------:R-:W-:-:S05]  /*1ad0*/  LOP3.LUT R5, R4, R5, RZ, 0xfc, !PT ;  /* 0x0000000504057212 */ /* 0x000fca00078efcff */
[----:B------:R0:W-:Y:S01]  /*1ae0*/  STG.E.U8 desc[UR36][R2.64], R5 ;  /* 0x0000000502007986 */ /* 0x0001e2000c101124 */
[----:B------:R-:W-:Y:S05]  /*1af0*/  BRA `(.L_x_4810) ;  /* 0x0000000800547947 */ /* 0x000fea0003800000 */
.L_x_4821:
[----:B------:R-:W-:Y:S01]  /*1b00*/  IMAD.MOV.U32 R6, RZ, RZ, -0x10000000 ;  /* 0xf0000000ff067424 */ /* 0x000fe200078e00ff */
[----:B------:R-:W-:Y:S01]  /*1b10*/  ULDC.64 UR4, c[0x0][0x3c0] ;  /* 0x0000f00000047ab9 */ /* 0x000fe20000000a00 */
[----:B------:R-:W-:Y:S01]  /*1b20*/  IMAD.MOV.U32 R7, RZ, RZ, 0x380fffff ;  /* 0x380fffffff077424 */ /* 0x000fe200078e00ff */
[----:B------:R-:W0:Y:S05]  /*1b30*/  F2F.F32.F64 R5, UR4 ;  /* 0x0000000400057d10 */ /* 0x000e2a0008301000 */
[----:B------:R-:W-:-:S14]  /*1b40*/  DSETP.LEU.AND P0, PT, R6, |UR4|, PT ;  /* 0x4000000406007e2a */ /* 0x000fdc000bf0b000 */
[----:B0-----:R-:W-:-:S05]  /*1b50*/  @!P0 FMUL R5, R5, 1.175494350822287508e-38 ;  /* 0x0080000005058820 */ /* 0x001fca0000400000 */
        /* <DEDUP_REMOVED lines=11> */
.L_x_4823:
[----:B------:R-:W-:Y:S02]  /*1c10*/  ISETP.GT.U32.AND P0, PT, R4, 0x7f800000, PT ;  /* 0x7f8000000400780c */ /* 0x000fe40003f04070 */
[----:B------:R-:W-:-:S04]  /*1c20*/  MOV R0, 0x7f ;  /* 0x0000007f00007802 */ /* 0x000fc80000000f00 */
[----:B------:R-:W-:-:S07]  /*1c30*/  SEL R0, R0, 0x7c, P0 ;  /* 0x0000007c00007807 */ /* 0x000fce0000000000 */
.L_x_4824:
[----:B------:R-:W-:-:S04]  /*1c40*/  LOP3.LUT R5, R5, 0x80000000, RZ, 0xc0, !PT ;  /* 0x8000000005057812 */ /* 0x000fc800078ec0ff */
[----:B------:R-:W-:-:S04]  /*1c50*/  SHF.R.U32.HI R5, RZ, 0x18, R5 ;  /* 0x00000018ff057819 */ /* 0x000fc80000011605 */
[----:B------:R-:W-:-:S05]  /*1c60*/  LOP3.LUT R5, R0, R5, RZ, 0xfc, !PT ;  /* 0x0000000500057212 */ /* 0x000fca00078efcff */
[----:B------:R0:W-:Y:S01]  /*1c70*/  STG.E.U8 desc[UR36][R2.64], R5 ;  /* 0x0000000502007986 */ /* 0x0001e2000c101124 */
[----:B------:R-:W-:Y:S05]  /*1c80*/  BRA `(.L_x_4810) ;  /* 0x0000000400f07947 */ /* 0x000fea0003800000 */
.L_x_4820:
[----:B------:R-:W-:Y:S01]  /*1c90*/  IMAD.MOV.U32 R4, RZ, RZ, -0x10000000 ;  /* 0xf0000000ff047424 */ /* 0x000fe200078e00ff */
[----:B------:R-:W-:Y:S01]  /*1ca0*/  ULDC.64 UR4, c[0x0][0x3c0] ;  /* 0x0000f00000047ab9 */ /* 0x000fe20000000a00 */
[----:B------:R-:W-:Y:S01]  /*1cb0*/  IMAD.MOV.U32 R5, RZ, RZ, 0x380fffff ;  /* 0x380fffffff057424 */ /* 0x000fe200078e00ff */
[----:B------:R-:W0:Y:S05]  /*1cc0*/  F2F.F32.F64 R0, UR4 ;  /* 0x0000000400007d10 */ /* 0x000e2a0008301000 */
[----:B------:R-:W-:-:S14]  /*1cd0*/  DSETP.LEU.AND P0, PT, R4, |UR4|, PT ;  /* 0x4000000404007e2a */ /* 0x000fdc000bf0b000 */
[----:B0-----:R-:W-:-:S05]  /*1ce0*/  @!P0 FMUL R0, R0, 1.175494350822287508e-38 ;  /* 0x0080000000008820 */ /* 0x001fca0000400000 */
[----:B------:R-:W-:-:S05]  /*1cf0*/  F2FP.BF16.F32.PACK_AB R0, RZ, R0 ;  /* 0x00000000ff00723e */ /* 0x000fca00000010ff */
[----:B------:R0:W-:Y:S01]  /*1d00*/  STG.E.U16 desc[UR36][R2.64], R0 ;  /* 0x0000000002007986 */ /* 0x0001e2000c101524 */
[----:B------:R-:W-:Y:S05]  /*1d10*/  BRA `(.L_x_4810) ;  /* 0x0000000400cc7947 */ /* 0x000fea0003800000 */
.L_x_4817:
        /* <DEDUP_REMOVED lines=8> */
[----:B------:R-:W-:Y:S02]  /*1da0*/  ULDC.64 UR4, c[0x0][0x3c0] ;  /* 0x0000f00000047ab9 */ /* 0x000fe40000000a00 */
[----:B------:R-:W0:Y:S02]  /*1db0*/  F2I.U32.F64.TRUNC R5, UR4 ;  /* 0x0000000400057d11 */ /* 0x000e24000830d000 */
[----:B0-----:R5:W-:Y:S01]  /*1dc0*/  STG.E.U16 desc[UR36][R2.64], R5 ;  /* 0x0000000502007986 */ /* 0x001be2000c101524 */
[----:B------:R-:W-:Y:S05]  /*1dd0*/  BRA `(.L_x_4810) ;  /* 0x00000004009c7947 */ /* 0x000fea0003800000 */
.L_x_4827:
[----:B------:R-:W-:Y:S01]  /*1de0*/  IMAD.MOV.U32 R6, RZ, RZ, -0x10000000 ;  /* 0xf0000000ff067424 */ /* 0x000fe200078e00ff */
[----:B------:R-:W-:Y:S01]  /*1df0*/  ULDC.64 UR4, c[0x0][0x3c0] ;  /* 0x0000f00000047ab9 */ /* 0x000fe20000000a00 */
[----:B------:R-:W-:Y:S01]  /*1e00*/  IMAD.MOV.U32 R7, RZ, RZ, 0x380fffff ;  /* 0x380fffffff077424 */ /* 0x000fe200078e00ff */
[----:B------:R-:W0:Y:S01]  /*1e10*/  F2F.F32.F64 R5, UR4 ;  /* 0x0000000400057d10 */ /* 0x000e220008301000 */
[----:B------:R-:W-:-:S04]  /*1e20*/  MOV R0, 0x80 ;  /* 0x0000008000007802 */ /* 0x000fc80000000f00 */
[----:B------:R-:W-:-:S14]  /*1e30*/  DSETP.LEU.AND P0, PT, R6, |UR4|, PT ;  /* 0x4000000406007e2a */ /* 0x000fdc000bf0b000 */
[----:B0-----:R-:W-:-:S05]  /*1e40*/  @!P0 FMUL R5, R5, 1.175494350822287508e-38 ;  /* 0x0080000005058820 */ /* 0x001fca0000400000 */
        /* <DEDUP_REMOVED lines=14> */
.L_x_4829:
[----:B------:R-:W-:-:S04]  /*1f30*/  LOP3.LUT R5, R5, 0x80000000, RZ, 0xc0, !PT ;  /* 0x8000000005057812 */ /* 0x000fc800078ec0ff */
[----:B------:R-:W-:-:S04]  /*1f40*/  SHF.R.U32.HI R5, RZ, 0x18, R5 ;  /* 0x00000018ff057819 */ /* 0x000fc80000011605 */
[----:B------:R-:W-:-:S04]  /*1f50*/  LOP3.LUT R4, R4, R5, RZ, 0xfc, !PT ;  /* 0x0000000504047212 */ /* 0x000fc800078efcff */
[----:B------:R-:W-:-:S07]  /*1f60*/  PRMT R0, R4, 0x7610, R0 ;  /* 0x0000761004007816 */ /* 0x000fce0000000000 */
.L_x_4828:
[----:B------:R4:W-:Y:S01]  /*1f70*/  STG.E.U8 desc[UR36][R2.64], R0 ;  /* 0x0000000002007986 */ /* 0x0009e2000c101124 */
[----:B------:R-:W-:Y:S05]  /*1f80*/  BRA `(.L_x_4810) ;  /* 0x0000000400307947 */ /* 0x000fea0003800000 */
.L_x_4826:
[----:B------:R-:W-:Y:S01]  /*1f90*/  IMAD.MOV.U32 R6, RZ, RZ, -0x10000000 ;  /* 0xf0000000ff067424 */ /* 0x000fe200078e00ff */
[----:B------:R-:W-:Y:S01]  /*1fa0*/  ULDC.64 UR4, c[0x0][0x3c0] ;  /* 0x0000f00000047ab9 */ /* 0x000fe20000000a00 */
[----:B------:R-:W-:Y:S01]  /*1fb0*/  IMAD.MOV.U32 R7, RZ, RZ, 0x380fffff ;  /* 0x380fffffff077424 */ /* 0x000fe200078e00ff */
[----:B------:R-:W0:Y:S01]  /*1fc0*/  F2F.F32.F64 R5, UR4 ;  /* 0x0000000400057d10 */ /* 0x000e220008301000 */
[----:B------:R-:W-:-:S04]  /*1fd0*/  IMAD.MOV.U32 R0, RZ, RZ, 0x80 ;  /* 0x00000080ff007424 */ /* 0x000fc800078e00ff */
        /* <DEDUP_REMOVED lines=16> */
.L_x_4831:
[----:B------:R-:W-:-:S04]  /*20e0*/  LOP3.LUT R5, R5, 0x80000000, RZ, 0xc0, !PT ;  /* 0x8000000005057812 */ /* 0x000fc800078ec0ff */
[----:B------:R-:W-:-:S04]  /*20f0*/  SHF.R.U32.HI R5, RZ, 0x18, R5 ;  /* 0x00000018ff057819 */ /* 0x000fc80000011605 */
[----:B------:R-:W-:-:S04]  /*2100*/  LOP3.LUT R4, R4, R5, RZ, 0xfc, !PT ;  /* 0x0000000504047212 */ /* 0x000fc800078efcff */
[----:B------:R-:W-:-:S07]  /*2110*/  PRMT R0, R4, 0x7610, R0 ;  /* 0x0000761004007816 */ /* 0x000fce0000000000 */
.L_x_4830:
[----:B------:R3:W-:Y:S01]  /*2120*/  STG.E.U8 desc[UR36][R2.64], R0 ;  /* 0x0000000002007986 */ /* 0x0007e2000c101124 */
[----:B------:R-:W-:Y:S05]  /*2130*/  BRA `(.L_x_4810) ;  /* 0x0000000000c47947 */ /* 0x000fea0003800000 */
.L_x_4825:
        /* <DEDUP_REMOVED lines=9> */
[----:B------:R-:W-:Y:S01]  /*21d0*/  IMAD.MOV.U32 R4, RZ, RZ, 0xff ;  /* 0x000000ffff047424 */ /* 0x000fe200078e00ff */
[----:B------:R-:W0:Y:S03]  /*21e0*/  F2F.F32.F64 R5, UR4 ;  /* 0x0000000400057d10 */ /* 0x000e260008301000 */
[----:B------:R-:W-:-:S14]  /*21f0*/  DSETP.LEU.AND P0, PT, R6, |UR4|, PT ;  /* 0x4000000406007e2a */ /* 0x000fdc000bf0b000 */
[----:B0-----:R-:W-:-:S05]  /*2200*/  @!P0 FMUL R5, R5, 1.175494350822287508e-38 ;  /* 0x0080000005058820 */ /* 0x001fca0000400000 */
        /* <DEDUP_REMOVED lines=10> */
.L_x_4834:
[----:B------:R2:W-:Y:S01]  /*22b0*/  STG.E.U8 desc[UR36][R2.64], R4 ;  /* 0x0000000402007986 */ /* 0x0005e2000c101124 */
[----:B------:R-:W-:Y:S05]  /*22c0*/  BRA `(.L_x_4810) ;  /* 0x0000000000607947 */ /* 0x000fea0003800000 */
.L_x_4809:
[----:B------:R-:W-:Y:S01]  /*22d0*/  MOV R2, 0x0 ;  /* 0x0000000000027802 */ /* 0x000fe20000000f00 */
[----:B------:R-:W-:Y:S01]  /*22e0*/  ULDC.64 UR4, c[0x4][0x190] ;  /* 0x0100640000047ab9 */ /* 0x000fe20000000a00 */
[----:B------:R-:W-:Y:S01]  /*22f0*/  ULDC.64 UR6, c[0x4][0x40] ;  /* 0x0100100000067ab9 */ /* 0x000fe20000000a00 */
[----:B------:R-:W-:Y:S01]  /*2300*/  IMAD.U32 R4, RZ, RZ, UR4 ;  /* 0x00000004ff047e24 */ /* 0x000fe2000f8e00ff */
[----:B------:R-:W-:Y:S01]  /*2310*/  MOV R5, UR5 ;  /* 0x0000000500057c02 */ /* 0x000fe20008000f00 */
[----:B------:R-:W-:Y:S01]  /*2320*/  ULDC.64 UR4, c[0x4][0x198] ;  /* 0x0100660000047ab9 */ /* 0x000fe20000000a00 */
[----:B------:R-:W0:Y:S01]  /*2330*/  LDC.64 R2, c[0x4][R2] ;  /* 0x0100000002027b82 */ /* 0x000e220000000a00 */
[----:B------:R-:W-:Y:S01]  /*2340*/  HFMA2.MMA R8, -RZ, RZ, 0, 6.020069122314453125e-06 ;  /* 0x00000065ff087435 */ /* 0x000fe200000001ff */
        /* <DEDUP_REMOVED lines=8> */
.L_x_4835:
[----:B------:R-:W-:Y:S05]  /*23d0*/  BRA `(.L_x_4810) ;  /* 0x00000000001c7947 */ /* 0x000fea0003800000 */
.L_x_4833:
[----:B------:R-:W-:Y:S02]  /*23e0*/  ULDC.64 UR4, c[0x0][0x3c0] ;  /* 0x0000f00000047ab9 */ /* 0x000fe40000000a00 */
[----:B------:R-:W0:Y:S02]  /*23f0*/  F2I.U64.F64.TRUNC R4, UR4 ;  /* 0x0000000400047d11 */ /* 0x000e24000830d800 */
[----:B0-----:R1:W-:Y:S01]  /*2400*/  STG.E.64 desc[UR36][R2.64], R4 ;  /* 0x0000000402007986 */ /* 0x0013e2000c101b24 */
[----:B------:R-:W-:Y:S05]  /*2410*/  BRA `(.L_x_4810) ;  /* 0x00000000000c7947 */ /* 0x000fea0003800000 */
.L_x_4832:
[----:B------:R-:W-:Y:S02]  /*2420*/  ULDC.64 UR4, c[0x0][0x3c0] ;  /* 0x0000f00000047ab9 */ /* 0x000fe40000000a00 */
[----:B------:R-:W0:Y:S02]  /*2430*/  F2I.U32.F64.TRUNC R5, UR4 ;  /* 0x0000000400057d11 */ /* 0x000e24000830d000 */
[----:B0-----:R0:W-:Y:S02]  /*2440*/  STG.E desc[UR36][R2.64], R5 ;  /* 0x0000000502007986 */ /* 0x0011e4000c101924 */
.L_x_4810:
[----:B------:R-:W-:-:S04]  /*2450*/  IMAD R16, R16, 0x200, R19 ;  /* 0x0000020010107824 */ /* 0x000fc800078e0213 */
[----:B------:R-:W-:-:S07]  /*2460*/  VIADD R17, R16, 0x80 ;  /* 0x0000008010117836 */ /* 0x000fce0000000000 */
.L_x_4803:
[----:B------:R-:W-:Y:S05]  /*2470*/  BSYNC B6 ;  /* 0x0000000000067941 */ /* 0x000fea0003800000 */
.L_x_4802:
        /* <DEDUP_REMOVED lines=281> */
.L_x_4838:
        /* <DEDUP_REMOVED lines=19> */
.L_x_4842:
[----:B------:R-:W-:Y:S02]  /*3740*/  ULDC.64 UR4, c[0x0][0x3c0] ;  /* 0x0000f00000047ab9 */ /* 0x000fe40000000a00 */
[----:B------:R-:W0:Y:S02]  /*3750*/  F2I.S64.F64.TRUNC R4, UR4 ;  /* 0x0000000400047d11 */ /* 0x000e24000830d900 */
[----:B0-----:R0:W-:Y:S01]  /*3760*/  STG.E.U8 desc[UR36][R2.64], R4 ;  /* 0x0000000402007986 */ /* 0x0011e2000c101124 */
[----:B------:R-:W-:Y:S05]  /*3770*/  BRA `(.L_x_4844) ;  /* 0x00000010003c7947 */ /* 0x000fea0003800000 */
.L_x_4841:
        /* <DEDUP_REMOVED lines=10> */
.L_x_4846:
[----:B------:R-:W-:Y:S02]  /*3820*/  ULDC.64 UR4, c[0x0][0x3c0] ;  /* 0x0000f00000047ab9 */ /* 0x000fe40000000a00 */
[----:B------:R-:W0:Y:S02]  /*3830*/  F2I.F64.TRUNC R5, UR4 ;  /* 0x0000000400057d11 */ /* 0x000e24000830d100 */
[----:B0-----:R0:W-:Y:S01]  /*3840*/  STG.E desc[UR36][R2.64], R5 ;  /* 0x0000000502007986 */ /* 0x0011e2000c101924 */
[----:B------:R-:W-:Y:S05]  /*3850*/  BRA `(.L_x_4844) ;  /* 0x0000001000047947 */ /* 0x000fea0003800000 */
.L_x_4845:
[----:B------:R-:W-:Y:S02]  /*3860*/  ULDC.64 UR4, c[0x0][0x3c0] ;  /* 0x0000f00000047ab9 */ /* 0x000fe40000000a00 */
[----:B------:R-:W0:Y:S02]  /*3870*/  F2I.F64.TRUNC R5, UR4 ;  /* 0x0000000400057d11 */ /* 0x000e24000830d100 */
[----:B0-----:R0:W-:Y:S01]  /*3880*/  STG.E.U16 desc[UR36][R2.64], R5 ;  /* 0x0000000502007986 */ /* 0x0011e2000c101524 */
[----:B------:R-:W-:Y:S05]  /*3890*/  BRA `(.L_x_4844) ;  /* 0x0000000c00f47947 */ /* 0x000fea0003800000 */
.L_x_4840:
[----:B------:R-:W-:-:S13]  /*38a0*/  ISETP.GT.AND P0, PT, R4, 0x6, PT ;  /* 0x000000060400780c */ /* 0x000fda0003f04270 */
[----:B------:R-:W-:Y:S05]  /*38b0*/  @P0 BRA `(.L_x_4847) ;  /* 0x0000000000540947 */ /* 0x000fea0003800000 */
        /* <DEDUP_REMOVED lines=10> */
[----:B------:R0:W-:Y:S01]  /*3960*/  STG.E desc[UR36][R2.64], R5 ;  /* 0x0000000502007986 */ /* 0x0001e2000c101924 */
[----:B------:R-:W-:Y:S05]  /*3970*/  BRA `(.L_x_4844) ;  /* 0x0000000c00bc7947 */ /* 0x000fea0003800000 */
.L_x_4848:
[----:B------:R-:W-:Y:S01]  /*3980*/  IMAD.MOV.U32 R4, RZ, RZ, -0x10000000 ;  /* 0xf0000000ff047424 */ /* 0x000fe200078e00ff */
[----:B------:R-:W-:Y:S01]  /*3990*/  MOV R5, 0x380fffff ;  /* 0x380fffff00057802 */ /* 0x000fe20000000f00 */
[----:B------:R-:W-:Y:S02]  /*39a0*/  ULDC.64 UR4, c[0x0][0x3c0] ;  /* 0x0000f00000047ab9 */ /* 0x000fe40000000a00 */
[----:B------:R-:W0:Y:S03]  /*39b0*/  F2F.F32.F64 R0, UR4 ;  /* 0x0000000400007d10 */ /* 0x000e260008301000 */
[----:B------:R-:W-:-:S14]  /*39c0*/  DSETP.LEU.AND P0, PT, R4, |UR4|, PT ;  /* 0x4000000404007e2a */ /* 0x000fdc000bf0b000 */
[----:B0-----:R-:W-:-:S05]  /*39d0*/  @!P0 FMUL R0, R0, 1.175494350822287508e-38 ;  /* 0x0080000000008820 */ /* 0x001fca0000400000 */
[----:B------:R-:W-:-:S05]  /*39e0*/  F2FP.F16.F32.PACK_AB R0, RZ, R0 ;  /* 0x00000000ff00723e */ /* 0x000fca00000000ff */
[----:B------:R0:W-:Y:S01]  /*39f0*/  STG.E.U16 desc[UR36][R2.64], R0 ;  /* 0x0000000002007986 */ /* 0x0001e2000c101524 */
[----:B------:R-:W-:Y:S05]  /*3a00*/  BRA `(.L_x_4844) ;  /* 0x0000000c00987947 */ /* 0x000fea0003800000 */
.L_x_4847:
        /* <DEDUP_REMOVED lines=16> */
[----:B------:R0:W-:Y:S01]  /*3b10*/  STG.E.64 desc[UR36][R2.64], R4 ;  /* 0x0000000402007986 */ /* 0x0001e2000c101b24 */
[----:B------:R-:W-:Y:S05]  /*3b20*/  BRA `(.L_x_4844) ;  /* 0x0000000c00507947 */ /* 0x000fea0003800000 */
.L_x_4850:
        /* <DEDUP_REMOVED lines=13> */
.L_x_4849:
[----:B------:R-:W0:Y:S02]  /*3c00*/  LDC.64 R4, c[0x0][0x3c0] ;  /* 0x0000f000ff047b82 */ /* 0x000e240000000a00 */
[----:B0-----:R0:W-:Y:S01]  /*3c10*/  STG.E.64 desc[UR36][R2.64], R4 ;  /* 0x0000000402007986 */ /* 0x0011e2000c101b24 */
[----:B------:R-:W-:Y:S05]  /*3c20*/  BRA `(.L_x_4844) ;  /* 0x0000000c00107947 */ /* 0x000fea0003800000 */
.L_x_4839:
        /* <DEDUP_REMOVED lines=15> */
.L_x_4853:
[----:B------:R-:W0:Y:S08]  /*3d20*/  LDC.64 R4, c[0x0][0x3c0] ;  /* 0x0000f000ff047b82 */ /* 0x000e300000000a00 */
[----:B------:R-:W0:Y:S02]  /*3d30*/  LDC.64 R6, c[0x0][0x3c8] ;  /* 0x0000f200ff067b82 */ /* 0x000e240000000a00 */
[----:B0-----:R0:W-:Y:S01]  /*3d40*/  STG.E.128 desc[UR36][R2.64], R4 ;  /* 0x0000000402007986 */ /* 0x0011e2000c101d24 */
[----:B------:R-:W-:Y:S05]  /*3d50*/  BRA `(.L_x_4844) ;  /* 0x0000000800c47947 */ /* 0x000fea0003800000 */
.L_x_4852:
[----:B------:R-:W-:-:S13]  /*3d60*/  ISETP.NE.AND P0, PT, R4, 0xf, PT ;  /* 0x0000000f0400780c */ /* 0x000fda0003f05270 */
[----:B------:R-:W-:Y:S05]  /*3d70*/  @!P0 BRA `(.L_x_4854) ;  /* 0x0000000000cc8947 */ /* 0x000fea0003800000 */
        /* <DEDUP_REMOVED lines=23> */
.L_x_4856:
[----:B------:R-:W-:-:S05]  /*3ef0*/  LOP3.LUT R5, R0, R9, RZ, 0xfc, !PT ;  /* 0x0000000900057212 */ /* 0x000fca00078efcff */
[----:B------:R0:W-:Y:S01]  /*3f00*/  STG.E.U8 desc[UR36][R2.64], R5 ;  /* 0x0000000502007986 */ /* 0x0001e2000c101124 */
[----:B------:R-:W-:Y:S05]  /*3f10*/  BRA `(.L_x_4844) ;  /* 0x0000000800547947 */ /* 0x000fea0003800000 */
.L_x_4855:
[----:B------:R-:W-:Y:S01]  /*3f20*/  IMAD.MOV.U32 R6, RZ, RZ, -0x10000000 ;  /* 0xf0000000ff067424 */ /* 0x000fe200078e00ff */
[----:B------:R-:W-:Y:S01]  /*3f30*/  MOV R7, 0x380fffff ;  /* 0x380fffff00077802 */ /* 0x000fe20000000f00 */
[----:B------:R-:W-:Y:S02]  /*3f40*/  ULDC.64 UR4, c[0x0][0x3c0] ;  /* 0x0000f00000047ab9 */ /* 0x000fe40000000a00 */
[----:B------:R-:W0:Y:S03]  /*3f50*/  F2F.F32.F64 R4, UR4 ;  /* 0x0000000400047d10 */ /* 0x000e260008301000 */
        /* <DEDUP_REMOVED lines=13> */
.L_x_4857:
[----:B------:R-:W-:Y:S01]  /*4030*/  ISETP.GT.U32.AND P0, PT, R0, 0x7f800000, PT ;  /* 0x7f8000000000780c */ /* 0x000fe20003f04070 */
[----:B------:R-:W-:-:S05]  /*4040*/  IMAD.MOV.U32 R0, RZ, RZ, 0x7f ;  /* 0x0000007fff007424 */ /* 0x000fca00078e00ff */
[----:B------:R-:W-:-:S07]  /*4050*/  SEL R0, R0, 0x7c, P0 ;  /* 0x0000007c00007807 */ /* 0x000fce0000000000 */
.L_x_4858:
[----:B------:R-:W-:-:S04]  /*4060*/  LOP3.LUT R4, R4, 0x80000000, RZ, 0xc0, !PT ;  /* 0x8000000004047812 */ /* 0x000fc800078ec0ff */
[----:B------:R-:W-:-:S04]  /*4070*/  SHF.R.U32.HI R5, RZ, 0x18, R4 ;  /* 0x00000018ff057819 */ /* 0x000fc80000011604 */
[----:B------:R-:W-:-:S05]  /*4080*/  LOP3.LUT R5, R0, R5, RZ, 0xfc, !PT ;  /* 0x0000000500057212 */ /* 0x000fca00078efcff */
[----:B------:R0:W-:Y:S01]  /*4090*/  STG.E.U8 desc[UR36][R2.64], R5 ;  /* 0x0000000502007986 */ /* 0x0001e2000c101124 */
[----:B------:R-:W-:Y:S05]  /*40a0*/  BRA `(.L_x_4844) ;  /* 0x0000000400f07947 */ /* 0x000fea0003800000 */
.L_x_4854:
        /* <DEDUP_REMOVED lines=9> */
.L_x_4851:
        /* <DEDUP_REMOVED lines=12> */
.L_x_4861:
[----:B------:R-:W-:Y:S01]  /*4200*/  MOV R6, 0xf0000000 ;  /* 0xf000000000067802 */ /* 0x000fe20000000f00 */
[----:B------:R-:W-:Y:S01]  /*4210*/  IMAD.MOV.U32 R7, RZ, RZ, 0x380fffff ;  /* 0x380fffffff077424 */ /* 0x000fe200078e00ff */
[----:B------:R-:W-:Y:S01]  /*4220*/  ULDC.64 UR4, c[0x0][0x3c0] ;  /* 0x0000f00000047ab9 */ /* 0x000fe20000000a00 */
[----:B------:R-:W-:Y:S01]  /*4230*/  IMAD.MOV.U32 R0, RZ, RZ, 0x80 ;  /* 0x00000080ff007424 */ /* 0x000fe200078e00ff */
[----:B------:R-:W0:Y:S03]  /*4240*/  F2F.F32.F64 R4, UR4 ;  /* 0x0000000400047d10 */ /* 0x000e260008301000 */
        /* <DEDUP_REMOVED lines=17> */
.L_x_4863:
[----:B------:R-:W-:-:S04]  /*4360*/  LOP3.LUT R4, R4, 0x80000000, RZ, 0xc0, !PT ;  /* 0x8000000004047812 */ /* 0x000fc800078ec0ff */
[----:B------:R-:W-:-:S04]  /*4370*/  SHF.R.U32.HI R5, RZ, 0x18, R4 ;  /* 0x00000018ff057819 */ /* 0x000fc80000011604 */
[----:B------:R-:W-:-:S07]  /*4380*/  LOP3.LUT R0, R0, R5, RZ, 0xfc, !PT ;  /* 0x0000000500007212 */ /* 0x000fce00078efcff */
.L_x_4862:
[----:B------:R4:W-:Y:S01]  /*4390*/  STG.E.U8 desc[UR36][R2.64], R0 ;  /* 0x0000000002007986 */ /* 0x0009e2000c101124 */
[----:B------:R-:W-:Y:S05]  /*43a0*/  BRA `(.L_x_4844) ;  /* 0x0000000400307947 */ /* 0x000fea0003800000 */
.L_x_4860:
[----:B------:R-:W-:Y:S01]  /*43b0*/  IMAD.MOV.U32 R6, RZ, RZ, -0x10000000 ;  /* 0xf0000000ff067424 */ /* 0x000fe200078e00ff */
[----:B------:R-:W-:Y:S01]  /*43c0*/  MOV R7, 0x380fffff ;  /* 0x380fffff00077802 */ /* 0x000fe20000000f00 */
        /* <DEDUP_REMOVED lines=20> */
.L_x_4865:
[----:B------:R-:W-:-:S04]  /*4510*/  LOP3.LUT R4, R4, 0x80000000, RZ, 0xc0, !PT ;  /* 0x8000000004047812 */ /* 0x000fc800078ec0ff */
[----:B------:R-:W-:-:S04]  /*4520*/  SHF.R.U32.HI R5, RZ, 0x18, R4 ;  /* 0x00000018ff057819 */ /* 0x000fc80000011604 */
[----:B------:R-:W-:-:S07]  /*4530*/  LOP3.LUT R0, R0, R5, RZ, 0xfc, !PT ;  /* 0x0000000500007212 */ /* 0x000fce00078efcff */
.L_x_4864:
[----:B------:R3:W-:Y:S01]  /*4540*/  STG.E.U8 desc[UR36][R2.64], R0 ;  /* 0x0000000002007986 */ /* 0x0007e2000c101124 */
[----:B------:R-:W-:Y:S05]  /*4550*/  BRA `(.L_x_4844) ;  /* 0x0000000000c47947 */ /* 0x000fea0003800000 */
.L_x_4859:
        /* <DEDUP_REMOVED lines=23> */
.L_x_4868:
[----:B------:R2:W-:Y:S01]  /*46d0*/  STG.E.U8 desc[UR36][R2.64], R0 ;  /* 0x0000000002007986 */ /* 0x0005e2000c101124 */
[----:B------:R-:W-:Y:S05]  /*46e0*/  BRA `(.L_x_4844) ;  /* 0x0000000000607947 */ /* 0x000fea0003800000 */
.L_x_4843:
[----:B------:R-:W-:Y:S01]  /*46f0*/  MOV R0, 0x0 ;  /* 0x0000000000007802 */ /* 0x000fe20000000f00 */
[----:B------:R-:W-:Y:S01]  /*4700*/  ULDC.64 UR4, c[0x4][0x190] ;  /* 0x0100640000047ab9 */ /* 0x000fe20000000a00 */
[----:B------:R-:W-:Y:S01]  /*4710*/  ULDC.64 UR6, c[0x4][0x40] ;  /* 0x0100100000067ab9 */ /* 0x000fe20000000a00 */
[----:B------:R-:W-:Y:S01]  /*4720*/  MOV R4, UR4 ;  /* 0x0000000400047c02 */ /* 0x000fe20008000f00 */
[----:B------:R0:W1:Y:S01]  /*4730*/  LDC.64 R2, c[0x4][R0] ;  /* 0x0100000000027b82 */ /* 0x0000620000000a00 */
[----:B------:R-:W-:Y:S01]  /*4740*/  IMAD.U32 R5, RZ, RZ, UR5 ;  /* 0x00000005ff057e24 */ /* 0x000fe2000f8e00ff */
[----:B------:R-:W-:Y:S01]  /*4750*/  ULDC.64 UR4, c[0x4][0x198] ;  /* 0x0100660000047ab9 */ /* 0x000fe20000000a00 */
[----:B------:R-:W-:Y:S01]  /*4760*/  HFMA2.MMA R13, -RZ, RZ, 0, 0 ;  /* 0x00000000ff0d7435 */ /* 0x000fe200000001ff */
[----:B------:R-:W-:Y:S01]  /*4770*/  IMAD.U32 R6, RZ, RZ, UR4 ;  /* 0x00000004ff067e24 */ /* 0x000fe2000f8e00ff */
[----:B------:R-:W-:Y:S01]  /*4780*/  MOV R10, UR6 ;  /* 0x00000006000a7c02 */ /* 0x000fe20008000f00 */
[----:B------:R-:W-:-:S02]  /*4790*/  IMAD.U32 R7, RZ, RZ, UR5 ;  /* 0x00000005ff077e24 */ /* 0x000fc4000f8e00ff */
[----:B------:R-:W-:Y:S02]  /*47a0*/  IMAD.U32 R11, RZ, RZ, UR7 ;  /* 0x00000007ff0b7e24 */ /* 0x000fe4000f8e00ff */
[----:B------:R-:W-:Y:S02]  /*47b0*/  IMAD.MOV.U32 R8, RZ, RZ, 0x65 ;  /* 0x00000065ff087424 */ /* 0x000fe400078e00ff */
[----:B0-----:R-:W-:-:S07]  /*47c0*/  IMAD.MOV.U32 R12, RZ, RZ, 0x1 ;  /* 0x00000001ff0c7424 */ /* 0x001fce00078e00ff */
[----:B------:R-:W-:-:S07]  /*47d0*/  LEPC R20, `(.L_x_4869) ;  /* 0x000000001014794e */ /* 0x000fce0000000000 */
[----:B-1----:R-:W-:Y:S05]  /*47e0*/  CALL.ABS.NOINC R2 ;  /* 0x0000000002007343 */ /* 0x002fea0003c00000 */
.L_x_4869:
[----:B------:R-:W-:Y:S05]  /*47f0*/  BRA `(.L_x_4844) ;  /* 0x00000000001c7947 */ /* 0x000fea0003800000 */
.L_x_4867:
[----:B------:R-:W-:Y:S02]  /*4800*/  ULDC.64 UR4, c[0x0][0x3c0] ;  /* 0x0000f00000047ab9 */ /* 0x000fe40000000a00 */
[----:B------:R-:W0:Y:S02]  /*4810*/  F2I.U64.F64.TRUNC R4, UR4 ;  /* 0x0000000400047d11 */ /* 0x000e24000830d800 */
[----:B0-----:R1:W-:Y:S01]  /*4820*/  STG.E.64 desc[UR36][R2.64], R4 ;  /* 0x0000000402007986 */ /* 0x0013e2000c101b24 */
[----:B------:R-:W-:Y:S05]  /*4830*/  BRA `(.L_x_4844) ;  /* 0x00000000000c7947 */ /* 0x000fea0003800000 */
.L_x_4866:
[----:B------:R-:W-:Y:S02]  /*4840*/  ULDC.64 UR4, c[0x0][0x3c0] ;  /* 0x0000f00000047ab9 */ /* 0x000fe40000000a00 */
[----:B------:R-:W0:Y:S02]  /*4850*/  F2I.U32.F64.TRUNC R5, UR4 ;  /* 0x0000000400057d11 */ /* 0x000e24000830d000 */
[----:B0-----:R0:W-:Y:S02]  /*4860*/  STG.E desc[UR36][R2.64], R5 ;  /* 0x0000000502007986 */ /* 0x0011e4000c101924 */
.L_x_4844:
[----:B------:R-:W-:-:S07]  /*4870*/  VIADD R17, R17, 0x80 ;  /* 0x0000008011117836 */ /* 0x000fce0000000000 */
.L_x_4837:
[----:B------:R-:W-:Y:S05]  /*4880*/  BSYNC B6 ;  /* 0x0000000000067941 */ /* 0x000fea0003800000 */
.L_x_4836:
        /* <DEDUP_REMOVED lines=281> */
.L_x_4872:
        /* <DEDUP_REMOVED lines=19> */
.L_x_4876:
[----:B------:R-:W-:Y:S02]  /*5b50*/  ULDC.64 UR4, c[0x0][0x3c0] ;  /* 0x0000f00000047ab9 */ /* 0x000fe40000000a00 */
[----:B------:R-:W0:Y:S02]  /*5b60*/  F2I.S64.F64.TRUNC R4, UR4 ;  /* 0x0000000400047d11 */ /* 0x000e24000830d900 */
[----:B0-----:R1:W-:Y:S01]  /*5b70*/  STG.E.U8 desc[UR36][R2.64], R4 ;  /* 0x0000000402007986 */ /* 0x0013e2000c101124 */
[----:B------:R-:W-:Y:S05]  /*5b80*/  BRA `(.L_x_4878) ;  /* 0x00000010003c7947 */ /* 0x000fea0003800000 */
.L_x_4875:
        /* <DEDUP_REMOVED lines=10> */
.L_x_4880:
[----:B------:R-:W-:Y:S02]  /*5c30*/  ULDC.64 UR4, c[0x0][0x3c0] ;  /* 0x0000f00000047ab9 */ /* 0x000fe40000000a00 */
[----:B------:R-:W0:Y:S02]  /*5c40*/  F2I.F64.TRUNC R5, UR4 ;  /* 0x0000000400057d11 */ /* 0x000e24000830d100 */
[----:B0-----:R3:W-:Y:S01]  /*5c50*/  STG.E desc[UR36][R2.64], R5 ;  /* 0x0000000502007986 */ /* 0x0017e2000c101924 */
[----:B------:R-:W-:Y:S05]  /*5c60*/  BRA `(.L_x_4878) ;  /* 0x0000001000047947 */ /* 0x000fea0003800000 */
.L_x_4879:
[----:B------:R-:W-:Y:S02]  /*5c70*/  ULDC.64 UR4, c[0x0][0x3c0] ;  /* 0x0000f00000047ab9 */ /* 0x000fe40000000a00 */
[----:B------:R-:W0:Y:S02]  /*5c80*/  F2I.F64.TRUNC R5, UR4 ;  /* 0x0000000400057d11 */ /* 0x000e24000830d100 */
[----:B0-----:R2:W-:Y:S01]  /*5c90*/  STG.E.U16 desc[UR36][R2.64], R5 ;  /* 0x0000000502007986 */ /* 0x0015e2000c101524 */
[----:B------:R-:W-:Y:S05]  /*5ca0*/  BRA `(.L_x_4878) ;  /* 0x0000000c00f47947 */ /* 0x000fea0003800000 */
.L_x_4874:
        /* <DEDUP_REMOVED lines=14> */
.L_x_4882:
[----:B------:R-:W-:Y:S01]  /*5d90*/  MOV R4, 0xf0000000 ;  /* 0xf000000000047802 */ /* 0x000fe20000000f00 */
[----:B------:R-:W-:Y:S01]  /*5da0*/  IMAD.MOV.U32 R5, RZ, RZ, 0x380fffff ;  /* 0x380fffffff057424 */ /* 0x000fe200078e00ff */
[----:B------:R-:W-:Y:S02]  /*5db0*/  ULDC.64 UR4, c[0x0][0x3c0] ;  /* 0x0000f00000047ab9 */ /* 0x000fe40000000a00 */
[----:B------:R-:W0:Y:S03]  /*5dc0*/  F2F.F32.F64 R0, UR4 ;  /* 0x0000000400007d10 */ /* 0x000e260008301000 */
[----:B------:R-:W-:-:S14]  /*5dd0*/  DSETP.LEU.AND P0, PT, R4, |UR4|, PT ;  /* 0x4000000404007e2a */ /* 0x000fdc000bf0b000 */
[----:B0-----:R-:W-:-:S05]  /*5de0*/  @!P0 FMUL R0, R0, 1.175494350822287508e-38 ;  /* 0x0080000000008820 */ /* 0x001fca0000400000 */
[----:B------:R-:W-:-:S05]  /*5df0*/  F2FP.F16.F32.PACK_AB R0, RZ, R0 ;  /* 0x00000000ff00723e */ /* 0x000fca00000000ff */
[----:B------:R0:W-:Y:S01]  /*5e00*/  STG.E.U16 desc[UR36][R2.64], R0 ;  /* 0x0000000002007986 */ /* 0x0001e2000c101524 */
[----:B------:R-:W-:Y:S05]  /*5e10*/  BRA `(.L_x_4878) ;  /* 0x0000000c00987947 */ /* 0x000fea0003800000 */
.L_x_4881:
        /* <DEDUP_REMOVED lines=18> */
.L_x_4884:
[----:B------:R-:W-:Y:S01]  /*5f40*/  MOV R6, 0xf0000000 ;  /* 0xf000000000067802 */ /* 0x000fe20000000f00 */
[----:B------:R-:W-:Y:S01]  /*5f50*/  IMAD.MOV.U32 R7, RZ, RZ, 0x380fffff ;  /* 0x380fffffff077424 */ /* 0x000fe200078e00ff */
        /* <DEDUP_REMOVED lines=8> */
[----:B------:R-:W-:-:S05]  /*5fe0*/  F2FP.F16.F32.PACK_AB R5, R5, R0 ;  /* 0x000000000505723e */ /* 0x000fca00000000ff */
[----:B------:R0:W-:Y:S01]  /*5ff0*/  STG.E desc[UR36][R2.64], R5 ;  /* 0x0000000502007986 */ /* 0x0001e2000c101924 */
[----:B------:R-:W-:Y:S05]  /*6000*/  BRA `(.L_x_4878) ;  /* 0x0000000c001c7947 */ /* 0x000fea0003800000 */
.L_x_4883:
[----:B------:R-:W0:Y:S02]  /*6010*/  LDC.64 R4, c[0x0][0x3c0] ;  /* 0x0000f000ff047b82 */ /* 0x000e240000000a00 */
[----:B0-----:R0:W-:Y:S01]  /*6020*/  STG.E.64 desc[UR36][R2.64], R4 ;  /* 0x0000000402007986 */ /* 0x0011e2000c101b24 */
[----:B------:R-:W-:Y:S05]  /*6030*/  BRA `(.L_x_4878) ;  /* 0x0000000c00107947 */ /* 0x000fea0003800000 */
.L_x_4873:
        /* <DEDUP_REMOVED lines=15> */
.L_x_4887:
[----:B------:R-:W0:Y:S08]  /*6130*/  LDC.64 R4, c[0x0][0x3c0] ;  /* 0x0000f000ff047b82 */ /* 0x000e300000000a00 */
[----:B------:R-:W0:Y:S02]  /*6140*/  LDC.64 R6, c[0x0][0x3c8] ;  /* 0x0000f200ff067b82 */ /* 0x000e240000000a00 */
[----:B0-----:R0:W-:Y:S01]  /*6150*/  STG.E.128 desc[UR36][R2.64], R4 ;  /* 0x0000000402007986 */ /* 0x0011e2000c101d24 */
[----:B------:R-:W-:Y:S05]  /*6160*/  BRA `(.L_x_4878) ;  /* 0x0000000800c47947 */ /* 0x000fea0003800000 */
.L_x_4886:
        /* <DEDUP_REMOVED lines=25> */
.L_x_4890:
[----:B------:R-:W-:-:S05]  /*6300*/  LOP3.LUT R5, R0, R9, RZ, 0xfc, !PT ;  /* 0x0000000900057212 */ /* 0x000fca00078efcff */
[----:B------:R0:W-:Y:S01]  /*6310*/  STG.E.U8 desc[UR36][R2.64], R5 ;  /* 0x0000000502007986 */ /* 0x0001e2000c101124 */
[----:B------:R-:W-:Y:S05]  /*6320*/  BRA `(.L_x_4878) ;  /* 0x0000000800547947 */ /* 0x000fea0003800000 */
.L_x_4889:
        /* <DEDUP_REMOVED lines=17> */
.L_x_4891:
[----:B------:R-:W-:Y:S01]  /*6440*/  ISETP.GT.U32.AND P0, PT, R0, 0x7f800000, PT ;  /* 0x7f8000000000780c */ /* 0x000fe20003f04070 */
[----:B------:R-:W-:-:S05]  /*6450*/  IMAD.MOV.U32 R0, RZ, RZ, 0x7f ;  /* 0x0000007fff007424 */ /* 0x000fca00078e00ff */
[----:B------:R-:W-:-:S07]  /*6460*/  SEL R0, R0, 0x7c, P0 ;  /* 0x0000007c00007807 */ /* 0x000fce0000000000 */
.L_x_4892:
[----:B------:R-:W-:-:S04]  /*6470*/  LOP3.LUT R4, R4, 0x80000000, RZ, 0xc0, !PT ;  /* 0x8000000004047812 */ /* 0x000fc800078ec0ff */
[----:B------:R-:W-:-:S04]  /*6480*/  SHF.R.U32.HI R5, RZ, 0x18, R4 ;  /* 0x00000018ff057819 */ /* 0x000fc80000011604 */
[----:B------:R-:W-:-:S05]  /*6490*/  LOP3.LUT R5, R0, R5, RZ, 0xfc, !PT ;  /* 0x0000000500057212 */ /* 0x000fca00078efcff */
[----:B------:R0:W-:Y:S01]  /*64a0*/  STG.E.U8 desc[UR36][R2.64], R5 ;  /* 0x0000000502007986 */ /* 0x0001e2000c101124 */
[----:B------:R-:W-:Y:S05]  /*64b0*/  BRA `(.L_x_4878) ;  /* 0x0000000400f07947 */ /* 0x000fea0003800000 */
.L_x_4888:
        /* <DEDUP_REMOVED lines=9> */
.L_x_4885:
        /* <DEDUP_REMOVED lines=12> */
.L_x_4895:
        /* <DEDUP_REMOVED lines=22> */
.L_x_4897:
[----:B------:R-:W-:-:S04]  /*6770*/  LOP3.LUT R4, R4, 0x80000000, RZ, 0xc0, !PT ;  /* 0x8000000004047812 */ /* 0x000fc800078ec0ff */
[----:B------:R-:W-:-:S04]  /*6780*/  SHF.R.U32.HI R5, RZ, 0x18, R4 ;  /* 0x00000018ff057819 */ /* 0x000fc80000011604 */
[----:B------:R-:W-:-:S07]  /*6790*/  LOP3.LUT R0, R0, R5, RZ, 0xfc, !PT ;  /* 0x0000000500007212 */ /* 0x000fce00078efcff */
.L_x_4896:
[----:B------:R0:W-:Y:S01]  /*67a0*/  STG.E.U8 desc[UR36][R2.64], R0 ;  /* 0x0000000002007986 */ /* 0x0001e2000c101124 */
[----:B------:R-:W-:Y:S05]  /*67b0*/  BRA `(.L_x_4878) ;  /* 0x0000000400307947 */ /* 0x000fea0003800000 */
.L_x_4894:
        /* <DEDUP_REMOVED lines=22> */
.L_x_4899:
[----:B------:R-:W-:-:S04]  /*6920*/  LOP3.LUT R4, R4, 0x80000000, RZ, 0xc0, !PT ;  /* 0x8000000004047812 */ /* 0x000fc800078ec0ff */
[----:B------:R-:W-:-:S04]  /*6930*/  SHF.R.U32.HI R5, RZ, 0x18, R4 ;  /* 0x00000018ff057819 */ /* 0x000fc80000011604 */
[----:B------:R-:W-:-:S07]  /*6940*/  LOP3.LUT R0, R0, R5, RZ, 0xfc, !PT ;  /* 0x0000000500007212 */ /* 0x000fce00078efcff */
.L_x_4898:
[----:B------:R0:W-:Y:S01]  /*6950*/  STG.E.U8 desc[UR36][R2.64], R0 ;  /* 0x0000000002007986 */ /* 0x0001e2000c101124 */
[----:B------:R-:W-:Y:S05]  /*6960*/  BRA `(.L_x_4878) ;  /* 0x0000000000c47947 */ /* 0x000fea0003800000 */
.L_x_4893:
        /* <DEDUP_REMOVED lines=23> */
.L_x_4902:
[----:B------:R0:W-:Y:S01]  /*6ae0*/  STG.E.U8 desc[UR36][R2.64], R0 ;  /* 0x0000000002007986 */ /* 0x0001e2000c101124 */
[----:B------:R-:W-:Y:S05]  /*6af0*/  BRA `(.L_x_4878) ;  /* 0x0000000000607947 */ /* 0x000fea0003800000 */
.L_x_4877:
[----:B------:R-:W-:Y:S01]  /*6b00*/  MOV R0, 0x0 ;  /* 0x0000000000007802 */ /* 0x000fe20000000f00 */
[----:B------:R-:W-:Y:S01]  /*6b10*/  ULDC.64 UR4, c[0x4][0x190] ;  /* 0x0100640000047ab9 */ /* 0x000fe20000000a00 */
[----:B------:R-:W-:Y:S01]  /*6b20*/  ULDC.64 UR6, c[0x4][0x40] ;  /* 0x0100100000067ab9 */ /* 0x000fe20000000a00 */
[----:B------:R-:W-:Y:S01]  /*6b30*/  IMAD.U32 R4, RZ, RZ, UR4 ;  /* 0x00000004ff047e24 */ /* 0x000fe2000f8e00ff */
[----:B------:R0:W1:Y:S01]  /*6b40*/  LDC.64 R2, c[0x4][R0] ;  /* 0x0100000000027b82 */ /* 0x0000620000000a00 */
[----:B------:R-:W-:Y:S01]  /*6b50*/  IMAD.U32 R5, RZ, RZ, UR5 ;  /* 0x00000005ff057e24 */ /* 0x000fe2000f8e00ff */
[----:B------:R-:W-:Y:S01]  /*6b60*/  ULDC.64 UR4, c[0x4][0x198] ;  /* 0x0100660000047ab9 */ /* 0x000fe20000000a00 */
[----:B------:R-:W-:Y:S01]  /*6b70*/  HFMA2.MMA R12, -RZ, RZ, 0, 5.9604644775390625e-08 ;  /* 0x00000001ff0c7435 */ /* 0x000fe200000001ff */
[----:B------:R-:W-:Y:S01]  /*6b80*/  IMAD.U32 R6, RZ, RZ, UR4 ;  /* 0x00000004ff067e24 */ /* 0x000fe2000f8e00ff */
[----:B------:R-:W-:Y:S01]  /*6b90*/  MOV R7, UR5 ;  /* 0x0000000500077c02 */ /* 0x000fe20008000f00 */
[----:B------:R-:W-:-:S02]  /*6ba0*/  IMAD.U32 R10, RZ, RZ, UR6 ;  /* 0x00000006ff0a7e24 */ /* 0x000fc4000f8e00ff */
[----:B------:R-:W-:Y:S02]  /*6bb0*/  IMAD.U32 R11, RZ, RZ, UR7 ;  /* 0x00000007ff0b7e24 */ /* 0x000fe4000f8e00ff */
[----:B------:R-:W-:Y:S02]  /*6bc0*/  IMAD.MOV.U32 R8, RZ, RZ, 0x65 ;  /* 0x00000065ff087424 */ /* 0x000fe400078e00ff */
[----:B0-----:R-:W-:-:S07]  /*6bd0*/  IMAD.MOV.U32 R13, RZ, RZ, RZ ;  /* 0x000000ffff0d7224 */ /* 0x001fce00078e00ff */
[----:B------:R-:W-:-:S07]  /*6be0*/  LEPC R20, `(.L_x_4903) ;  /* 0x000000001014794e */ /* 0x000fce0000000000 */
[----:B-1----:R-:W-:Y:S05]  /*6bf0*/  CALL.ABS.NOINC R2 ;  /* 0x0000000002007343 */ /* 0x002fea0003c00000 */
.L_x_4903:
[----:B------:R-:W-:Y:S05]  /*6c00*/  BRA `(.L_x_4878) ;  /* 0x00000000001c7947 */ /* 0x000fea0003800000 */
.L_x_4901:
[----:B------:R-:W-:Y:S02]  /*6c10*/  ULDC.64 UR4, c[0x0][0x3c0] ;  /* 0x0000f00000047ab9 */ /* 0x000fe40000000a00 */
[----:B------:R-:W0:Y:S02]  /*6c20*/  F2I.U64.F64.TRUNC R4, UR4 ;  /* 0x0000000400047d11 */ /* 0x000e24000830d800 */
[----:B0-----:R0:W-:Y:S01]  /*6c30*/  STG.E.64 desc[UR36][R2.64], R4 ;  /* 0x0000000402007986 */ /* 0x0011e2000c101b24 */
[----:B------:R-:W-:Y:S05]  /*6c40*/  BRA `(.L_x_4878) ;  /* 0x00000000000c7947 */ /* 0x000fea0003800000 */
.L_x_4900:
[----:B------:R-:W-:Y:S02]  /*6c50*/  ULDC.64 UR4, c[0x0][0x3c0] ;  /* 0x0000f00000047ab9 */ /* 0x000fe40000000a00 */
[----:B------:R-:W0:Y:S02]  /*6c60*/  F2I.U32.F64.TRUNC R5, UR4 ;  /* 0x0000000400057d11 */ /* 0x000e24000830d000 */
[----:B0-----:R0:W-:Y:S02]  /*6c70*/  STG.E desc[UR36][R2.64], R5 ;  /* 0x0000000502007986 */ /* 0x0011e4000c101924 */
.L_x_4878:
[----:B------:R-:W-:-:S07]  /*6c80*/  VIADD R17, R17, 0x80 ;  /* 0x0000008011117836 */ /* 0x000fce0000000000 */
.L_x_4871:
[----:B------:R-:W-:Y:S05]  /*6c90*/  BSYNC B6 ;  /* 0x0000000000067941 */ /* 0x000fea0003800000 */
.L_x_4870:
        /* <DEDUP_REMOVED lines=280> */
.L_x_4904:
        /* <DEDUP_REMOVED lines=17> */
[----:B0-----:R-:W-:Y:S01]  /*7f30*/  STG.E.U8 desc[UR36][R2.64], R5 ;  /* 0x0000000502007986 */ /* 0x001fe2000c101124 */
[----:B------:R-:W-:Y:S05]  /*7f40*/  EXIT ;  /* 0x000000000000794d */ /* 0x000fea0003800000 */
.L_x_4908:
[----:B------:R-:W-:Y:S02]  /*7f50*/  ULDC.64 UR4, c[0x0][0x3c0] ;  /* 0x0000f00000047ab9 */ /* 0x000fe40000000a00 */
[----:B------:R-:W0:Y:S02]  /*7f60*/  F2I.S64.F64.TRUNC R4, UR4 ;  /* 0x0000000400047d11 */ /* 0x000e24000830d900 */
[----:B0-----:R-:W-:Y:S01]  /*7f70*/  STG.E.U8 desc[UR36][R2.64], R4 ;  /* 0x0000000402007986 */ /* 0x001fe2000c101124 */
[----:B------:R-:W-:Y:S05]  /*7f80*/  EXIT ;  /* 0x000000000000794d */ /* 0x000fea0003800000 */
.L_x_4907:
        /* <DEDUP_REMOVED lines=8> */
[----:B0-----:R-:W-:Y:S01]  /*8010*/  STG.E.64 desc[UR36][R2.64], R4 ;  /* 0x0000000402007986 */ /* 0x001fe2000c101b24 */
[----:B------:R-:W-:Y:S05]  /*8020*/  EXIT ;  /* 0x000000000000794d */ /* 0x000fea0003800000 */
.L_x_4911:
[----:B------:R-:W-:Y:S02]  /*8030*/  ULDC.64 UR4, c[0x0][0x3c0] ;  /* 0x0000f00000047ab9 */ /* 0x000fe40000000a00 */
[----:B------:R-:W0:Y:S02]  /*8040*/  F2I.F64.TRUNC R5, UR4 ;  /* 0x0000000400057d11 */ /* 0x000e24000830d100 */
[----:B0-----:R-:W-:Y:S01]  /*8050*/  STG.E desc[UR36][R2.64], R5 ;  /* 0x0000000502007986 */ /* 0x001fe2000c101924 */
[----:B------:R-:W-:Y:S05]  /*8060*/  EXIT ;  /* 0x000000000000794d */ /* 0x000fea0003800000 */
.L_x_4910:
[----:B------:R-:W-:Y:S02]  /*8070*/  ULDC.64 UR4, c[0x0][0x3c0] ;  /* 0x0000f00000047ab9 */ /* 0x000fe40000000a00 */
[----:B------:R-:W0:Y:S02]  /*8080*/  F2I.F64.TRUNC R5, UR4 ;  /* 0x0000000400057d11 */ /* 0x000e24000830d100 */
[----:B0-----:R-:W-:Y:S01]  /*8090*/  STG.E.U16 desc[UR36][R2.64], R5 ;  /* 0x0000000502007986 */ /* 0x001fe2000c101524 */
[----:B------:R-:W-:Y:S05]  /*80a0*/  EXIT ;  /* 0x000000000000794d */ /* 0x000fea0003800000 */
.L_x_4906:
[----:B------:R-:W-:-:S13]  /*80b0*/  ISETP.GT.AND P0, PT, R4, 0x6, PT ;  /* 0x000000060400780c */ /* 0x000fda0003f04270 */
[----:B------:R-:W-:Y:S05]  /*80c0*/  @P0 BRA `(.L_x_4912) ;  /* 0x0000000000540947 */ /* 0x000fea0003800000 */
[----:B------:R-:W-:-:S13]  /*80d0*/  ISETP.NE.AND P0, PT, R4, 0x5, PT ;  /* 0x000000050400780c */ /* 0x000fda0003f05270 */
[----:B------:R-:W-:Y:S05]  /*80e0*/  @!P0 BRA `(.L_x_4913) ;  /* 0x0000000000288947 */ /* 0x000fea0003800000 */
[----:B------:R-:W-:-:S13]  /*80f0*/  ISETP.NE.AND P0, PT, R4, 0x6, PT ;  /* 0x000000060400780c */ /* 0x000fda0003f05270 */
[----:B------:R-:W-:Y:S05]  /*8100*/  @P0 BRA `(.L_x_4909) ;  /* 0x0000000c007c0947 */ /* 0x000fea0003800000 */
[----:B------:R-:W-:Y:S01]  /*8110*/  IMAD.MOV.U32 R6, RZ, RZ, -0x10000000 ;  /* 0xf0000000ff067424 */ /* 0x000fe200078e00ff */
[----:B------:R-:W-:Y:S01]  /*8120*/  MOV R7, 0x380fffff ;  /* 0x380fffff00077802 */ /* 0x000fe20000000f00 */
[----:B------:R-:W-:Y:S02]  /*8130*/  ULDC.64 UR4, c[0x0][0x3c0] ;  /* 0x0000f00000047ab9 */ /* 0x000fe40000000a00 */
[----:B------:R-:W0:Y:S03]  /*8140*/  F2F.F32.F64 R5, UR4 ;  /* 0x0000000400057d10 */ /* 0x000e260008301000 */
[----:B------:R-:W-:-:S14]  /*8150*/  DSETP.LEU.AND P0, PT, R6, |UR4|, PT ;  /* 0x4000000406007e2a */ /* 0x000fdc000bf0b000 */
[----:B0-----:R-:W-:-:S05]  /*8160*/  @!P0 FMUL R5, R5, 1.175494350822287508e-38 ;  /* 0x0080000005058820 */ /* 0x001fca0000400000 */
[----:B------:R-:W-:Y:S01]  /*8170*/  STG.E desc[UR36][R2.64], R5 ;  /* 0x0000000502007986 */ /* 0x000fe2000c101924 */
[----:B------:R-:W-:Y:S05]  /*8180*/  EXIT ;  /* 0x000000000000794d */ /* 0x000fea0003800000 */
.L_x_4913:
[----:B------:R-:W-:Y:S01]  /*8190*/  IMAD.MOV.U32 R4, RZ, RZ, -0x10000000 ;  /* 0xf0000000ff047424 */ /* 0x000fe200078e00ff */
[----:B------:R-:W-:Y:S01]  /*81a0*/  ULDC.64 UR4, c[0x0][0x3c0] ;  /* 0x0000f00000047ab9 */ /* 0x000fe20000000a00 */
[----:B------:R-:W-:Y:S01]  /*81b0*/  IMAD.MOV.U32 R5, RZ, RZ, 0x380fffff ;  /* 0x380fffffff057424 */ /* 0x000fe200078e00ff */
[----:B------:R-:W0:Y:S05]  /*81c0*/  F2F.F32.F64 R0, UR4 ;  /* 0x0000000400007d10 */ /* 0x000e2a0008301000 */
[----:B------:R-:W-:-:S14]  /*81d0*/  DSETP.LEU.AND P0, PT, R4, |UR4|, PT ;  /* 0x4000000404007e2a */ /* 0x000fdc000bf0b000 */
[----:B0-----:R-:W-:-:S05]  /*81e0*/  @!P0 FMUL R0, R0, 1.175494350822287508e-38 ;  /* 0x0080000000008820 */ /* 0x001fca0000400000 */
[----:B------:R-:W-:-:S05]  /*81f0*/  F2FP.F16.F32.PACK_AB R0, RZ, R0 ;  /* 0x00000000ff00723e */ /* 0x000fca00000000ff */
[----:B------:R-:W-:Y:S01]  /*8200*/  STG.E.U16 desc[UR36][R2.64], R0 ;  /* 0x0000000002007986 */ /* 0x000fe2000c101524 */
[----:B------:R-:W-:Y:S05]  /*8210*/  EXIT ;  /* 0x000000000000794d */ /* 0x000fea0003800000 */
.L_x_4912:
        /* <DEDUP_REMOVED lines=16> */
[----:B------:R-:W-:Y:S01]  /*8320*/  STG.E.64 desc[UR36][R2.64], R4 ;  /* 0x0000000402007986 */ /* 0x000fe2000c101b24 */
[----:B------:R-:W-:Y:S05]  /*8330*/  EXIT ;  /* 0x000000000000794d */ /* 0x000fea0003800000 */
.L_x_4915:
        /* <DEDUP_REMOVED lines=11> */
[----:B------:R-:W-:Y:S01]  /*83f0*/  STG.E desc[UR36][R2.64], R5 ;  /* 0x0000000502007986 */ /* 0x000fe2000c101924 */
[----:B------:R-:W-:Y:S05]  /*8400*/  EXIT ;  /* 0x000000000000794d */ /* 0x000fea0003800000 */
.L_x_4914:
[----:B------:R-:W0:Y:S02]  /*8410*/  LDC.64 R4, c[0x0][0x3c0] ;  /* 0x0000f000ff047b82 */ /* 0x000e240000000a00 */
[----:B0-----:R-:W-:Y:S01]  /*8420*/  STG.E.64 desc[UR36][R2.64], R4 ;  /* 0x0000000402007986 */ /* 0x001fe2000c101b24 */
[----:B------:R-:W-:Y:S05]  /*8430*/  EXIT ;  /* 0x000000000000794d */ /* 0x000fea0003800000 */
.L_x_4905:
        /* <DEDUP_REMOVED lines=13> */
[----:B------:R-:W-:Y:S01]  /*8510*/  STG.E.U8 desc[UR36][R2.64], R5 ;  /* 0x0000000502007986 */ /* 0x000fe2000c101124 */
[----:B------:R-:W-:Y:S05]  /*8520*/  EXIT ;  /* 0x000000000000794d */ /* 0x000fea0003800000 */
.L_x_4918:
[----:B------:R-:W0:Y:S08]  /*8530*/  LDC.64 R4, c[0x0][0x3c0] ;  /* 0x0000f000ff047b82 */ /* 0x000e300000000a00 */
[----:B------:R-:W0:Y:S02]  /*8540*/  LDC.64 R6, c[0x0][0x3c8] ;  /* 0x0000f200ff067b82 */ /* 0x000e240000000a00 */
[----:B0-----:R-:W-:Y:S01]  /*8550*/  STG.E.128 desc[UR36][R2.64], R4 ;  /* 0x0000000402007986 */ /* 0x001fe2000c101d24 */
[----:B------:R-:W-:Y:S05]  /*8560*/  EXIT ;  /* 0x000000000000794d */ /* 0x000fea0003800000 */
.L_x_4917:
        /* <DEDUP_REMOVED lines=25> */
.L_x_4921:
[----:B------:R-:W-:-:S05]  /*8700*/  LOP3.LUT R5, R0, R9, RZ, 0xfc, !PT ;  /* 0x0000000900057212 */ /* 0x000fca00078efcff */
[----:B------:R-:W-:Y:S01]  /*8710*/  STG.E.U8 desc[UR36][R2.64], R5 ;  /* 0x0000000502007986 */ /* 0x000fe2000c101124 */
[----:B------:R-:W-:Y:S05]  /*8720*/  EXIT ;  /* 0x000000000000794d */ /* 0x000fea0003800000 */
.L_x_4920:
        /* <DEDUP_REMOVED lines=17> */
.L_x_4922:
[----:B------:R-:W-:Y:S01]  /*8840*/  ISETP.GT.U32.AND P0, PT, R0, 0x7f800000, PT ;  /* 0x7f8000000000780c */ /* 0x000fe20003f04070 */
[----:B------:R-:W-:-:S05]  /*8850*/  IMAD.MOV.U32 R0, RZ, RZ, 0x7f ;  /* 0x0000007fff007424 */ /* 0x000fca00078e00ff */
[----:B------:R-:W-:-:S07]  /*8860*/  SEL R0, R0, 0x7c, P0 ;  /* 0x0000007c00007807 */ /* 0x000fce0000000000 */
.L_x_4923:
[----:B------:R-:W-:-:S04]  /*8870*/  LOP3.LUT R4, R4, 0x80000000, RZ, 0xc0, !PT ;  /* 0x8000000004047812 */ /* 0x000fc800078ec0ff */
[----:B------:R-:W-:-:S04]  /*8880*/  SHF.R.U32.HI R5, RZ, 0x18, R4 ;  /* 0x00000018ff057819 */ /* 0x000fc80000011604 */
[----:B------:R-:W-:-:S05]  /*8890*/  LOP3.LUT R5, R0, R5, RZ, 0xfc, !PT ;  /* 0x0000000500057212 */ /* 0x000fca00078efcff */
[----:B------:R-:W-:Y:S01]  /*88a0*/  STG.E.U8 desc[UR36][R2.64], R5 ;  /* 0x0000000502007986 */ /* 0x000fe2000c101124 */
[----:B------:R-:W-:Y:S05]  /*88b0*/  EXIT ;  /* 0x000000000000794d */ /* 0x000fea0003800000 */
.L_x_4919:
[----:B------:R-:W-:Y:S01]  /*88c0*/  IMAD.MOV.U32 R4, RZ, RZ, -0x10000000 ;  /* 0xf0000000ff047424 */ /* 0x000fe200078e00ff */
[----:B------:R-:W-:Y:S01]  /*88d0*/  MOV R5, 0x380fffff ;  /* 0x380fffff00057802 */ /* 0x000fe20000000f00 */
[----:B------:R-:W-:Y:S02]  /*88e0*/  ULDC.64 UR4, c[0x0][0x3c0] ;  /* 0x0000f00000047ab9 */ /* 0x000fe40000000a00 */
[----:B------:R-:W0:Y:S03]  /*88f0*/  F2F.F32.F64 R0, UR4 ;  /* 0x0000000400007d10 */ /* 0x000e260008301000 */
[----:B------:R-:W-:-:S14]  /*8900*/  DSETP.LEU.AND P0, PT, R4, |UR4|, PT ;  /* 0x4000000404007e2a */ /* 0x000fdc000bf0b000 */
[----:B0-----:R-:W-:-:S05]  /*8910*/  @!P0 FMUL R0, R0, 1.175494350822287508e-38 ;  /* 0x0080000000008820 */ /* 0x001fca0000400000 */
[----:B------:R-:W-:-:S05]  /*8920*/  F2FP.BF16.F32.PACK_AB R0, RZ, R0 ;  /* 0x00000000ff00723e */ /* 0x000fca00000010ff */
[----:B------:R-:W-:Y:S01]  /*8930*/  STG.E.U16 desc[UR36][R2.64], R0 ;  /* 0x0000000002007986 */ /* 0x000fe2000c101524 */
[----:B------:R-:W-:Y:S05]  /*8940*/  EXIT ;  /* 0x000000000000794d */ /* 0x000fea0003800000 */
.L_x_4916:
        /* <DEDUP_REMOVED lines=10> */
[----:B0-----:R-:W-:Y:S01]  /*89f0*/  STG.E.U16 desc[UR36][R2.64], R5 ;  /* 0x0000000502007986 */ /* 0x001fe2000c101524 */
[----:B------:R-:W-:Y:S05]  /*8a00*/  EXIT ;  /* 0x000000000000794d */ /* 0x000fea0003800000 */
.L_x_4926:
        /* <DEDUP_REMOVED lines=22> */
.L_x_4928:
[----:B------:R-:W-:-:S04]  /*8b70*/  LOP3.LUT R4, R4, 0x80000000, RZ, 0xc0, !PT ;  /* 0x8000000004047812 */ /* 0x000fc800078ec0ff */
[----:B------:R-:W-:-:S04]  /*8b80*/  SHF.R.U32.HI R5, RZ, 0x18, R4 ;  /* 0x00000018ff057819 */ /* 0x000fc80000011604 */
[----:B------:R-:W-:-:S07]  /*8b90*/  LOP3.LUT R0, R0, R5, RZ, 0xfc, !PT ;  /* 0x0000000500007212 */ /* 0x000fce00078efcff */
.L_x_4927:
[----:B------:R-:W-:Y:S01]  /*8ba0*/  STG.E.U8 desc[UR36][R2.64], R0 ;  /* 0x0000000002007986 */ /* 0x000fe2000c101124 */
[----:B------:R-:W-:Y:S05]  /*8bb0*/  EXIT ;  /* 0x000000000000794d */ /* 0x000fea0003800000 */
.L_x_4925:
        /* <DEDUP_REMOVED lines=22> */
.L_x_4930:
[----:B------:R-:W-:-:S04]  /*8d20*/  LOP3.LUT R4, R4, 0x80000000, RZ, 0xc0, !PT ;  /* 0x8000000004047812 */ /* 0x000fc800078ec0ff */
[----:B------:R-:W-:-:S04]  /*8d30*/  SHF.R.U32.HI R5, RZ, 0x18, R4 ;  /* 0x00000018ff057819 */ /* 0x000fc80000011604 */
[----:B------:R-:W-:-:S07]  /*8d40*/  LOP3.LUT R0, R0, R5, RZ, 0xfc, !PT ;  /* 0x0000000500007212 */ /* 0x000fce00078efcff */
.L_x_4929:
[----:B------:R-:W-:Y:S01]  /*8d50*/  STG.E.U8 desc[UR36][R2.64], R0 ;  /* 0x0000000002007986 */ /* 0x000fe2000c101124 */
[----:B------:R-:W-:Y:S05]  /*8d60*/  EXIT ;  /* 0x000000000000794d */ /* 0x000fea0003800000 */
.L_x_4924:
        /* <DEDUP_REMOVED lines=9> */
[----:B------:R-:W0:Y:S01]  /*8e00*/  F2F.F32.F64 R4, UR4 ;  /* 0x0000000400047d10 */ /* 0x000e220008301000 */
[----:B------:R-:W-:-:S04]  /*8e10*/  IMAD.MOV.U32 R0, RZ, RZ, 0xff ;  /* 0x000000ffff007424 */ /* 0x000fc800078e00ff */
        /* <DEDUP_REMOVED lines=12> */
.L_x_4933:
[----:B------:R-:W-:Y:S01]  /*8ee0*/  STG.E.U8 desc[UR36][R2.64], R0 ;  /* 0x0000000002007986 */ /* 0x000fe2000c101124 */
[----:B------:R-:W-:Y:S05]  /*8ef0*/  EXIT ;  /* 0x000000000000794d */ /* 0x000fea0003800000 */
.L_x_4909:
        /* <DEDUP_REMOVED lines=16> */
.L_x_4934:
[----:B------:R-:W-:Y:S05]  /*9000*/  EXIT ;  /* 0x000000000000794d */ /* 0x000fea0003800000 */
.L_x_4932:
[----:B------:R-:W-:Y:S02]  /*9010*/  ULDC.64 UR4, c[0x0][0x3c0] ;  /* 0x0000f00000047ab9 */ /* 0x000fe40000000a00 */
[----:B------:R-:W0:Y:S02]  /*9020*/  F2I.U64.F64.TRUNC R4, UR4 ;  /* 0x0000000400047d11 */ /* 0x000e24000830d800 */
[----:B0-----:R-:W-:Y:S01]  /*9030*/  STG.E.64 desc[UR36][R2.64], R4 ;  /* 0x0000000402007986 */ /* 0x001fe2000c101b24 */
[----:B------:R-:W-:Y:S05]  /*9040*/  EXIT ;  /* 0x000000000000794d */ /* 0x000fea0003800000 */
.L_x_4931:
[----:B------:R-:W-:Y:S02]  /*9050*/  ULDC.64 UR4, c[0x0][0x3c0] ;  /* 0x0000f00000047ab9 */ /* 0x000fe40000000a00 */
[----:B------:R-:W0:Y:S02]  /*9060*/  F2I.U32.F64.TRUNC R5, UR4 ;  /* 0x0000000400057d11 */ /* 0x000e24000830d000 */
[----:B0-----:R-:W-:Y:S01]  /*9070*/  STG.E desc[UR36][R2.64], R5 ;  /* 0x0000000502007986 */ /* 0x001fe2000c101924 */
[----:B------:R-:W-:Y:S05]  /*9080*/  EXIT ;  /* 0x000000000000794d */ /* 0x000fea0003800000 */
.L_x_4935:
        /* <DEDUP_REMOVED lines=15> */
.L_x_7353:


//--------------------- .text._ZN2at6native27unrolled_elementwise_kernelINS0_11FillFunctorIN3c107complexIdEEEESt5arrayIPcLm1EELi4E23TrivialOffsetCalculatorILi0EjESA_ILi1EjENS0_6memory12LoadWithCastILi0EEENSD_13StoreWithCastILi1EEEEEviT_T0_T2_T3_T4_T5_ --------------------------
	.section	.text._ZN2at6native27unrolled_elementwise_kernelINS0_11FillFunctorIN3c107complexIdEEEESt5arrayIPcLm1EELi4E23TrivialOffsetCalculatorILi0EjESA_ILi1EjENS0_6memory12LoadWithCastILi0EEENSD_13StoreWithCastILi1EEEEEviT_T0_T2_T3_T4_T5_,"ax",@progbits
	.align	128
        .global         _ZN2at6native27unrolled_elementwise_kernelINS0_11FillFunctorIN3c107complexIdEEEESt5arrayIPcLm1EELi4E23TrivialOffsetCalculatorILi0EjESA_ILi1EjENS0_6memory12LoadWithCastILi0EEENSD_13StoreWithCastILi1EEEEEviT_T0_T2_T3_T4_T5_
        .type           _ZN2at6native27unrolled_elementwise_kernelINS0_11FillFunctorIN3c107complexIdEEEESt5arrayIPcLm1EELi4E23TrivialOffsetCalculatorILi0EjESA_ILi1EjENS0_6memory12LoadWithCastILi0EEENSD_13StoreWithCastILi1EEEEEviT_T0_T2_T3_T4_T5_,@function
        .size           _ZN2at6native27unrolled_elementwise_kernelINS0_11FillFunctorIN3c107complexIdEEEESt5arrayIPcLm1EELi4E23TrivialOffsetCalculatorILi0EjESA_ILi1EjENS0_6memory12LoadWithCastILi0EEENSD_13StoreWithCastILi1EEEEEviT_T0_T2_T3_T4_T5_,(.L_x_7354 - _ZN2at6native27unrolled_elementwise_kernelINS0_11FillFunctorIN3c107complexIdEEEESt5arrayIPcLm1EELi4E23TrivialOffsetCalculatorILi0EjESA_ILi1EjENS0_6memory12LoadWithCastILi0EEENSD_13StoreWithCastILi1EEEEEviT_T0_T2_T3_T4_T5_)
        .other          _ZN2at6native27unrolled_elementwise_kernelINS0_11FillFunctorIN3c107complexIdEEEESt5arrayIPcLm1EELi4E23TrivialOffsetCalculatorILi0EjESA_ILi1EjENS0_6memory12LoadWithCastILi0EEENSD_13StoreWithCastILi1EEEEEviT_T0_T2_T3_T4_T5_,@"STO_CUDA_ENTRY STV_DEFAULT"
_ZN2at6native27unrolled_elementwise_kernelINS0_11FillFunctorIN3c107complexIdEEEESt5arrayIPcLm1EELi4E23TrivialOffsetCalculatorILi0EjESA_ILi1EjENS0_6memory12LoadWithCastILi0EEENSD_13StoreWithCastILi1EEEEEviT_T0_T2_T3_T4_T5_:
.text._ZN2at6native27unrolled_elementwise_kernelINS0_11FillFunctorIN3c107complexIdEEEESt5arrayIPcLm1EELi4E23TrivialOffsetCalculatorILi0EjESA_ILi1EjENS0_6memory12LoadWithCastILi0EEENSD_13StoreWithCastILi1EEEEEviT_T0_T2_T3_T4_T5_:
[----:B------:R-:W0:Y:S01]  /*0000*/  LDC R1, c[0x0][0x28] ;  /* 0x00000a00ff017b82 */ /* 0x000e220000000800 */
[----:B------:R-:W1:Y:S07]  /*0010*/  S2R R18, SR_CTAID.X ;  /* 0x0000000000127919 */ /* 0x000e6e0000002500 */
[----:B------:R-:W1:Y:S01]  /*0020*/  LDC R5, c[0x0][0x210] ;  /* 0x00008400ff057b82 */ /* 0x000e620000000800 */
[----:B------:R-:W-:Y:S01]  /*0030*/  ULDC.64 UR36, c[0x0][0x208] ;  /* 0x0000820000247ab9 */ /* 0x000fe20000000a00 */
[----:B------:R-:W-:Y:S01]  /*0040*/  BSSY B6, `(.L_x_4936) ;  /* 0x0000154000067945 */ /* 0x000fe20003800000 */
[----:B------:R-:W2:Y:S05]  /*0050*/  S2R R3, SR_TID.X ;  /* 0x0000000000037919 */ /* 0x000eaa0000002100 */
[----:B------:R-:W3:Y:S08]  /*0060*/  LDC.64 R6, c[0x0][0x228] ;  /* 0x00008a00ff067b82 */ /* 0x000ef00000000a00 */
[----:B------:R-:W4:Y:S08]  /*0070*/  LDC.64 R8, c[0x0][0x220] ;  /* 0x00008800ff087b82 */ /* 0x000f300000000a00 */
[----:B------:R-:W5:Y:S01]  /*0080*/  LDC.U8 R17, c[0x0][0x244] ;  /* 0x00009100ff117b82 */ /* 0x000f620000000000 */
[----:B-1----:R-:W-:-:S02]  /*0090*/  IMAD R16, R18, -0x200, R5 ;  /* 0xfffffe0012107824 */ /* 0x002fc400078e0205 */
[----:B--2---:R-:W-:-:S03]  /*00a0*/  IMAD.MOV.U32 R19, RZ, RZ, R3 ;  /* 0x000000ffff137224 */ /* 0x004fc600078e0003 */
[CC--:B------:R-:W-:Y:S02]  /*00b0*/  ISETP.GE.AND P1, PT, R3.reuse, R16.reuse, PT ;  /* 0x000000100300720c */ /* 0x0c0fe40003f26270 */
[----:B------:R-:W-:-:S04]  /*00c0*/  ISETP.GE.AND P0, PT, R3, R16, PT ;  /* 0x000000100300720c */ /* 0x000fc80003f06270 */
[----:B---3--:R-:W-:Y:S02]  /*00d0*/  FSEL R6, R6, RZ, !P0 ;  /* 0x000000ff06067208 */ /* 0x008fe40004000000 */
[----:B------:R-:W-:Y:S02]  /*00e0*/  FSEL R7, R7, RZ, !P0 ;  /* 0x000000ff07077208 */ /* 0x000fe40004000000 */
[----:B----4-:R-:W-:Y:S02]  /*00f0*/  FSEL R4, R8, RZ, !P0 ;  /* 0x000000ff08047208 */ /* 0x010fe40004000000 */
[----:B------:R-:W-:Y:S01]  /*0100*/  FSEL R5, R9, RZ, !P0 ;  /* 0x000000ff09057208 */ /* 0x000fe20004000000 */
[----:B0-----:R-:W-:Y:S06]  /*0110*/  @P1 BRA `(.L_x_4937) ;  /* 0x0000001400181947 */ /* 0x001fec0003800000 */
[----:B------:R-:W0:Y:S01]  /*0120*/  LDC R0, c[0x0][0x248] ;  /* 0x00009200ff007b82 */ /* 0x000e220000000800 */
[----:B-----5:R-:W-:Y:S01]  /*0130*/  PRMT R2, R17, 0x9910, RZ ;  /* 0x0000991011027816 */ /* 0x020fe200000000ff */
        /* <DEDUP_REMOVED lines=15> */
[----:B------:R-:W0:Y:S01]  /*0230*/  F2I.F64.TRUNC R5, R4 ;  /* 0x0000000400057311 */ /* 0x000e22000030d100 */
[----:B------:R-:W-:Y:S01]  /*0240*/  VIADD R19, R3, 0x80 ;  /* 0x0000008003137836 */ /* 0x000fe20000000000 */
[----:B0-----:R4:W-:Y:S01]  /*0250*/  STG.E.U8 desc[UR36][R10.64], R5 ;  /* 0x000000050a007986 */ /* 0x0019e2000c101124 */
[----:B------:R-:W-:Y:S05]  /*0260*/  BRA `(.L_x_4937) ;  /* 0x0000001000c47947 */ /* 0x000fea0003800000 */
.L_x_4941:
[----:B------:R-:W0:Y:S01]  /*0270*/  F2I.S64.F64.TRUNC R4, R4 ;  /* 0x0000000400047311 */ /* 0x000e22000030d900 */
[----:B------:R-:W-:Y:S02]  /*0280*/  VIADD R19, R3, 0x80 ;  /* 0x0000008003137836 */ /* 0x000fe40000000000 */
[----:B0-----:R-:W-:-:S05]  /*0290*/  IMAD.MOV.U32 R7, RZ, RZ, R4 ;  /* 0x000000ffff077224 */ /* 0x001fca00078e0004 */
[----:B------:R3:W-:Y:S01]  /*02a0*/  STG.E.U8 desc[UR36][R10.64], R7 ;  /* 0x000000070a007986 */ /* 0x0007e2000c101124 */
[----:B------:R-:W-:Y:S05]  /*02b0*/  BRA `(.L_x_4937) ;  /* 0x0000001000b07947 */ /* 0x000fea0003800000 */
.L_x_4940:
[----:B------:R-:W-:-:S13]  /*02c0*/  ISETP.NE.AND P0, PT, R2, 0x2, PT ;  /* 0x000000020200780c */ /* 0x000fda0003f05270 */
[----:B------:R-:W-:Y:S05]  /*02d0*/  @!P0 BRA `(.L_x_4943) ;  /* 0x0000000000308947 */ /* 0x000fea0003800000 */
[----:B------:R-:W-:-:S13]  /*02e0*/  ISETP.NE.AND P0, PT, R2, 0x3, PT ;  /* 0x000000030200780c */ /* 0x000fda0003f05270 */
[----:B------:R-:W-:Y:S05]  /*02f0*/  @!P0 BRA `(.L_x_4944) ;  /* 0x0000000000188947 */ /* 0x000fea0003800000 */
[----:B------:R-:W-:-:S13]  /*0300*/  ISETP.NE.AND P0, PT, R2, 0x4, PT ;  /* 0x000000040200780c */ /* 0x000fda0003f05270 */
[----:B------:R-:W-:Y:S05]  /*0310*/  @P0 BRA `(.L_x_4942) ;  /* 0x0000001000300947 */ /* 0x000fea0003800000 */
[----:B------:R-:W0:Y:S01]  /*0320*/  F2I.S64.F64.TRUNC R4, R4 ;  /* 0x0000000400047311 */ /* 0x000e22000030d900 */
[----:B------:R-:W-:Y:S01]  /*0330*/  VIADD R19, R3, 0x80 ;  /* 0x0000008003137836 */ /* 0x000fe20000000000 */
[----:B0-----:R0:W-:Y:S01]  /*0340*/  STG.E.64 desc[UR36][R10.64], R4 ;  /* 0x000000040a007986 */ /* 0x0011e2000c101b24 */
[----:B------:R-:W-:Y:S05]  /*0350*/  BRA `(.L_x_4937) ;  /* 0x0000001000887947 */ /* 0x000fea0003800000 */
.L_x_4944:
[----:B------:R-:W0:Y:S01]  /*0360*/  F2I.F64.TRUNC R5, R4 ;  /* 0x0000000400057311 */ /* 0x000e22000030d100 */
[----:B------:R-:W-:Y:S01]  /*0370*/  VIADD R19, R3, 0x80 ;  /* 0x0000008003137836 */ /* 0x000fe20000000000 */
[----:B0-----:R1:W-:Y:S01]  /*0380*/  STG.E desc[UR36][R10.64], R5 ;  /* 0x000000050a007986 */ /* 0x0013e2000c101924 */
[----:B------:R-:W-:Y:S05]  /*0390*/  BRA `(.L_x_4937) ;  /* 0x0000001000787947 */ /* 0x000fea0003800000 */
.L_x_4943:
[----:B------:R-:W0:Y:S01]  /*03a0*/  F2I.F64.TRUNC R5, R4 ;  /* 0x0000000400057311 */ /* 0x000e22000030d100 */
[----:B------:R-:W-:Y:S01]  /*03b0*/  VIADD R19, R3, 0x80 ;  /* 0x0000008003137836 */ /* 0x000fe20000000000 */
[----:B0-----:R2:W-:Y:S01]  /*03c0*/  STG.E.U16 desc[UR36][R10.64], R5 ;  /* 0x000000050a007986 */ /* 0x0015e2000c101524 */
[----:B------:R-:W-:Y:S05]  /*03d0*/  BRA `(.L_x_4937) ;  /* 0x0000001000687947 */ /* 0x000fea0003800000 */
.L_x_4939:
[----:B------:R-:W-:-:S13]  /*03e0*/  ISETP.GT.AND P0, PT, R2, 0x6, PT ;  /* 0x000000060200780c */ /* 0x000fda0003f04270 */
[----:B------:R-:W-:Y:S05]  /*03f0*/  @P0 BRA `(.L_x_4945) ;  /* 0x0000000000540947 */ /* 0x000fea0003800000 */
[----:B------:R-:W-:-:S13]  /*0400*/  ISETP.NE.AND P0, PT, R2, 0x5, PT ;  /* 0x000000050200780c */ /* 0x000fda0003f05270 */
[----:B------:R-:W-:Y:S05]  /*0410*/  @!P0 BRA `(.L_x_4946) ;  /* 0x0000000000288947 */ /* 0x000fea0003800000 */
[----:B------:R-:W-:-:S13]  /*0420*/  ISETP.NE.AND P0, PT, R2, 0x6, PT ;  /* 0x000000060200780c */ /* 0x000fda0003f05270 */
[----:B------:R-:W-:Y:S05]  /*0430*/  @P0 BRA `(.L_x_4942) ;  /* 0x0000000c00e80947 */ /* 0x000fea0003800000 */
[----:B------:R-:W-:Y:S01]  /*0440*/  UMOV UR4, 0xf0000000 ;  /* 0xf000000000047882 */ /* 0x000fe20000000000 */
[----:B------:R-:W-:Y:S01]  /*0450*/  UMOV UR5, 0x380fffff ;  /* 0x380fffff00057882 */ /* 0x000fe20000000000 */
[----:B------:R-:W0:Y:S01]  /*0460*/  F2F.F32.F64 R7, R4 ;  /* 0x0000000400077310 */ /* 0x000e220000301000 */
[----:B------:R-:W-:Y:S01]  /*0470*/  DSETP.GEU.AND P0, PT, |R4|, UR4, PT ;  /* 0x0000000404007e2a */ /* 0x000fe2000bf0e200 */
[----:B------:R-:W-:-:S13]  /*0480*/  VIADD R19, R3, 0x80 ;  /* 0x0000008003137836 */ /* 0x000fda0000000000 */
[----:B0-----:R-:W-:-:S05]  /*0490*/  @!P0 FMUL R7, R7, 1.175494350822287508e-38 ;  /* 0x0080000007078820 */ /* 0x001fca0000400000 */
[----:B------:R0:W-:Y:S01]  /*04a0*/  STG.E desc[UR36][R10.64], R7 ;  /* 0x000000070a007986 */ /* 0x0001e2000c101924 */
[----:B------:R-:W-:Y:S05]  /*04b0*/  BRA `(.L_x_4937) ;  /* 0x0000001000307947 */ /* 0x000fea0003800000 */
.L_x_4946:
[----:B------:R-:W-:Y:S01]  /*04c0*/  UMOV UR4, 0xf0000000 ;  /* 0xf000000000047882 */ /* 0x000fe20000000000 */
[----:B------:R-:W-:Y:S01]  /*04d0*/  UMOV UR5, 0x380fffff ;  /* 0x380fffff00057882 */ /* 0x000fe20000000000 */
[----:B------:R-:W0:Y:S01]  /*04e0*/  F2F.F32.F64 R0, R4 ;  /* 0x0000000400007310 */ /* 0x000e220000301000 */
[----:B------:R-:W-:Y:S01]  /*04f0*/  DSETP.GEU.AND P0, PT, |R4|, UR4, PT ;  /* 0x0000000404007e2a */ /* 0x000fe2000bf0e200 */
[----:B------:R-:W-:-:S13]  /*0500*/  VIADD R19, R3, 0x80 ;  /* 0x0000008003137836 */ /* 0x000fda0000000000 */
[----:B0-----:R-:W-:-:S05]  /*0510*/  @!P0 FMUL R0, R0, 1.175494350822287508e-38 ;  /* 0x0080000000008820 */ /* 0x001fca0000400000 */
[----:B------:R-:W-:-:S05]  /*0520*/  F2FP.F16.F32.PACK_AB R0, RZ, R0 ;  /* 0x00000000ff00723e */ /* 0x000fca00000000ff */
[----:B------:R0:W-:Y:S01]  /*0530*/  STG.E.U16 desc[UR36][R10.64], R0 ;  /* 0x000000000a007986 */ /* 0x0001e2000c101524 */
[----:B------:R-:W-:Y:S05]  /*0540*/  BRA `(.L_x_4937) ;  /* 0x00000010000c7947 */ /* 0x000fea0003800000 */
.L_x_4945:
[----:B------:R-:W-:-:S13]  /*0550*/  ISETP.NE.AND P0, PT, R2, 0x7, PT ;  /* 0x000000070200780c */ /* 0x000fda0003f05270 */
[----:B------:R-:W-:Y:S05]  /*0560*/  @!P0 BRA `(.L_x_4947) ;  /* 0x00000000006c8947 */ /* 0x000fea0003800000 */
        /* <DEDUP_REMOVED lines=8> */
[----:B------:R-:W-:Y:S01]  /*05f0*/  VIADD R19, R3, 0x80 ;  /* 0x0000008003137836 */ /* 0x000fe20000000000 */
[----:B------:R-:W-:-:S05]  /*0600*/  DSETP.GEU.AND P1, PT, |R4|, UR4, PT ;  /* 0x0000000404007e2a */ /* 0x000fca000bf2e200 */
[----:B------:R-:W1:Y:S07]  /*0610*/  F2F.F32.F64 R8, R4 ;  /* 0x0000000400087310 */ /* 0x000e6e0000301000 */
[----:B0-----:R-:W-:Y:S02]  /*0620*/  @!P0 FMUL R9, R9, 1.175494350822287508e-38 ;  /* 0x0080000009098820 */ /* 0x001fe40000400000 */
[----:B-1----:R-:W-:-:S05]  /*0630*/  @!P1 FMUL R8, R8, 1.175494350822287508e-38 ;  /* 0x0080000008089820 */ /* 0x002fca0000400000 */
[----:B------:R0:W-:Y:S01]  /*0640*/  STG.E.64 desc[UR36][R10.64], R8 ;  /* 0x000000080a007986 */ /* 0x0001e2000c101b24 */
[----:B------:R-:W-:Y:S05]  /*0650*/  BRA `(.L_x_4937) ;  /* 0x0000000c00c87947 */ /* 0x000fea0003800000 */
.L_x_4948:
        /* <DEDUP_REMOVED lines=9> */
[----:B------:R-:W-:-:S05]  /*06f0*/  F2FP.F16.F32.PACK_AB R9, R0, R9 ;  /* 0x000000090009723e */ /* 0x000fca00000000ff */
[----:B------:R0:W-:Y:S01]  /*0700*/  STG.E desc[UR36][R10.64], R9 ;  /* 0x000000090a007986 */ /* 0x0001e2000c101924 */
[----:B------:R-:W-:Y:S05]  /*0710*/  BRA `(.L_x_4937) ;  /* 0x0000000c00987947 */ /* 0x000fea0003800000 */
.L_x_4947:
[----:B------:R0:W-:Y:S01]  /*0720*/  STG.E.64 desc[UR36][R10.64], R4 ;  /* 0x000000040a007986 */ /* 0x0001e2000c101b24 */
[----:B------:R-:W-:Y:S01]  /*0730*/  VIADD R19, R3, 0x80 ;  /* 0x0000008003137836 */ /* 0x000fe20000000000 */
[----:B------:R-:W-:Y:S06]  /*0740*/  BRA `(.L_x_4937) ;  /* 0x0000000c008c7947 */ /* 0x000fec0003800000 */
.L_x_4938:
        /* <DEDUP_REMOVED lines=8> */
[----:B------:R-:W-:Y:S01]  /*07d0*/  DSETP.NEU.AND P0, PT, R6, RZ, PT ;  /* 0x000000ff0600722a */ /* 0x000fe20003f0d000 */
[----:B------:R-:W-:-:S05]  /*07e0*/  VIADD R19, R3, 0x80 ;  /* 0x0000008003137836 */ /* 0x000fca0000000000 */
[----:B------:R-:W-:-:S06]  /*07f0*/  DSETP.NEU.OR P0, PT, R4, RZ, P0 ;  /* 0x000000ff0400722a */ /* 0x000fcc000070d400 */
[----:B------:R-:W-:-:S05]  /*0800*/  SEL R5, RZ, 0x1, !P0 ;  /* 0x00000001ff057807 */ /* 0x000fca0004000000 */
[----:B------:R0:W-:Y:S01]  /*0810*/  STG.E.U8 desc[UR36][R10.64], R5 ;  /* 0x000000050a007986 */ /* 0x0001e2000c101124 */
[----:B------:R-:W-:Y:S05]  /*0820*/  BRA `(.L_x_4937) ;  /* 0x0000000c00547947 */ /* 0x000fea0003800000 */
.L_x_4951:
[----:B------:R0:W-:Y:S01]  /*0830*/  STG.E.128 desc[UR36][R10.64], R4 ;  /* 0x000000040a007986 */ /* 0x0001e2000c101d24 */
[----:B------:R-:W-:Y:S01]  /*0840*/  VIADD R19, R3, 0x80 ;  /* 0x0000008003137836 */ /* 0x000fe20000000000 */
[----:B------:R-:W-:Y:S06]  /*0850*/  BRA `(.L_x_4937) ;  /* 0x0000000c00487947 */ /* 0x000fec0003800000 */
.L_x_4950:
        /* <DEDUP_REMOVED lines=10> */
[----:B------:R-:W-:Y:S01]  /*0900*/  IMAD R7, R18, 0x200, R3 ;  /* 0x0000020012077824 */ /* 0x000fe200078e0203 */
[----:B------:R-:W-:Y:S03]  /*0910*/  BSSY B0, `(.L_x_4954) ;  /* 0x0000012000007945 */ /* 0x000fe60003800000 */
[----:B------:R-:W-:-:S05]  /*0920*/  IMAD R7, R7, R0, RZ ;  /* 0x0000000007077224 */ /* 0x000fca00078e02ff */
[----:B------:R-:W-:-:S04]  /*0930*/  IADD3 R8, P1, R7, R8, RZ ;  /* 0x0000000807087210 */ /* 0x000fc80007f3e0ff */
[----:B0-----:R-:W-:Y:S01]  /*0940*/  @!P0 FMUL R11, R11, 1.175494350822287508e-38 ;  /* 0x008000000b0b8820 */ /* 0x001fe20000400000 */
[----:B------:R-:W-:-:S04]  /*0950*/  IMAD.X R9, RZ, RZ, R9, P1 ;  /* 0x000000ffff097224 */ /* 0x000fc800008e0609 */
        /* <DEDUP_REMOVED lines=13> */
.L_x_4955:
[----:B------:R-:W-:Y:S05]  /*0a30*/  BSYNC B0 ;  /* 0x0000000000007941 */ /* 0x000fea0003800000 */
.L_x_4954:
[----:B------:R-:W-:Y:S01]  /*0a40*/  LOP3.LUT R7, R0, R7, RZ, 0xfc, !PT ;  /* 0x0000000700077212 */ /* 0x000fe200078efcff */
[----:B------:R-:W-:-:S04]  /*0a50*/  VIADD R19, R3, 0x80 ;  /* 0x0000008003137836 */ /* 0x000fc80000000000 */
[----:B------:R0:W-:Y:S01]  /*0a60*/  STG.E.U8 desc[UR36][R8.64], R7 ;  /* 0x0000000708007986 */ /* 0x0001e2000c101124 */
[----:B------:R-:W-:Y:S05]  /*0a70*/  BRA `(.L_x_4937) ;  /* 0x0000000800c07947 */ /* 0x000fea0003800000 */
.L_x_4953:
[----:B------:R-:W-:Y:S01]  /*0a80*/  UMOV UR4, 0xf0000000 ;  /* 0xf000000000047882 */ /* 0x000fe20000000000 */
[----:B------:R-:W-:Y:S01]  /*0a90*/  UMOV UR5, 0x380fffff ;  /* 0x380fffff00057882 */ /* 0x000fe20000000000 */
[----:B------:R-:W0:Y:S01]  /*0aa0*/  F2F.F32.F64 R7, R4 ;  /* 0x0000000400077310 */ /* 0x000e220000301000 */
[----:B------:R-:W-:Y:S01]  /*0ab0*/  DSETP.GEU.AND P0, PT, |R4|, UR4, PT ;  /* 0x0000000404007e2a */ /* 0x000fe2000bf0e200 */
[----:B------:R-:W-:-:S13]  /*0ac0*/  BSSY B0, `(.L_x_4956) ;  /* 0x0000010000007945 */ /* 0x000fda0003800000 */
        /* <DEDUP_REMOVED lines=12> */
.L_x_4957:
[----:B------:R-:W-:Y:S01]  /*0b90*/  IMAD.MOV.U32 R2, RZ, RZ, 0x7f ;  /* 0x0000007fff027424 */ /* 0x000fe200078e00ff */
[----:B------:R-:W-:-:S04]  /*0ba0*/  ISETP.GT.U32.AND P0, PT, R6, 0x7f800000, PT ;  /* 0x7f8000000600780c */ /* 0x000fc80003f04070 */
[----:B------:R-:W-:-:S09]  /*0bb0*/  SEL R2, R2, 0x7c, P0 ;  /* 0x0000007c02027807 */ /* 0x000fd20000000000 */
.L_x_4958:
[----:B------:R-:W-:Y:S05]  /*0bc0*/  BSYNC B0 ;  /* 0x0000000000007941 */ /* 0x000fea0003800000 */
.L_x_4956:
        /* <DEDUP_REMOVED lines=10> */
.L_x_4952:
[----:B------:R-:W-:Y:S01]  /*0c70*/  UMOV UR4, 0xf0000000 ;  /* 0xf000000000047882 */ /* 0x000fe20000000000 */
[----:B------:R-:W-:Y:S01]  /*0c80*/  UMOV UR5, 0x380fffff ;  /* 0x380fffff00057882 */ /* 0x000fe20000000000 */
[----:B------:R-:W0:Y:S01]  /*0c90*/  F2F.F32.F64 R0, R4 ;  /* 0x0000000400007310 */ /* 0x000e220000301000 */
[----:B------:R-:W-:Y:S01]  /*0ca0*/  DSETP.GEU.AND P0, PT, |R4|, UR4, PT ;  /* 0x0000000404007e2a */ /* 0x000fe2000bf0e200 */
[----:B------:R-:W-:-:S13]  /*0cb0*/  VIADD R19, R3, 0x80 ;  /* 0x0000008003137836 */ /* 0x000fda0000000000 */
[----:B0-----:R-:W-:-:S05]  /*0cc0*/  @!P0 FMUL R0, R0, 1.175494350822287508e-38 ;  /* 0x0080000000008820 */ /* 0x001fca0000400000 */
[----:B------:R-:W-:-:S05]  /*0cd0*/  F2FP.BF16.F32.PACK_AB R0, RZ, R0 ;  /* 0x00000000ff00723e */ /* 0x000fca00000010ff */
[----:B------:R0:W-:Y:S01]  /*0ce0*/  STG.E.U16 desc[UR36][R10.64], R0 ;  /* 0x000000000a007986 */ /* 0x0001e2000c101524 */
[----:B------:R-:W-:Y:S05]  /*0cf0*/  BRA `(.L_x_4937) ;  /* 0x0000000800207947 */ /* 0x000fea0003800000 */
.L_x_4949:
        /* <DEDUP_REMOVED lines=8> */
[----:B------:R-:W0:Y:S01]  /*0d80*/  F2I.U32.F64.TRUNC R5, R4 ;  /* 0x0000000400057311 */ /* 0x000e22000030d000 */
[----:B------:R-:W-:Y:S01]  /*0d90*/  VIADD R19, R3, 0x80 ;  /* 0x0000008003137836 */ /* 0x000fe20000000000 */
[----:B0-----:R0:W-:Y:S01]  /*0da0*/  STG.E.U16 desc[UR36][R10.64], R5 ;  /* 0x000000050a007986 */ /* 0x0011e2000c101524 */
[----:B------:R-:W-:Y:S05]  /*0db0*/  BRA `(.L_x_4937) ;  /* 0x0000000400f07947 */ /* 0x000fea0003800000 */
.L_x_4961:
[----:B------:R-:W-:Y:S01]  /*0dc0*/  UMOV UR4, 0xf0000000 ;  /* 0xf000000000047882 */ /* 0x000fe20000000000 */
[----:B------:R-:W-:Y:S01]  /*0dd0*/  UMOV UR5, 0x380fffff ;  /* 0x380fffff00057882 */ /* 0x000fe20000000000 */
[----:B------:R-:W0:Y:S01]  /*0de0*/  F2F.F32.F64 R6, R4 ;  /* 0x0000000400067310 */ /* 0x000e220000301000 */
[----:B------:R-:W-:Y:S01]  /*0df0*/  DSETP.GEU.AND P0, PT, |R4|, UR4, PT ;  /* 0x0000000404007e2a */ /* 0x000fe2000bf0e200 */
[----:B------:R-:W-:Y:S01]  /*0e00*/  BSSY B0, `(.L_x_4962) ;  /* 0x0000015000007945 */ /* 0x000fe20003800000 */
[----:B------:R-:W-:-:S12]  /*0e10*/  IMAD.MOV.U32 R2, RZ, RZ, 0x80 ;  /* 0x00000080ff027424 */ /* 0x000fd800078e00ff */
        /* <DEDUP_REMOVED lines=15> */
.L_x_4964:
[----:B------:R-:W-:-:S04]  /*0f10*/  LOP3.LUT R6, R6, 0x80000000, RZ, 0xc0, !PT ;  /* 0x8000000006067812 */ /* 0x000fc800078ec0ff */
[----:B------:R-:W-:-:S04]  /*0f20*/  SHF.R.U32.HI R5, RZ, 0x18, R6 ;  /* 0x00000018ff057819 */ /* 0x000fc80000011606 */
[----:B------:R-:W-:-:S04]  /*0f30*/  LOP3.LUT R4, R4, R5, RZ, 0xfc, !PT ;  /* 0x0000000504047212 */ /* 0x000fc800078efcff */
[----:B------:R-:W-:-:S07]  /*0f40*/  PRMT R2, R4, 0x7610, R2 ;  /* 0x0000761004027816 */ /* 0x000fce0000000002 */
.L_x_4963:
[----:B------:R-:W-:Y:S05]  /*0f50*/  BSYNC B0 ;  /* 0x0000000000007941 */ /* 0x000fea0003800000 */
.L_x_4962:
[----:B------:R-:W-:Y:S02]  /*0f60*/  IMAD R5, R18, 0x200, R3 ;  /* 0x0000020012057824 */ /* 0x000fe400078e0203 */
[----:B------:R-:W-:Y:S02]  /*0f70*/  VIADD R19, R3, 0x80 ;  /* 0x0000008003137836 */ /* 0x000fe40000000000 */
[----:B------:R-:W-:-:S05]  /*0f80*/  IMAD R5, R5, R0, RZ ;  /* 0x0000000005057224 */ /* 0x000fca00078e02ff */
[----:B------:R-:W-:-:S05]  /*0f90*/  IADD3 R8, P0, R5, R8, RZ ;  /* 0x0000000805087210 */ /* 0x000fca0007f1e0ff */
[----:B------:R-:W-:-:S05]  /*0fa0*/  IMAD.X R9, RZ, RZ, R9, P0 ;  /* 0x000000ffff097224 */ /* 0x000fca00000e0609 */
[----:B------:R0:W-:Y:S01]  /*0fb0*/  STG.E.U8 desc[UR36][R8.64], R2 ;  /* 0x0000000208007986 */ /* 0x0001e2000c101124 */
[----:B------:R-:W-:Y:S05]  /*0fc0*/  BRA `(.L_x_4937) ;  /* 0x00000004006c7947 */ /* 0x000fea0003800000 */
.L_x_4960:
        /* <DEDUP_REMOVED lines=21> */
.L_x_4967:
[----:B------:R-:W-:-:S04]  /*1120*/  LOP3.LUT R6, R6, 0x80000000, RZ, 0xc0, !PT ;  /* 0x8000000006067812 */ /* 0x000fc800078ec0ff */
[----:B------:R-:W-:-:S04]  /*1130*/  SHF.R.U32.HI R5, RZ, 0x18, R6 ;  /* 0x00000018ff057819 */ /* 0x000fc80000011606 */
[----:B------:R-:W-:-:S04]  /*1140*/  LOP3.LUT R4, R4, R5, RZ, 0xfc, !PT ;  /* 0x0000000504047212 */ /* 0x000fc800078efcff */
[----:B------:R-:W-:-:S07]  /*1150*/  PRMT R2, R4, 0x7610, R2 ;  /* 0x0000761004027816 */ /* 0x000fce0000000002 */
.L_x_4966:
[----:B------:R-:W-:Y:S05]  /*1160*/  BSYNC B0 ;  /* 0x0000000000007941 */ /* 0x000fea0003800000 */
.L_x_4965:
[----:B------:R-:W-:Y:S02]  /*1170*/  IMAD R5, R18, 0x200, R3 ;  /* 0x0000020012057824 */ /* 0x000fe400078e0203 */
[----:B------:R-:W-:Y:S02]  /*1180*/  VIADD R19, R3, 0x80 ;  /* 0x0000008003137836 */ /* 0x000fe40000000000 */
[----:B------:R-:W-:-:S05]  /*1190*/  IMAD R5, R5, R0, RZ ;  /* 0x0000000005057224 */ /* 0x000fca00078e02ff */
[----:B------:R-:W-:-:S05]  /*11a0*/  IADD3 R8, P0, R5, R8, RZ ;  /* 0x0000000805087210 */ /* 0x000fca0007f1e0ff */
[----:B------:R-:W-:-:S05]  /*11b0*/  IMAD.X R9, RZ, RZ, R9, P0 ;  /* 0x000000ffff097224 */ /* 0x000fca00000e0609 */
[----:B------:R0:W-:Y:S01]  /*11c0*/  STG.E.U8 desc[UR36][R8.64], R2 ;  /* 0x0000000208007986 */ /* 0x0001e2000c101124 */
[----:B------:R-:W-:Y:S05]  /*11d0*/  BRA `(.L_x_4937) ;  /* 0x0000000000e87947 */ /* 0x000fea0003800000 */
.L_x_4959:
        /* <DEDUP_REMOVED lines=8> */
[----:B------:R0:W1:Y:S01]  /*1260*/  F2F.F32.F64 R11, R4 ;  /* 0x00000004000b7310 */ /* 0x0000620000301000 */
[----:B------:R-:W-:Y:S01]  /*1270*/  DSETP.GEU.AND P0, PT, |R4|, UR4, PT ;  /* 0x0000000404007e2a */ /* 0x000fe2000bf0e200 */
[----:B------:R-:W-:Y:S02]  /*1280*/  VIADD R19, R3, 0x80 ;  /* 0x0000008003137836 */ /* 0x000fe40000000000 */
[----:B0-----:R-:W-:-:S04]  /*1290*/  IMAD R5, R18, 0x200, R3 ;  /* 0x0000020012057824 */ /* 0x001fc800078e0203 */
[----:B------:R-:W-:-:S07]  /*12a0*/  IMAD R5, R5, R0, RZ ;  /* 0x0000000005057224 */ /* 0x000fce00078e02ff */
[----:B-1----:R-:W-:Y:S01]  /*12b0*/  @!P0 FMUL R11, R11, 1.175494350822287508e-38 ;  /* 0x008000000b0b8820 */ /* 0x002fe20000400000 */
[----:B------:R-:W-:-:S04]  /*12c0*/  IMAD.MOV.U32 R0, RZ, RZ, 0xff ;  /* 0x000000ffff007424 */ /* 0x000fc800078e00ff */
[----:B------:R-:W-:-:S04]  /*12d0*/  SHF.R.U32.HI R2, RZ, 0x17, R11 ;  /* 0x00000017ff027819 */ /* 0x000fc8000001160b */
[----:B------:R-:W-:-:S04]  /*12e0*/  LOP3.LUT R6, R2, 0xff, RZ, 0xc0, !PT ;  /* 0x000000ff02067812 */ /* 0x000fc800078ec0ff */
[----:B------:R-:W-:-:S13]  /*12f0*/  ISETP.NE.AND P1, PT, R6, 0xff, PT ;  /* 0x000000ff0600780c */ /* 0x000fda0003f25270 */
[--C-:B------:R-:W-:Y:S01]  /*1300*/  @P1 SHF.R.U32.HI R7, RZ, 0x16, R11.reuse ;  /* 0x00000016ff071819 */ /* 0x100fe2000001160b */
[----:B------:R-:W-:Y:S01]  /*1310*/  @P1 VIADD R4, R2, 0x1 ;  /* 0x0000000102041836 */ /* 0x000fe20000000000 */
[----:B------:R-:W-:Y:S02]  /*1320*/  @P1 LOP3.LUT P0, RZ, R6, 0x3fffff, R11, 0xf8, !PT ;  /* 0x003fffff06ff1812 */ /* 0x000fe4000780f80b */
[----:B------:R-:W-:-:S04]  /*1330*/  @P1 LOP3.LUT R7, R7, 0x1, RZ, 0xc0, !PT ;  /* 0x0000000107071812 */ /* 0x000fc800078ec0ff */
[----:B------:R-:W-:Y:S02]  /*1340*/  @P1 ISETP.EQ.U32.AND P2, PT, R7, 0x1, P0 ;  /* 0x000000010700180c */ /* 0x000fe40000742070 */
[----:B------:R-:W-:Y:S02]  /*1350*/  PLOP3.LUT P0, PT, PT, PT, PT, 0x80, 0x0 ;  /* 0x000000000000781c */ /* 0x000fe40003f0f070 */
        /* <DEDUP_REMOVED lines=8> */
.L_x_4942:
        /* <DEDUP_REMOVED lines=16> */
.L_x_4970:
[----:B------:R-:W0:Y:S02]  /*14e0*/  S2R R3, SR_TID.X ;  /* 0x0000000000037919 */ /* 0x000e240000002100 */
[----:B0-----:R-:W-:Y:S01]  /*14f0*/  VIADD R19, R3, 0x80 ;  /* 0x0000008003137836 */ /* 0x001fe20000000000 */
[----:B------:R-:W-:Y:S06]  /*1500*/  BRA `(.L_x_4937) ;  /* 0x00000000001c7947 */ /* 0x000fec0003800000 */
.L_x_4969:
[----:B------:R-:W0:Y:S01]  /*1510*/  F2I.U64.F64.TRUNC R4, R4 ;  /* 0x0000000400047311 */ /* 0x000e22000030d800 */
[----:B------:R-:W-:Y:S01]  /*1520*/  VIADD R19, R3, 0x80 ;  /* 0x0000008003137836 */ /* 0x000fe20000000000 */
[----:B0-----:R0:W-:Y:S01]  /*1530*/  STG.E.64 desc[UR36][R10.64], R4 ;  /* 0x000000040a007986 */ /* 0x0011e2000c101b24 */
[----:B------:R-:W-:Y:S05]  /*1540*/  BRA `(.L_x_4937) ;  /* 0x00000000000c7947 */ /* 0x000fea0003800000 */
.L_x_4968:
[----:B------:R-:W0:Y:S01]  /*1550*/  F2I.U32.F64.TRUNC R5, R4 ;  /* 0x0000000400057311 */ /* 0x000e22000030d000 */
[----:B------:R-:W-:Y:S01]  /*1560*/  VIADD R19, R3, 0x80 ;  /* 0x0000008003137836 */ /* 0x000fe20000000000 */
[----:B0-----:R0:W-:Y:S06]  /*1570*/  STG.E desc[UR36][R10.64], R5 ;  /* 0x000000050a007986 */ /* 0x0011ec000c101924 */
.L_x_4937:
[----:B------:R-:W-:Y:S05]  /*1580*/  BSYNC B6 ;  /* 0x0000000000067941 */ /* 0x000fea0003800000 */
.L_x_4936:
[----:B------:R-:W-:Y:S01]  /*1590*/  ISETP.GE.AND P0, PT, R19, R16, PT ;  /* 0x000000101300720c */ /* 0x000fe20003f06270 */
[----:B------:R-:W-:-:S12]  /*15a0*/  BSSY B6, `(.L_x_4971) ;  /* 0x000033b000067945 */ /* 0x000fd80003800000 */
[----:B------:R-:W-:Y:S05]  /*15b0*/  @P0 BRA `(.L_x_4972) ;  /* 0x0000003000e40947 */ /* 0x000fea0003800000 */
[----:B012-4-:R-:W0:Y:S01]  /*15c0*/  LDC.64 R4, c[0x0][0x230] ;  /* 0x00008c00ff047b82 */ /* 0x017e220000000a00 */
[----:B------:R-:W-:Y:S01]  /*15d0*/  IMAD R0, R18, 0x200, R19 ;  /* 0x0000020012007824 */ /* 0x000fe200078e0213 */
[----:B-----5:R-:W-:Y:S01]  /*15e0*/  PRMT R2, R17, 0x9910, RZ ;  /* 0x0000991011027816 */ /* 0x020fe200000000ff */
[----:B------:R-:W-:Y:S02]  /*15f0*/  ULDC UR4, c[0x0][0x248] ;  /* 0x0000920000047ab9 */ /* 0x000fe40000000800 */
[----:B---3--:R-:W-:Y:S02]  /*1600*/  IMAD R7, R0, UR4, RZ ;  /* 0x0000000400077c24 */ /* 0x008fe4000f8e02ff */
        /* <DEDUP_REMOVED lines=13> */
[----:B------:R-:W0:Y:S01]  /*16e0*/  LDC.64 R6, c[0x0][0x220] ;  /* 0x00008800ff067b82 */ /* 0x000e220000000a00 */
[----:B------:R-:W-:-:S05]  /*16f0*/  VIADD R3, R3, 0x80 ;  /* 0x0000008003037836 */ /* 0x000fca0000000000 */
[----:B------:R-:W-:-:S04]  /*1700*/  ISETP.GE.AND P0, PT, R3, R16, PT ;  /* 0x000000100300720c */ /* 0x000fc80003f06270 */
[----:B0-----:R-:W-:Y:S02]  /*1710*/  FSEL R3, R7, RZ, !P0 ;  /* 0x000000ff07037208 */ /* 0x001fe40004000000 */
[----:B------:R-:W-:-:S04]  /*1720*/  FSEL R2, R6, RZ, !P0 ;  /* 0x000000ff06027208 */ /* 0x000fc80004000000 */
[----:B------:R-:W0:Y:S02]  /*1730*/  F2I.F64.TRUNC R3, R2 ;  /* 0x0000000200037311 */ /* 0x000e24000030d100 */
[----:B0-----:R4:W-:Y:S01]  /*1740*/  STG.E.U8 desc[UR36][R4.64], R3 ;  /* 0x0000000304007986 */ /* 0x0019e2000c101124 */
[----:B------:R-:W-:Y:S05]  /*1750*/  BRA `(.L_x_4978) ;  /* 0x0000001400d87947 */ /* 0x000fea0003800000 */
.L_x_4976:
[----:B------:R-:W0:Y:S01]  /*1760*/  LDC.64 R6, c[0x0][0x220] ;  /* 0x00008800ff067b82 */ /* 0x000e220000000a00 */
[----:B------:R-:W-:-:S05]  /*1770*/  VIADD R3, R3, 0x80 ;  /* 0x0000008003037836 */ /* 0x000fca0000000000 */
[----:B------:R-:W-:-:S04]  /*1780*/  ISETP.GE.AND P0, PT, R3, R16, PT ;  /* 0x000000100300720c */ /* 0x000fc80003f06270 */
[----:B0-----:R-:W-:Y:S02]  /*1790*/  FSEL R2, R6, RZ, !P0 ;  /* 0x000000ff06027208 */ /* 0x001fe40004000000 */
[----:B------:R-:W-:-:S06]  /*17a0*/  FSEL R3, R7, RZ, !P0 ;  /* 0x000000ff07037208 */ /* 0x000fcc0004000000 */
[----:B------:R-:W0:Y:S02]  /*17b0*/  F2I.S64.F64.TRUNC R2, R2 ;  /* 0x0000000200027311 */ /* 0x000e24000030d900 */
[----:B0-----:R-:W-:-:S05]  /*17c0*/  IMAD.MOV.U32 R7, RZ, RZ, R2 ;  /* 0x000000ffff077224 */ /* 0x001fca00078e0002 */
[----:B------:R3:W-:Y:S01]  /*17d0*/  STG.E.U8 desc[UR36][R4.64], R7 ;  /* 0x0000000704007986 */ /* 0x0007e2000c101124 */
[----:B------:R-:W-:Y:S05]  /*17e0*/  BRA `(.L_x_4978) ;  /* 0x0000001400b47947 */ /* 0x000fea0003800000 */
.L_x_4975:
        /* <DEDUP_REMOVED lines=10> */
[----:B------:R-:W-:-:S06]  /*1890*/  FSEL R3, R7, RZ, !P0 ;  /* 0x000000ff07037208 */ /* 0x000fcc0004000000 */
[----:B------:R-:W0:Y:S02]  /*18a0*/  F2I.S64.F64.TRUNC R2, R2 ;  /* 0x0000000200027311 */ /* 0x000e24000030d900 */
[----:B0-----:R0:W-:Y:S01]  /*18b0*/  STG.E.64 desc[UR36][R4.64], R2 ;  /* 0x0000000204007986 */ /* 0x0011e2000c101b24 */
[----:B------:R-:W-:Y:S05]  /*18c0*/  BRA `(.L_x_4978) ;  /* 0x00000014007c7947 */ /* 0x000fea0003800000 */
.L_x_4980:
[----:B------:R-:W0:Y:S01]  /*18d0*/  LDC.64 R6, c[0x0][0x220] ;  /* 0x00008800ff067b82 */ /* 0x000e220000000a00 */
[----:B------:R-:W-:-:S05]  /*18e0*/  VIADD R3, R3, 0x80 ;  /* 0x0000008003037836 */ /* 0x000fca0000000000 */
[----:B------:R-:W-:-:S04]  /*18f0*/  ISETP.GE.AND P0, PT, R3, R16, PT ;  /* 0x000000100300720c */ /* 0x000fc80003f06270 */
[----:B0-----:R-:W-:Y:S02]  /*1900*/  FSEL R3, R7, RZ, !P0 ;  /* 0x000000ff07037208 */ /* 0x001fe40004000000 */
[----:B------:R-:W-:-:S04]  /*1910*/  FSEL R2, R6, RZ, !P0 ;  /* 0x000000ff06027208 */ /* 0x000fc80004000000 */
[----:B------:R-:W0:Y:S02]  /*1920*/  F2I.F64.TRUNC R3, R2 ;  /* 0x0000000200037311 */ /* 0x000e24000030d100 */
[----:B0-----:R1:W-:Y:S01]  /*1930*/  STG.E desc[UR36][R4.64], R3 ;  /* 0x0000000304007986 */ /* 0x0013e2000c101924 */
[----:B------:R-:W-:Y:S05]  /*1940*/  BRA `(.L_x_4978) ;  /* 0x00000014005c7947 */ /* 0x000fea0003800000 */
.L_x_4979:
[----:B------:R-:W0:Y:S01]  /*1950*/  LDC.64 R6, c[0x0][0x220] ;  /* 0x00008800ff067b82 */ /* 0x000e220000000a00 */
[----:B------:R-:W-:-:S05]  /*1960*/  VIADD R3, R3, 0x80 ;  /* 0x0000008003037836 */ /* 0x000fca0000000000 */
[----:B------:R-:W-:-:S04]  /*1970*/  ISETP.GE.AND P0, PT, R3, R16, PT ;  /* 0x000000100300720c */ /* 0x000fc80003f06270 */
[----:B0-----:R-:W-:Y:S02]  /*1980*/  FSEL R3, R7, RZ, !P0 ;  /* 0x000000ff07037208 */ /* 0x001fe40004000000 */
[----:B------:R-:W-:-:S04]  /*1990*/  FSEL R2, R6, RZ, !P0 ;  /* 0x000000ff06027208 */ /* 0x000fc80004000000 */
[----:B------:R-:W0:Y:S02]  /*19a0*/  F2I.F64.TRUNC R3, R2 ;  /* 0x0000000200037311 */ /* 0x000e24000030d100 */
[----:B0-----:R2:W-:Y:S01]  /*19b0*/  STG.E.U16 desc[UR36][R4.64], R3 ;  /* 0x0000000304007986 */ /* 0x0015e2000c101524 */
[----:B------:R-:W-:Y:S05]  /*19c0*/  BRA `(.L_x_4978) ;  /* 0x00000014003c7947 */ /* 0x000fea0003800000 */
.L_x_4974:
[----:B------:R-:W-:-:S13]  /*19d0*/  ISETP.GT.AND P0, PT, R0, 0x6, PT ;  /* 0x000000060000780c */ /* 0x000fda0003f04270 */
[----:B------:R-:W-:Y:S05]  /*19e0*/  @P0 BRA `(.L_x_4981) ;  /* 0x0000000000740947 */ /* 0x000fea0003800000 */
[----:B------:R-:W-:-:S13]  /*19f0*/  ISETP.NE.AND P0, PT, R0, 0x5, PT ;  /* 0x000000050000780c */ /* 0x000fda0003f05270 */
[----:B------:R-:W-:Y:S05]  /*1a00*/  @!P0 BRA `(.L_x_4982) ;  /* 0x0000000000388947 */ /* 0x000fea0003800000 */
[----:B------:R-:W-:-:S13]  /*1a10*/  ISETP.NE.AND P0, PT, R0, 0x6, PT ;  /* 0x000000060000780c */ /* 0x000fda0003f05270 */
[----:B------:R-:W-:Y:S05]  /*1a20*/  @P0 BRA `(.L_x_4977) ;  /* 0x0000001000a40947 */ /* 0x000fea0003800000 */
[----:B------:R-:W0:Y:S01]  /*1a30*/  LDC.64 R6, c[0x0][0x220] ;  /* 0x00008800ff067b82 */ /* 0x000e220000000a00 */
[----:B------:R-:W-:Y:S01]  /*1a40*/  VIADD R3, R3, 0x80 ;  /* 0x0000008003037836 */ /* 0x000fe20000000000 */
[----:B------:R-:W-:Y:S01]  /*1a50*/  UMOV UR4, 0xf0000000 ;  /* 0xf000000000047882 */ /* 0x000fe20000000000 */
[----:B------:R-:W-:-:S03]  /*1a60*/  UMOV UR5, 0x380fffff ;  /* 0x380fffff00057882 */ /* 0x000fc60000000000 */
[----:B------:R-:W-:-:S04]  /*1a70*/  ISETP.GE.AND P0, PT, R3, R16, PT ;  /* 0x000000100300720c */ /* 0x000fc80003f06270 */
[----:B0-----:R-:W-:Y:S02]  /*1a80*/  FSEL R2, R6, RZ, !P0 ;  /* 0x000000ff06027208 */ /* 0x001fe40004000000 */
[----:B------:R-:W-:-:S04]  /*1a90*/  FSEL R3, R7, RZ, !P0 ;  /* 0x000000ff07037208 */ /* 0x000fc80004000000 */
[----:B------:R-:W0:Y:S02]  /*1aa0*/  F2F.F32.F64 R7, R2 ;  /* 0x0000000200077310 */ /* 0x000e240000301000 */
[----:B------:R-:W-:-:S14]  /*1ab0*/  DSETP.GEU.AND P0, PT, |R2|, UR4, PT ;  /* 0x0000000402007e2a */ /* 0x000fdc000bf0e200 */
[----:B0-----:R-:W-:-:S05]  /*1ac0*/  @!P0 FMUL R7, R7, 1.175494350822287508e-38 ;  /* 0x0080000007078820 */ /* 0x001fca0000400000 */
[----:B------:R0:W-:Y:S01]  /*1ad0*/  STG.E desc[UR36][R4.64], R7 ;  /* 0x0000000704007986 */ /* 0x0001e2000c101924 */
[----:B------:R-:W-:Y:S05]  /*1ae0*/  BRA `(.L_x_4978) ;  /* 0x0000001000f47947 */ /* 0x000fea0003800000 */
.L_x_4982:
        /* <DEDUP_REMOVED lines=10> */
[----:B------:R-:W-:-:S05]  /*1b90*/  F2FP.F16.F32.PACK_AB R0, RZ, R0 ;  /* 0x00000000ff00723e */ /* 0x000fca00000000ff */
[----:B------:R0:W-:Y:S01]  /*1ba0*/  STG.E.U16 desc[UR36][R4.64], R0 ;  /* 0x0000000004007986 */ /* 0x0001e2000c101524 */
[----:B------:R-:W-:Y:S05]  /*1bb0*/  BRA `(.L_x_4978) ;  /* 0x0000001000c07947 */ /* 0x000fea0003800000 */
.L_x_4981:
[----:B------:R-:W-:-:S13]  /*1bc0*/  ISETP.NE.AND P0, PT, R0, 0x7, PT ;  /* 0x000000070000780c */ /* 0x000fda0003f05270 */
[----:B------:R-:W-:Y:S05]  /*1bd0*/  @!P0 BRA `(.L_x_4983) ;  /* 0x0000000000a48947 */ /* 0x000fea0003800000 */
        /* <DEDUP_REMOVED lines=8> */
[----:B------:R-:W-:Y:S02]  /*1c60*/  ISETP.GE.AND P0, PT, R3, R16, PT ;  /* 0x000000100300720c */ /* 0x000fe40003f06270 */
[----:B------:R-:W1:Y:S02]  /*1c70*/  LDC.64 R8, c[0x0][0x228] ;  /* 0x00008a00ff087b82 */ /* 0x000e640000000a00 */
[----:B0-----:R-:W-:Y:S02]  /*1c80*/  FSEL R6, R6, RZ, !P0 ;  /* 0x000000ff06067208 */ /* 0x001fe40004000000 */
[----:B------:R-:W-:Y:S02]  /*1c90*/  FSEL R7, R7, RZ, !P0 ;  /* 0x000000ff07077208 */ /* 0x000fe40004000000 */
[----:B-1----:R-:W-:-:S04]  /*1ca0*/  FSEL R2, R8, RZ, !P0 ;  /* 0x000000ff08027208 */ /* 0x002fc80004000000 */
[----:B------:R-:W-:Y:S01]  /*1cb0*/  DSETP.GEU.AND P1, PT, |R6|, UR4, PT ;  /* 0x0000000406007e2a */ /* 0x000fe2000bf2e200 */
[----:B------:R-:W-:Y:S01]  /*1cc0*/  FSEL R3, R9, RZ, !P0 ;  /* 0x000000ff09037208 */ /* 0x000fe20004000000 */
[----:B------:R-:W0:Y:S05]  /*1cd0*/  F2F.F32.F64 R8, R6 ;  /* 0x0000000600087310 */ /* 0x000e2a0000301000 */
[----:B------:R-:W-:-:S03]  /*1ce0*/  DSETP.GEU.AND P0, PT, |R2|, UR4, PT ;  /* 0x0000000402007e2a */ /* 0x000fc6000bf0e200 */
[----:B------:R-:W1:Y:S04]  /*1cf0*/  F2F.F32.F64 R9, R2 ;  /* 0x0000000200097310 */ /* 0x000e680000301000 */
[----:B0-----:R-:W-:-:S07]  /*1d00*/  @!P1 FMUL R8, R8, 1.175494350822287508e-38 ;  /* 0x0080000008089820 */ /* 0x001fce0000400000 */
[----:B-1----:R-:W-:-:S05]  /*1d10*/  @!P0 FMUL R9, R9, 1.175494350822287508e-38 ;  /* 0x0080000009098820 */ /* 0x002fca0000400000 */
[----:B------:R0:W-:Y:S01]  /*1d20*/  STG.E.64 desc[UR36][R4.64], R8 ;  /* 0x0000000804007986 */ /* 0x0001e2000c101b24 */
[----:B------:R-:W-:Y:S05]  /*1d30*/  BRA `(.L_x_4978) ;  /* 0x0000001000607947 */ /* 0x000fea0003800000 */
.L_x_4984:
[----:B------:R-:W0:Y:S01]  /*1d40*/  LDC.64 R6, c[0x0][0x220] ;  /* 0x00008800ff067b82 */ /* 0x000e220000000a00 */
[----:B------:R-:W-:Y:S01]  /*1d50*/  VIADD R3, R3, 0x80 ;  /* 0x0000008003037836 */ /* 0x000fe20000000000 */
[----:B------:R-:W-:Y:S01]  /*1d60*/  UMOV UR4, 0xf0000000 ;  /* 0xf000000000047882 */ /* 0x000fe20000000000 */
[----:B------:R-:W-:-:S03]  /*1d70*/  UMOV UR5, 0x380fffff ;  /* 0x380fffff00057882 */ /* 0x000fc60000000000 */
[----:B------:R-:W-:Y:S02]  /*1d80*/  ISETP.GE.AND P0, PT, R3, R16, PT ;  /* 0x000000100300720c */ /* 0x000fe40003f06270 */
[----:B------:R-:W1:Y:S02]  /*1d90*/  LDC.64 R10, c[0x0][0x228] ;  /* 0x00008a00ff0a7b82 */ /* 0x000e640000000a00 */
[----:B0-----:R-:W-:Y:S02]  /*1da0*/  FSEL R2, R6, RZ, !P0 ;  /* 0x000000ff06027208 */ /* 0x001fe40004000000 */
[----:B------:R-:W-:-:S04]  /*1db0*/  FSEL R3, R7, RZ, !P0 ;  /* 0x000000ff07037208 */ /* 0x000fc80004000000 */
[----:B------:R-:W0:Y:S01]  /*1dc0*/  F2F.F32.F64 R9, R2 ;  /* 0x0000000200097310 */ /* 0x000e220000301000 */
[----:B-1----:R-:W-:Y:S02]  /*1dd0*/  FSEL R6, R10, RZ, !P0 ;  /* 0x000000ff0a067208 */ /* 0x002fe40004000000 */
[----:B------:R-:W-:Y:S01]  /*1de0*/  FSEL R7, R11, RZ, !P0 ;  /* 0x000000ff0b077208 */ /* 0x000fe20004000000 */
[----:B------:R-:W-:-:S04]  /*1df0*/  DSETP.GEU.AND P0, PT, |R2|, UR4, PT ;  /* 0x0000000402007e2a */ /* 0x000fc8000bf0e200 */
[----:B------:R-:W1:Y:S01]  /*1e00*/  F2F.F32.F64 R0, R6 ;  /* 0x0000000600007310 */ /* 0x000e620000301000 */
[----:B------:R-:W-:-:S09]  /*1e10*/  DSETP.GEU.AND P1, PT, |R6|, UR4, PT ;  /* 0x0000000406007e2a */ /* 0x000fd2000bf2e200 */
[----:B0-----:R-:W-:-:S05]  /*1e20*/  @!P0 FMUL R9, R9, 1.175494350822287508e-38 ;  /* 0x0080000009098820 */ /* 0x001fca0000400000 */
[----:B-1----:R-:W-:-:S05]  /*1e30*/  @!P1 FMUL R0, R0, 1.175494350822287508e-38 ;  /* 0x0080000000009820 */ /* 0x002fca0000400000 */
[----:B------:R-:W-:-:S05]  /*1e40*/  F2FP.F16.F32.PACK_AB R9, R0, R9 ;  /* 0x000000090009723e */ /* 0x000fca00000000ff */
[----:B------:R0:W-:Y:S01]  /*1e50*/  STG.E desc[UR36][R4.64], R9 ;  /* 0x0000000904007986 */ /* 0x0001e2000c101924 */
[----:B------:R-:W-:Y:S05]  /*1e60*/  BRA `(.L_x_4978) ;  /* 0x0000001000147947 */ /* 0x000fea0003800000 */
.L_x_4983:
[----:B------:R-:W0:Y:S01]  /*1e70*/  LDC.64 R6, c[0x0][0x220] ;  /* 0x00008800ff067b82 */ /* 0x000e220000000a00 */
[----:B------:R-:W-:-:S05]  /*1e80*/  VIADD R3, R3, 0x80 ;  /* 0x0000008003037836 */ /* 0x000fca0000000000 */
[----:B------:R-:W-:-:S04]  /*1e90*/  ISETP.GE.AND P0, PT, R3, R16, PT ;  /* 0x000000100300720c */ /* 0x000fc80003f06270 */
[----:B0-----:R-:W-:Y:S02]  /*1ea0*/  FSEL R2, R6, RZ, !P0 ;  /* 0x000000ff06027208 */ /* 0x001fe40004000000 */
[----:B------:R-:W-:-:S05]  /*1eb0*/  FSEL R3, R7, RZ, !P0 ;  /* 0x000000ff07037208 */ /* 0x000fca0004000000 */
[----:B------:R5:W-:Y:S01]  /*1ec0*/  STG.E.64 desc[UR36][R4.64], R2 ;  /* 0x0000000204007986 */ /* 0x000be2000c101b24 */
[----:B------:R-:W-:Y:S05]  /*1ed0*/  BRA `(.L_x_4978) ;  /* 0x0000000c00f87947 */ /* 0x000fea0003800000 */
.L_x_4973:
        /* <DEDUP_REMOVED lines=10> */
[----:B------:R-:W-:Y:S02]  /*1f80*/  ISETP.GE.AND P0, PT, R3, R16, PT ;  /* 0x000000100300720c */ /* 0x000fe40003f06270 */
[----:B------:R-:W1:Y:S02]  /*1f90*/  LDC.64 R8, c[0x0][0x220] ;  /* 0x00008800ff087b82 */ /* 0x000e640000000a00 */
[----:B0-----:R-:W-:Y:S02]  /*1fa0*/  FSEL R6, R6, RZ, !P0 ;  /* 0x000000ff06067208 */ /* 0x001fe40004000000 */
[----:B------:R-:W-:Y:S02]  /*1fb0*/  FSEL R7, R7, RZ, !P0 ;  /* 0x000000ff07077208 */ /* 0x000fe40004000000 */
[----:B-1----:R-:W-:Y:S02]  /*1fc0*/  FSEL R2, R8, RZ, !P0 ;  /* 0x000000ff08027208 */ /* 0x002fe40004000000 */
[----:B------:R-:W-:-:S02]  /*1fd0*/  FSEL R3, R9, RZ, !P0 ;  /* 0x000000ff09037208 */ /* 0x000fc40004000000 */
[----:B------:R-:W-:-:S06]  /*1fe0*/  DSETP.NEU.AND P0, PT, R6, RZ, PT ;  /* 0x000000ff0600722a */ /* 0x000fcc0003f0d000 */
[----:B------:R-:W-:-:S06]  /*1ff0*/  DSETP.NEU.OR P0, PT, R2, RZ, P0 ;  /* 0x000000ff0200722a */ /* 0x000fcc000070d400 */
[----:B------:R-:W-:-:S05]  /*2000*/  SEL R3, RZ, 0x1, !P0 ;  /* 0x00000001ff037807 */ /* 0x000fca0004000000 */
[----:B------:R0:W-:Y:S01]  /*2010*/  STG.E.U8 desc[UR36][R4.64], R3 ;  /* 0x0000000304007986 */ /* 0x0001e2000c101124 */
[----:B------:R-:W-:Y:S05]  /*2020*/  BRA `(.L_x_4978) ;  /* 0x0000000c00a47947 */ /* 0x000fea0003800000 */
.L_x_4987:
[----:B------:R-:W0:Y:S01]  /*2030*/  LDC.64 R6, c[0x0][0x228] ;  /* 0x00008a00ff067b82 */ /* 0x000e220000000a00 */
[----:B------:R-:W-:-:S05]  /*2040*/  VIADD R3, R3, 0x80 ;  /* 0x0000008003037836 */ /* 0x000fca0000000000 */
[----:B------:R-:W-:Y:S02]  /*2050*/  ISETP.GE.AND P0, PT, R3, R16, PT ;  /* 0x000000100300720c */ /* 0x000fe40003f06270 */
[----:B------:R-:W1:Y:S02]  /*2060*/  LDC.64 R8, c[0x0][0x220] ;  /* 0x00008800ff087b82 */ /* 0x000e640000000a00 */
[----:B0-----:R-:W-:Y:S02]  /*2070*/  FSEL R10, R6, RZ, !P0 ;  /* 0x000000ff060a7208 */ /* 0x001fe40004000000 */
[----:B------:R-:W-:Y:S02]  /*2080*/  FSEL R11, R7, RZ, !P0 ;  /* 0x000000ff070b7208 */ /* 0x000fe40004000000 */
[----:B-1----:R-:W-:Y:S02]  /*2090*/  FSEL R8, R8, RZ, !P0 ;  /* 0x000000ff08087208 */ /* 0x002fe40004000000 */
[----:B------:R-:W-:-:S05]  /*20a0*/  FSEL R9, R9, RZ, !P0 ;  /* 0x000000ff09097208 */ /* 0x000fca0004000000 */
[----:B------:R0:W-:Y:S01]  /*20b0*/  STG.E.128 desc[UR36][R4.64], R8 ;  /* 0x0000000804007986 */ /* 0x0001e2000c101d24 */
[----:B------:R-:W-:Y:S05]  /*20c0*/  BRA `(.L_x_4978) ;  /* 0x0000000c007c7947 */ /* 0x000fea0003800000 */
.L_x_4986:
        /* <DEDUP_REMOVED lines=9> */
[----:B------:R-:W-:Y:S01]  /*2160*/  UMOV UR5, 0x380fffff ;  /* 0x380fffff00057882 */ /* 0x000fe20000000000 */
[----:B------:R-:W-:Y:S02]  /*2170*/  BSSY B0, `(.L_x_4990) ;  /* 0x0000014000007945 */ /* 0x000fe40003800000 */
[----:B------:R-:W-:-:S04]  /*2180*/  ISETP.GE.AND P0, PT, R3, R16, PT ;  /* 0x000000100300720c */ /* 0x000fc80003f06270 */
[----:B0-----:R-:W-:Y:S02]  /*2190*/  FSEL R2, R6, RZ, !P0 ;  /* 0x000000ff06027208 */ /* 0x001fe40004000000 */
[----:B------:R-:W-:-:S04]  /*21a0*/  FSEL R3, R7, RZ, !P0 ;  /* 0x000000ff07037208 */ /* 0x000fc80004000000 */
[----:B------:R-:W0:Y:S02]  /*21b0*/  F2F.F32.F64 R9, R2 ;  /* 0x0000000200097310 */ /* 0x000e240000301000 */
[----:B------:R-:W-:-:S14]  /*21c0*/  DSETP.GEU.AND P0, PT, |R2|, UR4, PT ;  /* 0x0000000402007e2a */ /* 0x000fdc000bf0e200 */
        /* <DEDUP_REMOVED lines=14> */
.L_x_4991:
[----:B------:R-:W-:Y:S05]  /*22b0*/  BSYNC B0 ;  /* 0x0000000000007941 */ /* 0x000fea0003800000 */
.L_x_4990:
[----:B------:R-:W-:-:S05]  /*22c0*/  LOP3.LUT R7, R6, R7, RZ, 0xfc, !PT ;  /* 0x0000000706077212 */ /* 0x000fca00078efcff */
[----:B------:R0:W-:Y:S01]  /*22d0*/  STG.E.U8 desc[UR36][R4.64], R7 ;  /* 0x0000000704007986 */ /* 0x0001e2000c101124 */
[----:B------:R-:W-:Y:S05]  /*22e0*/  BRA `(.L_x_4978) ;  /* 0x0000000800f47947 */ /* 0x000fea0003800000 */
.L_x_4989:
        /* <DEDUP_REMOVED lines=22> */
.L_x_4993:
[----:B------:R-:W-:Y:S01]  /*2450*/  IMAD.MOV.U32 R0, RZ, RZ, 0x7f ;  /* 0x0000007fff007424 */ /* 0x000fe200078e00ff */
[----:B------:R-:W-:-:S04]  /*2460*/  ISETP.GT.U32.AND P0, PT, R6, 0x7f800000, PT ;  /* 0x7f8000000600780c */ /* 0x000fc80003f04070 */
[----:B------:R-:W-:-:S09]  /*2470*/  SEL R0, R0, 0x7c, P0 ;  /* 0x0000007c00007807 */ /* 0x000fd20000000000 */
.L_x_4994:
[----:B------:R-:W-:Y:S05]  /*2480*/  BSYNC B0 ;  /* 0x0000000000007941 */ /* 0x000fea0003800000 */
.L_x_4992:
[----:B------:R-:W-:-:S04]  /*2490*/  LOP3.LUT R7, R7, 0x80000000, RZ, 0xc0, !PT ;  /* 0x8000000007077812 */ /* 0x000fc800078ec0ff */
[----:B------:R-:W-:-:S04]  /*24a0*/  SHF.R.U32.HI R3, RZ, 0x18, R7 ;  /* 0x00000018ff037819 */ /* 0x000fc80000011607 */
[----:B------:R-:W-:-:S05]  /*24b0*/  LOP3.LUT R3, R0, R3, RZ, 0xfc, !PT ;  /* 0x0000000300037212 */ /* 0x000fca00078efcff */
[----:B------:R0:W-:Y:S01]  /*24c0*/  STG.E.U8 desc[UR36][R4.64], R3 ;  /* 0x0000000304007986 */ /* 0x0001e2000c101124 */
[----:B------:R-:W-:Y:S05]  /*24d0*/  BRA `(.L_x_4978) ;  /* 0x0000000800787947 */ /* 0x000fea0003800000 */
.L_x_4988:
        /* <DEDUP_REMOVED lines=10> */
[----:B------:R-:W-:-:S05]  /*2580*/  F2FP.BF16.F32.PACK_AB R0, RZ, R0 ;  /* 0x00000000ff00723e */ /* 0x000fca00000010ff */
[----:B------:R0:W-:Y:S01]  /*2590*/  STG.E.U16 desc[UR36][R4.64], R0 ;  /* 0x0000000004007986 */ /* 0x0001e2000c101524 */
[----:B------:R-:W-:Y:S05]  /*25a0*/  BRA `(.L_x_4978) ;  /* 0x0000000800447947 */ /* 0x000fea0003800000 */
.L_x_4985:
        /* <DEDUP_REMOVED lines=13> */
[----:B------:R-:W0:Y:S02]  /*2680*/  F2I.U32.F64.TRUNC R3, R2 ;  /* 0x0000000200037311 */ /* 0x000e24000030d000 */
[----:B0-----:R0:W-:Y:S01]  /*2690*/  STG.E.U16 desc[UR36][R4.64], R3 ;  /* 0x0000000304007986 */ /* 0x0011e2000c101524 */
[----:B------:R-:W-:Y:S05]  /*26a0*/  BRA `(.L_x_4978) ;  /* 0x0000000800047947 */ /* 0x000fea0003800000 */
.L_x_4997:
[----:B------:R-:W0:Y:S01]  /*26b0*/  LDC.64 R6, c[0x0][0x220] ;  /* 0x00008800ff067b82 */ /* 0x000e220000000a00 */
[----:B------:R-:W-:Y:S01]  /*26c0*/  VIADD R3, R3, 0x80 ;  /* 0x0000008003037836 */ /* 0x000fe20000000000 */
[----:B------:R-:W-:Y:S01]  /*26d0*/  UMOV UR4, 0xf0000000 ;  /* 0xf000000000047882 */ /* 0x000fe20000000000 */
[----:B------:R-:W-:Y:S01]  /*26e0*/  UMOV UR5, 0x380fffff ;  /* 0x380fffff00057882 */ /* 0x000fe20000000000 */
[----:B------:R-:W-:Y:S01]  /*26f0*/  BSSY B0, `(.L_x_4998) ;  /* 0x000001a000007945 */ /* 0x000fe20003800000 */
[----:B------:R-:W-:Y:S01]  /*2700*/  IMAD.MOV.U32 R0, RZ, RZ, 0x80 ;  /* 0x00000080ff007424 */ /* 0x000fe200078e00ff */
        /* <DEDUP_REMOVED lines=20> */
.L_x_5000:
[----:B------:R-:W-:-:S04]  /*2850*/  LOP3.LUT R6, R6, 0x80000000, RZ, 0xc0, !PT ;  /* 0x8000000006067812 */ /* 0x000fc800078ec0ff */
[----:B------:R-:W-:-:S04]  /*2860*/  SHF.R.U32.HI R3, RZ, 0x18, R6 ;  /* 0x00000018ff037819 */ /* 0x000fc80000011606 */
[----:B------:R-:W-:-:S04]  /*2870*/  LOP3.LUT R2, R2, R3, RZ, 0xfc, !PT ;  /* 0x0000000302027212 */ /* 0x000fc800078efcff */
[----:B------:R-:W-:-:S07]  /*2880*/  PRMT R0, R2, 0x7610, R0 ;  /* 0x0000761002007816 */ /* 0x000fce0000000000 */
.L_x_4999:
[----:B------:R-:W-:Y:S05]  /*2890*/  BSYNC B0 ;  /* 0x0000000000007941 */ /* 0x000fea0003800000 */
.L_x_4998:
[----:B------:R0:W-:Y:S01]  /*28a0*/  STG.E.U8 desc[UR36][R4.64], R0 ;  /* 0x0000000004007986 */ /* 0x0001e2000c101124 */
[----:B------:R-:W-:Y:S05]  /*28b0*/  BRA `(.L_x_4978) ;  /* 0x0000000400807947 */ /* 0x000fea0003800000 */
.L_x_4996:
        /* <DEDUP_REMOVED lines=26> */
.L_x_5003:
[----:B------:R-:W-:-:S04]  /*2a60*/  LOP3.LUT R6, R6, 0x80000000, RZ, 0xc0, !PT ;  /* 0x8000000006067812 */ /* 0x000fc800078ec0ff */
[----:B------:R-:W-:-:S04]  /*2a70*/  SHF.R.U32.HI R3, RZ, 0x18, R6 ;  /* 0x00000018ff037819 */ /* 0x000fc80000011606 */
[----:B------:R-:W-:-:S04]  /*2a80*/  LOP3.LUT R2, R2, R3, RZ, 0xfc, !PT ;  /* 0x0000000302027212 */ /* 0x000fc800078efcff */
[----:B------:R-:W-:-:S07]  /*2a90*/  PRMT R0, R2, 0x7610, R0 ;  /* 0x0000761002007816 */ /* 0x000fce0000000000 */
.L_x_5002:
[----:B------:R-:W-:Y:S05]  /*2aa0*/  BSYNC B0 ;  /* 0x0000000000007941 */ /* 0x000fea0003800000 */
.L_x_5001:
[----:B------:R0:W-:Y:S01]  /*2ab0*/  STG.E.U8 desc[UR36][R4.64], R0 ;  /* 0x0000000004007986 */ /* 0x0001e2000c101124 */
[----:B------:R-:W-:Y:S05]  /*2ac0*/  BRA `(.L_x_4978) ;  /* 0x0000000000fc7947 */ /* 0x000fea0003800000 */
.L_x_4995:
        /* <DEDUP_REMOVED lines=13> */
[----:B------:R0:W1:Y:S02]  /*2ba0*/  F2F.F32.F64 R9, R2 ;  /* 0x0000000200097310 */ /* 0x0000640000301000 */
[----:B------:R-:W-:Y:S01]  /*2bb0*/  DSETP.GEU.AND P0, PT, |R2|, UR4, PT ;  /* 0x0000000402007e2a */ /* 0x000fe2000bf0e200 */
[----:B0-----:R-:W-:-:S13]  /*2bc0*/  IMAD.MOV.U32 R3, RZ, RZ, 0xff ;  /* 0x000000ffff037424 */ /* 0x001fda00078e00ff */
[----:B-1----:R-:W-:-:S05]  /*2bd0*/  @!P0 FMUL R9, R9, 1.175494350822287508e-38 ;  /* 0x0080000009098820 */ /* 0x002fca0000400000 */
        /* <DEDUP_REMOVED lines=9> */
[----:B------:R-:W-:-:S13]  /*2c70*/  @P1 PLOP3.LUT P0, PT, P2, PT, PT, 0x80, 0x0 ;  /* 0x000000000000181c */ /* 0x000fda000170f070 */
[----:B------:R-:W-:-:S04]  /*2c80*/  @!P0 IMAD.MOV R2, RZ, RZ, R0 ;  /* 0x000000ffff028224 */ /* 0x000fc800078e0200 */
[----:B------:R-:W-:-:S05]  /*2c90*/  @P1 IMAD.MOV.U32 R3, RZ, RZ, R2 ;  /* 0x000000ffff031224 */ /* 0x000fca00078e0002 */
[----:B------:R0:W-:Y:S01]  /*2ca0*/  STG.E.U8 desc[UR36][R4.64], R3 ;  /* 0x0000000304007986 */ /* 0x0001e2000c101124 */
[----:B------:R-:W-:Y:S05]  /*2cb0*/  BRA `(.L_x_4978) ;  /* 0x0000000000807947 */ /* 0x000fea0003800000 */
.L_x_4977:
        /* <DEDUP_REMOVED lines=16> */
.L_x_5006:
[----:B------:R-:W-:Y:S05]  /*2dc0*/  BRA `(.L_x_4978) ;  /* 0x00000000003c7947 */ /* 0x000fea0003800000 */
.L_x_5005:
[----:B------:R-:W0:Y:S01]  /*2dd0*/  LDC.64 R6, c[0x0][0x220] ;  /* 0x00008800ff067b82 */ /* 0x000e220000000a00 */
[----:B------:R-:W-:-:S05]  /*2de0*/  VIADD R3, R3, 0x80 ;  /* 0x0000008003037836 */ /* 0x000fca0000000000 */
[----:B------:R-:W-:-:S04]  /*2df0*/  ISETP.GE.AND P0, PT, R3, R16, PT ;  /* 0x000000100300720c */ /* 0x000fc80003f06270 */
[----:B0-----:R-:W-:Y:S02]  /*2e00*/  FSEL R2, R6, RZ, !P0 ;  /* 0x000000ff06027208 */ /* 0x001fe40004000000 */
[----:B------:R-:W-:-:S06]  /*2e10*/  FSEL R3, R7, RZ, !P0 ;  /* 0x000000ff07037208 */ /* 0x000fcc0004000000 */
[----:B------:R-:W0:Y:S02]  /*2e20*/  F2I.U64.F64.TRUNC R2, R2 ;  /* 0x0000000200027311 */ /* 0x000e24000030d800 */
[----:B0-----:R0:W-:Y:S01]  /*2e30*/  STG.E.64 desc[UR36][R4.64], R2 ;  /* 0x0000000204007986 */ /* 0x0011e2000c101b24 */
[----:B------:R-:W-:Y:S05]  /*2e40*/  BRA `(.L_x_4978) ;  /* 0x00000000001c7947 */ /* 0x000fea0003800000 */
.L_x_5004:
[----:B------:R-:W0:Y:S01]  /*2e50*/  LDC.64 R6, c[0x0][0x220] ;  /* 0x00008800ff067b82 */ /* 0x000e220000000a00 */
[----:B------:R-:W-:-:S05]  /*2e60*/  VIADD R3, R3, 0x80 ;  /* 0x0000008003037836 */ /* 0x000fca0000000000 */
[----:B------:R-:W-:-:S04]  /*2e70*/  ISETP.GE.AND P0, PT, R3, R16, PT ;  /* 0x000000100300720c */ /* 0x000fc80003f06270 */
[----:B0-----:R-:W-:Y:S02]  /*2e80*/  FSEL R3, R7, RZ, !P0 ;  /* 0x000000ff07037208 */ /* 0x001fe40004000000 */
[----:B------:R-:W-:-:S04]  /*2e90*/  FSEL R2, R6, RZ, !P0 ;  /* 0x000000ff06027208 */ /* 0x000fc80004000000 */
[----:B------:R-:W0:Y:S02]  /*2ea0*/  F2I.U32.F64.TRUNC R3, R2 ;  /* 0x0000000200037311 */ /* 0x000e24000030d000 */
[----:B0-----:R0:W-:Y:S02]  /*2eb0*/  STG.E desc[UR36][R4.64], R3 ;  /* 0x0000000304007986 */ /* 0x0011e4000c101924 */
.L_x_4978:
[----:B------:R-:W-:-:S05]  /*2ec0*/  VIADD R19, R19, 0x80 ;  /* 0x0000008013137836 */ /* 0x000fca0000000000 */
[----:B------:R-:W-:-:S13]  /*2ed0*/  ISETP.GE.AND P0, PT, R19, R16, PT ;  /* 0x000000101300720c */ /* 0x000fda0003f06270 */
[----:B------:R-:W-:Y:S05]  /*2ee0*/  @P0 BRA `(.L_x_4972) ;  /* 0x0000001800980947 */ /* 0x000fea0003800000 */
[----:B012-45:R-:W0:Y:S01]  /*2ef0*/  LDC.64 R2, c[0x0][0x230] ;  /* 0x00008c00ff027b82 */ /* 0x037e220000000a00 */
[----:B------:R-:W-:Y:S01]  /*2f00*/  IMAD R0, R18, 0x200, R19 ;  /* 0x0000020012007824 */ /* 0x000fe200078e0213 */
[----:B---3--:R-:W-:Y:S01]  /*2f10*/  PRMT R4, R17, 0x9910, RZ ;  /* 0x0000991011047816 */ /* 0x008fe200000000ff */
        /* <DEDUP_REMOVED lines=20> */
[----:B------:R-:W-:-:S04]  /*3060*/  FSEL R4, R6, RZ, !P0 ;  /* 0x000000ff06047208 */ /* 0x000fc80004000000 */
[----:B------:R-:W0:Y:S02]  /*3070*/  F2I.F64.TRUNC R5, R4 ;  /* 0x0000000400057311 */ /* 0x000e24000030d100 */
[----:B0-----:R0:W-:Y:S01]  /*3080*/  STG.E.U8 desc[UR36][R2.64], R5 ;  /* 0x0000000502007986 */ /* 0x0011e2000c101124 */
[----:B------:R-:W-:Y:S05]  /*3090*/  BRA `(.L_x_5012) ;  /* 0x0000001800287947 */ /* 0x000fea0003800000 */
.L_x_5010:
[----:B------:R-:W0:Y:S01]  /*30a0*/  S2R R0, SR_TID.X ;  /* 0x0000000000007919 */ /* 0x000e220000002100 */
[----:B------:R-:W1:Y:S01]  /*30b0*/  LDC.64 R6, c[0x0][0x220] ;  /* 0x00008800ff067b82 */ /* 0x000e620000000a00 */
[----:B0-----:R-:W-:-:S05]  /*30c0*/  VIADD R5, R0, 0x100 ;  /* 0x0000010000057836 */ /* 0x001fca0000000000 */
[----:B------:R-:W-:-:S04]  /*30d0*/  ISETP.GE.AND P0, PT, R5, R16, PT ;  /* 0x000000100500720c */ /* 0x000fc80003f06270 */
[----:B-1----:R-:W-:Y:S02]  /*30e0*/  FSEL R4, R6, RZ, !P0 ;  /* 0x000000ff06047208 */ /* 0x002fe40004000000 */
[----:B------:R-:W-:-:S06]  /*30f0*/  FSEL R5, R7, RZ, !P0 ;  /* 0x000000ff07057208 */ /* 0x000fcc0004000000 */
[----:B------:R-:W0:Y:S02]  /*3100*/  F2I.S64.F64.TRUNC R4, R4 ;  /* 0x0000000400047311 */ /* 0x000e24000030d900 */
[----:B0-----:R-:W-:-:S05]  /*3110*/  IMAD.MOV.U32 R7, RZ, RZ, R4 ;  /* 0x000000ffff077224 */ /* 0x001fca00078e0004 */
[----:B------:R0:W-:Y:S01]  /*3120*/  STG.E.U8 desc[UR36][R2.64], R7 ;  /* 0x0000000702007986 */ /* 0x0001e2000c101124 */
[----:B------:R-:W-:Y:S05]  /*3130*/  BRA `(.L_x_5012) ;  /* 0x0000001800007947 */ /* 0x000fea0003800000 */
.L_x_5009:
        /* <DEDUP_REMOVED lines=11> */
[----:B------:R-:W-:-:S06]  /*31f0*/  FSEL R5, R7, RZ, !P0 ;  /* 0x000000ff07057208 */ /* 0x000fcc0004000000 */
[----:B------:R-:W0:Y:S02]  /*3200*/  F2I.S64.F64.TRUNC R4, R4 ;  /* 0x0000000400047311 */ /* 0x000e24000030d900 */
[----:B0-----:R0:W-:Y:S01]  /*3210*/  STG.E.64 desc[UR36][R2.64], R4 ;  /* 0x0000000402007986 */ /* 0x0011e2000c101b24 */
[----:B------:R-:W-:Y:S05]  /*3220*/  BRA `(.L_x_5012) ;  /* 0x0000001400c47947 */ /* 0x000fea0003800000 */
.L_x_5014:
[----:B------:R-:W0:Y:S01]  /*3230*/  S2R R0, SR_TID.X ;  /* 0x0000000000007919 */ /* 0x000e220000002100 */
[----:B------:R-:W1:Y:S01]  /*3240*/  LDC.64 R6, c[0x0][0x220] ;  /* 0x00008800ff067b82 */ /* 0x000e620000000a00 */
[----:B0-----:R-:W-:-:S05]  /*3250*/  VIADD R5, R0, 0x100 ;  /* 0x0000010000057836 */ /* 0x001fca0000000000 */
[----:B------:R-:W-:-:S04]  /*3260*/  ISETP.GE.AND P0, PT, R5, R16, PT ;  /* 0x000000100500720c */ /* 0x000fc80003f06270 */
[----:B-1----:R-:W-:Y:S02]  /*3270*/  FSEL R5, R7, RZ, !P0 ;  /* 0x000000ff07057208 */ /* 0x002fe40004000000 */
[----:B------:R-:W-:-:S04]  /*3280*/  FSEL R4, R6, RZ, !P0 ;  /* 0x000000ff06047208 */ /* 0x000fc80004000000 */
[----:B------:R-:W0:Y:S02]  /*3290*/  F2I.F64.TRUNC R5, R4 ;  /* 0x0000000400057311 */ /* 0x000e24000030d100 */
[----:B0-----:R0:W-:Y:S01]  /*32a0*/  STG.E desc[UR36][R2.64], R5 ;  /* 0x0000000502007986 */ /* 0x0011e2000c101924 */
[----:B------:R-:W-:Y:S05]  /*32b0*/  BRA `(.L_x_5012) ;  /* 0x0000001400a07947 */ /* 0x000fea0003800000 */
.L_x_5013:
[----:B------:R-:W0:Y:S01]  /*32c0*/  S2R R0, SR_TID.X ;  /* 0x0000000000007919 */ /* 0x000e220000002100 */
[----:B------:R-:W1:Y:S01]  /*32d0*/  LDC.64 R6, c[0x0][0x220] ;  /* 0x00008800ff067b82 */ /* 0x000e620000000a00 */
[----:B0-----:R-:W-:-:S05]  /*32e0*/  VIADD R5, R0, 0x100 ;  /* 0x0000010000057836 */ /* 0x001fca0000000000 */
[----:B------:R-:W-:-:S04]  /*32f0*/  ISETP.GE.AND P0, PT, R5, R16, PT ;  /* 0x000000100500720c */ /* 0x000fc80003f06270 */
[----:B-1----:R-:W-:Y:S02]  /*3300*/  FSEL R5, R7, RZ, !P0 ;  /* 0x000000ff07057208 */ /* 0x002fe40004000000 */
[----:B------:R-:W-:-:S04]  /*3310*/  FSEL R4, R6, RZ, !P0 ;  /* 0x000000ff06047208 */ /* 0x000fc80004000000 */
[----:B------:R-:W0:Y:S02]  /*3320*/  F2I.F64.TRUNC R5, R4 ;  /* 0x0000000400057311 */ /* 0x000e24000030d100 */
[----:B0-----:R0:W-:Y:S01]  /*3330*/  STG.E.U16 desc[UR36][R2.64], R5 ;  /* 0x0000000502007986 */ /* 0x0011e2000c101524 */
[----:B------:R-:W-:Y:S05]  /*3340*/  BRA `(.L_x_5012) ;  /* 0x00000014007c7947 */ /* 0x000fea0003800000 */
.L_x_5008:
        /* <DEDUP_REMOVED lines=8> */
[----:B------:R-:W-:Y:S01]  /*33d0*/  UMOV UR4, 0xf0000000 ;  /* 0xf000000000047882 */ /* 0x000fe20000000000 */
[----:B------:R-:W-:Y:S01]  /*33e0*/  UMOV UR5, 0x380fffff ;  /* 0x380fffff00057882 */ /* 0x000fe20000000000 */
[----:B0-----:R-:W-:-:S05]  /*33f0*/  VIADD R5, R0, 0x100 ;  /* 0x0000010000057836 */ /* 0x001fca0000000000 */
[----:B------:R-:W-:-:S04]  /*3400*/  ISETP.GE.AND P0, PT, R5, R16, PT ;  /* 0x000000100500720c */ /* 0x000fc80003f06270 */
[----:B-1----:R-:W-:Y:S02]  /*3410*/  FSEL R4, R6, RZ, !P0 ;  /* 0x000000ff06047208 */ /* 0x002fe40004000000 */
[----:B------:R-:W-:-:S04]  /*3420*/  FSEL R5, R7, RZ, !P0 ;  /* 0x000000ff07057208 */ /* 0x000fc80004000000 */
[----:B------:R-:W0:Y:S02]  /*3430*/  F2F.F32.F64 R7, R4 ;  /* 0x0000000400077310 */ /* 0x000e240000301000 */
[----:B------:R-:W-:-:S14]  /*3440*/  DSETP.GEU.AND P0, PT, |R4|, UR4, PT ;  /* 0x0000000404007e2a */ /* 0x000fdc000bf0e200 */
[----:B0-----:R-:W-:-:S05]  /*3450*/  @!P0 FMUL R7, R7, 1.175494350822287508e-38 ;  /* 0x0080000007078820 */ /* 0x001fca0000400000 */
[----:B------:R0:W-:Y:S01]  /*3460*/  STG.E desc[UR36][R2.64], R7 ;  /* 0x0000000702007986 */ /* 0x0001e2000c101924 */
[----:B------:R-:W-:Y:S05]  /*3470*/  BRA `(.L_x_5012) ;  /* 0x0000001400307947 */ /* 0x000fea0003800000 */
.L_x_5016:
        /* <DEDUP_REMOVED lines=11> */
[----:B------:R-:W-:-:S05]  /*3530*/  F2FP.F16.F32.PACK_AB R0, RZ, R0 ;  /* 0x00000000ff00723e */ /* 0x000fca00000000ff */
[----:B------:R0:W-:Y:S01]  /*3540*/  STG.E.U16 desc[UR36][R2.64], R0 ;  /* 0x0000000002007986 */ /* 0x0001e2000c101524 */
[----:B------:R-:W-:Y:S05]  /*3550*/  BRA `(.L_x_5012) ;  /* 0x0000001000f87947 */ /* 0x000fea0003800000 */
.L_x_5015:
        /* <DEDUP_REMOVED lines=8> */
[----:B------:R-:W-:Y:S01]  /*35e0*/  UMOV UR4, 0xf0000000 ;  /* 0xf000000000047882 */ /* 0x000fe20000000000 */
[----:B------:R-:W-:-:S06]  /*35f0*/  UMOV UR5, 0x380fffff ;  /* 0x380fffff00057882 */ /* 0x000fcc0000000000 */
[----:B------:R-:W2:Y:S01]  /*3600*/  LDC.64 R8, c[0x0][0x228] ;  /* 0x00008a00ff087b82 */ /* 0x000ea20000000a00 */
[----:B0-----:R-:W-:-:S05]  /*3610*/  VIADD R5, R0, 0x100 ;  /* 0x0000010000057836 */ /* 0x001fca0000000000 */
[----:B------:R-:W-:-:S04]  /*3620*/  ISETP.GE.AND P0, PT, R5, R16, PT ;  /* 0x000000100500720c */ /* 0x000fc80003f06270 */
[----:B-1----:R-:W-:Y:S02]  /*3630*/  FSEL R6, R6, RZ, !P0 ;  /* 0x000000ff06067208 */ /* 0x002fe40004000000 */
[----:B------:R-:W-:Y:S02]  /*3640*/  FSEL R7, R7, RZ, !P0 ;  /* 0x000000ff07077208 */ /* 0x000fe40004000000 */
[----:B--2---:R-:W-:Y:S02]  /*3650*/  FSEL R4, R8, RZ, !P0 ;  /* 0x000000ff08047208 */ /* 0x004fe40004000000 */
[----:B------:R-:W-:Y:S01]  /*3660*/  FSEL R5, R9, RZ, !P0 ;  /* 0x000000ff09057208 */ /* 0x000fe20004000000 */
[----:B------:R-:W0:Y:S01]  /*3670*/  F2F.F32.F64 R8, R6 ;  /* 0x0000000600087310 */ /* 0x000e220000301000 */
[----:B------:R-:W-:-:S04]  /*3680*/  DSETP.GEU.AND P1, PT, |R6|, UR4, PT ;  /* 0x0000000406007e2a */ /* 0x000fc8000bf2e200 */
[----:B------:R-:W-:-:S03]  /*3690*/  DSETP.GEU.AND P0, PT, |R4|, UR4, PT ;  /* 0x0000000404007e2a */ /* 0x000fc6000bf0e200 */
[----:B------:R-:W1:Y:S07]  /*36a0*/  F2F.F32.F64 R9, R4 ;  /* 0x0000000400097310 */ /* 0x000e6e0000301000 */
[----:B0-----:R-:W-:-:S04]  /*36b0*/  @!P1 FMUL R8, R8, 1.175494350822287508e-38 ;  /* 0x0080000008089820 */ /* 0x001fc80000400000 */
[----:B-1----:R-:W-:-:S05]  /*36c0*/  @!P0 FMUL R9, R9, 1.175494350822287508e-38 ;  /* 0x0080000009098820 */ /* 0x002fca0000400000 */
[----:B------:R0:W-:Y:S01]  /*36d0*/  STG.E.64 desc[UR36][R2.64], R8 ;  /* 0x0000000802007986 */ /* 0x0001e2000c101b24 */
[----:B------:R-:W-:Y:S05]  /*36e0*/  BRA `(.L_x_5012) ;  /* 0x0000001000947947 */ /* 0x000fea0003800000 */
.L_x_5018:
        /* <DEDUP_REMOVED lines=17> */
[----:B------:R-:W-:-:S05]  /*3800*/  F2FP.F16.F32.PACK_AB R9, R0, R9 ;  /* 0x000000090009723e */ /* 0x000fca00000000ff */
[----:B------:R0:W-:Y:S01]  /*3810*/  STG.E desc[UR36][R2.64], R9 ;  /* 0x0000000902007986 */ /* 0x0001e2000c101924 */
[----:B------:R-:W-:Y:S05]  /*3820*/  BRA `(.L_x_5012) ;  /* 0x0000001000447947 */ /* 0x000fea0003800000 */
.L_x_5017:
        /* <DEDUP_REMOVED lines=8> */
.L_x_5007:
        /* <DEDUP_REMOVED lines=9> */
[----:B------:R-:W1:Y:S08]  /*3940*/  LDC.64 R6, c[0x0][0x228] ;  /* 0x00008a00ff067b82 */ /* 0x000e700000000a00 */
[----:B------:R-:W2:Y:S01]  /*3950*/  LDC.64 R8, c[0x0][0x220] ;  /* 0x00008800ff087b82 */ /* 0x000ea20000000a00 */
[----:B0-----:R-:W-:-:S05]  /*3960*/  VIADD R5, R0, 0x100 ;  /* 0x0000010000057836 */ /* 0x001fca0000000000 */
[----:B------:R-:W-:-:S04]  /*3970*/  ISETP.GE.AND P0, PT, R5, R16, PT ;  /* 0x000000100500720c */ /* 0x000fc80003f06270 */
[----:B-1----:R-:W-:Y:S02]  /*3980*/  FSEL R6, R6, RZ, !P0 ;  /* 0x000000ff06067208 */ /* 0x002fe40004000000 */
[----:B------:R-:W-:Y:S02]  /*3990*/  FSEL R7, R7, RZ, !P0 ;  /* 0x000000ff07077208 */ /* 0x000fe40004000000 */
[----:B--2---:R-:W-:Y:S02]  /*39a0*/  FSEL R4, R8, RZ, !P0 ;  /* 0x000000ff08047208 */ /* 0x004fe40004000000 */
[----:B------:R-:W-:Y:S02]  /*39b0*/  FSEL R5, R9, RZ, !P0 ;  /* 0x000000ff09057208 */ /* 0x000fe40004000000 */
[----:B------:R-:W-:-:S06]  /*39c0*/  DSETP.NEU.AND P0, PT, R6, RZ, PT ;  /* 0x000000ff0600722a */ /* 0x000fcc0003f0d000 */
[----:B------:R-:W-:-:S06]  /*39d0*/  DSETP.NEU.OR P0, PT, R4, RZ, P0 ;  /* 0x000000ff0400722a */ /* 0x000fcc000070d400 */
[----:B------:R-:W-:-:S05]  /*39e0*/  SEL R5, RZ, 0x1, !P0 ;  /* 0x00000001ff057807 */ /* 0x000fca0004000000 */
[----:B------:R0:W-:Y:S01]  /*39f0*/  STG.E.U8 desc[UR36][R2.64], R5 ;  /* 0x0000000502007986 */ /* 0x0001e2000c101124 */
[----:B------:R-:W-:Y:S05]  /*3a00*/  BRA `(.L_x_5012) ;  /* 0x0000000c00cc7947 */ /* 0x000fea0003800000 */
.L_x_5021:
        /* <DEDUP_REMOVED lines=8> */
[----:B------:R-:W-:-:S05]  /*3a90*/  FSEL R5, R9, RZ, !P0 ;  /* 0x000000ff09057208 */ /* 0x000fca0004000000 */
[----:B------:R0:W-:Y:S01]  /*3aa0*/  STG.E.128 desc[UR36][R2.64], R4 ;  /* 0x0000000402007986 */ /* 0x0001e2000c101d24 */
[----:B------:R-:W-:Y:S05]  /*3ab0*/  BRA `(.L_x_5012) ;  /* 0x0000000c00a07947 */ /* 0x000fea0003800000 */
.L_x_5020:
        /* <DEDUP_REMOVED lines=10> */
[----:B------:R-:W-:Y:S01]  /*3b60*/  BSSY B0, `(.L_x_5024) ;  /* 0x0000015000007945 */ /* 0x000fe20003800000 */
[----:B0-----:R-:W-:-:S05]  /*3b70*/  VIADD R5, R0, 0x100 ;  /* 0x0000010000057836 */ /* 0x001fca0000000000 */
[----:B------:R-:W-:-:S04]  /*3b80*/  ISETP.GE.AND P0, PT, R5, R16, PT ;  /* 0x000000100500720c */ /* 0x000fc80003f06270 */
[----:B-1----:R-:W-:Y:S02]  /*3b90*/  FSEL R4, R6, RZ, !P0 ;  /* 0x000000ff06047208 */ /* 0x002fe40004000000 */
        /* <DEDUP_REMOVED lines=17> */
.L_x_5025:
[----:B------:R-:W-:Y:S05]  /*3cb0*/  BSYNC B0 ;  /* 0x0000000000007941 */ /* 0x000fea0003800000 */
.L_x_5024:
[----:B------:R-:W-:-:S05]  /*3cc0*/  LOP3.LUT R7, R6, R7, RZ, 0xfc, !PT ;  /* 0x0000000706077212 */ /* 0x000fca00078efcff */
[----:B------:R0:W-:Y:S01]  /*3cd0*/  STG.E.U8 desc[UR36][R2.64], R7 ;  /* 0x0000000702007986 */ /* 0x0001e2000c101124 */
[----:B------:R-:W-:Y:S05]  /*3ce0*/  BRA `(.L_x_5012) ;  /* 0x0000000c00147947 */ /* 0x000fea0003800000 */
.L_x_5023:
        /* <DEDUP_REMOVED lines=23> */
.L_x_5027:
[----:B------:R-:W-:Y:S01]  /*3e60*/  IMAD.MOV.U32 R0, RZ, RZ, 0x7f ;  /* 0x0000007fff007424 */ /* 0x000fe200078e00ff */
[----:B------:R-:W-:-:S04]  /*3e70*/  ISETP.GT.U32.AND P0, PT, R6, 0x7f800000, PT ;  /* 0x7f8000000600780c */ /* 0x000fc80003f04070 */
[----:B------:R-:W-:-:S09]  /*3e80*/  SEL R0, R0, 0x7c, P0 ;  /* 0x0000007c00007807 */ /* 0x000fd20000000000 */
.L_x_5028:
[----:B------:R-:W-:Y:S05]  /*3e90*/  BSYNC B0 ;  /* 0x0000000000007941 */ /* 0x000fea0003800000 */
.L_x_5026:
[----:B------:R-:W-:-:S04]  /*3ea0*/  LOP3.LUT R7, R7, 0x80000000, RZ, 0xc0, !PT ;  /* 0x8000000007077812 */ /* 0x000fc800078ec0ff */
[----:B------:R-:W-:-:S04]  /*3eb0*/  SHF.R.U32.HI R5, RZ, 0x18, R7 ;  /* 0x00000018ff057819 */ /* 0x000fc80000011607 */
[----:B------:R-:W-:-:S05]  /*3ec0*/  LOP3.LUT R5, R0, R5, RZ, 0xfc, !PT ;  /* 0x0000000500057212 */ /* 0x000fca00078efcff */
[----:B------:R0:W-:Y:S01]  /*3ed0*/  STG.E.U8 desc[UR36][R2.64], R5 ;  /* 0x0000000502007986 */ /* 0x0001e2000c101124 */
[----:B------:R-:W-:Y:S05]  /*3ee0*/  BRA `(.L_x_5012) ;  /* 0x0000000800947947 */ /* 0x000fea0003800000 */
.L_x_5022:
        /* <DEDUP_REMOVED lines=11> */
[----:B------:R-:W-:-:S05]  /*3fa0*/  F2FP.BF16.F32.PACK_AB R0, RZ, R0 ;  /* 0x00000000ff00723e */ /* 0x000fca00000010ff */
[----:B------:R0:W-:Y:S01]  /*3fb0*/  STG.E.U16 desc[UR36][R2.64], R0 ;  /* 0x0000000002007986 */ /* 0x0001e2000c101524 */
[----:B------:R-:W-:Y:S05]  /*3fc0*/  BRA `(.L_x_5012) ;  /* 0x00000008005c7947 */ /* 0x000fea0003800000 */
.L_x_5019:
        /* <DEDUP_REMOVED lines=14> */
[----:B------:R-:W0:Y:S02]  /*40b0*/  F2I.U32.F64.TRUNC R5, R4 ;  /* 0x0000000400057311 */ /* 0x000e24000030d000 */
[----:B0-----:R5:W-:Y:S01]  /*40c0*/  STG.E.U16 desc[UR36][R2.64], R5 ;  /* 0x0000000502007986 */ /* 0x001be2000c101524 */
[----:B------:R-:W-:Y:S05]  /*40d0*/  BRA `(.L_x_5012) ;  /* 0x0000000800187947 */ /* 0x000fea0003800000 */
.L_x_5031:
[----:B------:R-:W0:Y:S01]  /*40e0*/  S2R R0, SR_TID.X ;  /* 0x0000000000007919 */ /* 0x000e220000002100 */
[----:B------:R-:W1:Y:S01]  /*40f0*/  LDC.64 R6, c[0x0][0x220] ;  /* 0x00008800ff067b82 */ /* 0x000e620000000a00 */
[----:B------:R-:W-:Y:S01]  /*4100*/  UMOV UR4, 0xf0000000 ;  /* 0xf000000000047882 */ /* 0x000fe20000000000 */
[----:B------:R-:W-:Y:S01]  /*4110*/  UMOV UR5, 0x380fffff ;  /* 0x380fffff00057882 */ /* 0x000fe20000000000 */
[----:B------:R-:W-:Y:S01]  /*4120*/  BSSY B0, `(.L_x_5032) ;  /* 0x000001b000007945 */ /* 0x000fe20003800000 */
[----:B0-----:R-:W-:Y:S02]  /*4130*/  VIADD R5, R0, 0x100 ;  /* 0x0000010000057836 */ /* 0x001fe40000000000 */
[----:B------:R-:W-:-:S03]  /*4140*/  IMAD.MOV.U32 R0, RZ, RZ, 0x80 ;  /* 0x00000080ff007424 */ /* 0x000fc600078e00ff */
        /* <DEDUP_REMOVED lines=20> */
.L_x_5034:
[----:B------:R-:W-:-:S04]  /*4290*/  LOP3.LUT R6, R6, 0x80000000, RZ, 0xc0, !PT ;  /* 0x8000000006067812 */ /* 0x000fc800078ec0ff */
[----:B------:R-:W-:-:S04]  /*42a0*/  SHF.R.U32.HI R5, RZ, 0x18, R6 ;  /* 0x00000018ff057819 */ /* 0x000fc80000011606 */
[----:B------:R-:W-:-:S04]  /*42b0*/  LOP3.LUT R4, R4, R5, RZ, 0xfc, !PT ;  /* 0x0000000504047212 */ /* 0x000fc800078efcff */
[----:B------:R-:W-:-:S07]  /*42c0*/  PRMT R0, R4, 0x7610, R0 ;  /* 0x0000761004007816 */ /* 0x000fce0000000000 */
.L_x_5033:
[----:B------:R-:W-:Y:S05]  /*42d0*/  BSYNC B0 ;  /* 0x0000000000007941 */ /* 0x000fea0003800000 */
.L_x_5032:
[----:B------:R4:W-:Y:S01]  /*42e0*/  STG.E.U8 desc[UR36][R2.64], R0 ;  /* 0x0000000002007986 */ /* 0x0009e2000c101124 */
[----:B------:R-:W-:Y:S05]  /*42f0*/  BRA `(.L_x_5012) ;  /* 0x0000000400907947 */ /* 0x000fea0003800000 */
.L_x_5030:
        /* <DEDUP_REMOVED lines=27> */
.L_x_5037:
[----:B------:R-:W-:-:S04]  /*44b0*/  LOP3.LUT R6, R6, 0x80000000, RZ, 0xc0, !PT ;  /* 0x8000000006067812 */ /* 0x000fc800078ec0ff */
[----:B------:R-:W-:-:S04]  /*44c0*/  SHF.R.U32.HI R5, RZ, 0x18, R6 ;  /* 0x00000018ff057819 */ /* 0x000fc80000011606 */
[----:B------:R-:W-:-:S04]  /*44d0*/  LOP3.LUT R4, R4, R5, RZ, 0xfc, !PT ;  /* 0x0000000504047212 */ /* 0x000fc800078efcff */
[----:B------:R-:W-:-:S07]  /*44e0*/  PRMT R0, R4, 0x7610, R0 ;  /* 0x0000761004007816 */ /* 0x000fce0000000000 */
.L_x_5036:
[----:B------:R-:W-:Y:S05]  /*44f0*/  BSYNC B0 ;  /* 0x0000000000007941 */ /* 0x000fea0003800000 */
.L_x_5035:
[----:B------:R3:W-:Y:S01]  /*4500*/  STG.E.U8 desc[UR36][R2.64], R0 ;  /* 0x0000000002007986 */ /* 0x0007e2000c101124 */
[----:B------:R-:W-:Y:S05]  /*4510*/  BRA `(.L_x_5012) ;  /* 0x0000000400087947 */ /* 0x000fea0003800000 */
.L_x_5029:
        /* <DEDUP_REMOVED lines=32> */
.L_x_5011:
        /* <DEDUP_REMOVED lines=16> */
.L_x_5040:
[----:B------:R-:W-:Y:S05]  /*4820*/  BRA `(.L_x_5012) ;  /* 0x0000000000447947 */ /* 0x000fea0003800000 */
.L_x_5039:
[----:B------:R-:W0:Y:S01]  /*4830*/  S2R R0, SR_TID.X ;  /* 0x0000000000007919 */ /* 0x000e220000002100 */
[----:B------:R-:W1:Y:S01]  /*4840*/  LDC.64 R6, c[0x0][0x220] ;  /* 0x00008800ff067b82 */ /* 0x000e620000000a00 */
[----:B0-----:R-:W-:-:S05]  /*4850*/  VIADD R5, R0, 0x100 ;  /* 0x0000010000057836 */ /* 0x001fca0000000000 */
[----:B------:R-:W-:-:S04]  /*4860*/  ISETP.GE.AND P0, PT, R5, R16, PT ;  /* 0x000000100500720c */ /* 0x000fc80003f06270 */
[----:B-1----:R-:W-:Y:S02]  /*4870*/  FSEL R4, R6, RZ, !P0 ;  /* 0x000000ff06047208 */ /* 0x002fe40004000000 */
[----:B------:R-:W-:-:S06]  /*4880*/  FSEL R5, R7, RZ, !P0 ;  /* 0x000000ff07057208 */ /* 0x000fcc0004000000 */
[----:B------:R-:W0:Y:S02]  /*4890*/  F2I.U64.F64.TRUNC R4, R4 ;  /* 0x0000000400047311 */ /* 0x000e24000030d800 */
[----:B0-----:R2:W-:Y:S01]  /*48a0*/  STG.E.64 desc[UR36][R2.64], R4 ;  /* 0x0000000402007986 */ /* 0x0015e2000c101b24 */
[----:B------:R-:W-:Y:S05]  /*48b0*/  BRA `(.L_x_5012) ;  /* 0x0000000000207947 */ /* 0x000fea0003800000 */
.L_x_5038:
[----:B------:R-:W0:Y:S01]  /*48c0*/  S2R R0, SR_TID.X ;  /* 0x0000000000007919 */ /* 0x000e220000002100 */
[----:B------:R-:W1:Y:S01]  /*48d0*/  LDC.64 R6, c[0x0][0x220] ;  /* 0x00008800ff067b82 */ /* 0x000e620000000a00 */
[----:B0-----:R-:W-:-:S05]  /*48e0*/  VIADD R5, R0, 0x100 ;  /* 0x0000010000057836 */ /* 0x001fca0000000000 */
[----:B------:R-:W-:-:S04]  /*48f0*/  ISETP.GE.AND P0, PT, R5, R16, PT ;  /* 0x000000100500720c */ /* 0x000fc80003f06270 */
[----:B-1----:R-:W-:Y:S02]  /*4900*/  FSEL R5, R7, RZ, !P0 ;  /* 0x000000ff07057208 */ /* 0x002fe40004000000 */
[----:B------:R-:W-:-:S04]  /*4910*/  FSEL R4, R6, RZ, !P0 ;  /* 0x000000ff06047208 */ /* 0x000fc80004000000 */
[----:B------:R-:W0:Y:S02]  /*4920*/  F2I.U32.F64.TRUNC R5, R4 ;  /* 0x0000000400057311 */ /* 0x000e24000030d000 */
[----:B0-----:R0:W-:Y:S02]  /*4930*/  STG.E desc[UR36][R2.64], R5 ;  /* 0x0000000502007986 */ /* 0x0011e4000c101924 */
.L_x_5012:
[----:B------:R-:W-:-:S07]  /*4940*/  VIADD R19, R19, 0x80 ;  /* 0x0000008013137836 */ /* 0x000fce0000000000 */
.L_x_4972:
[----:B------:R-:W-:Y:S05]  /*4950*/  BSYNC B6 ;  /* 0x0000000000067941 */ /* 0x000fea0003800000 */
.L_x_4971:
        /* <DEDUP_REMOVED lines=26> */
[----:B0-----:R-:W-:Y:S01]  /*4b00*/  STG.E.U8 desc[UR36][R2.64], R5 ;  /* 0x0000000502007986 */ /* 0x001fe2000c101124 */
[----:B------:R-:W-:Y:S05]  /*4b10*/  EXIT ;  /* 0x000000000000794d */ /* 0x000fea0003800000 */
.L_x_5044:
        /* <DEDUP_REMOVED lines=8> */
[----:B------:R-:W-:Y:S01]  /*4ba0*/  STG.E.U8 desc[UR36][R2.64], R7 ;  /* 0x0000000702007986 */ /* 0x000fe2000c101124 */
[----:B------:R-:W-:Y:S05]  /*4bb0*/  EXIT ;  /* 0x000000000000794d */ /* 0x000fea0003800000 */
.L_x_5043:
        /* <DEDUP_REMOVED lines=13> */
[----:B0-----:R-:W-:Y:S01]  /*4c90*/  STG.E.64 desc[UR36][R2.64], R4 ;  /* 0x0000000402007986 */ /* 0x001fe2000c101b24 */
[----:B------:R-:W-:Y:S05]  /*4ca0*/  EXIT ;  /* 0x000000000000794d */ /* 0x000fea0003800000 */
.L_x_5047:
[----:B------:R-:W0:Y:S01]  /*4cb0*/  S2R R0, SR_TID.X ;  /* 0x0000000000007919 */ /* 0x000e220000002100 */
[----:B------:R-:W1:Y:S01]  /*4cc0*/  LDC.64 R6, c[0x0][0x220] ;  /* 0x00008800ff067b82 */ /* 0x000e620000000a00 */
[----:B0-----:R-:W-:-:S05]  /*4cd0*/  VIADD R5, R0, 0x180 ;  /* 0x0000018000057836 */ /* 0x001fca0000000000 */
[----:B------:R-:W-:-:S04]  /*4ce0*/  ISETP.GE.AND P0, PT, R5, R16, PT ;  /* 0x000000100500720c */ /* 0x000fc80003f06270 */
[----:B-1----:R-:W-:Y:S02]  /*4cf0*/  FSEL R5, R7, RZ, !P0 ;  /* 0x000000ff07057208 */ /* 0x002fe40004000000 */
[----:B------:R-:W-:-:S04]  /*4d00*/  FSEL R4, R6, RZ, !P0 ;  /* 0x000000ff06047208 */ /* 0x000fc80004000000 */
[----:B------:R-:W0:Y:S02]  /*4d10*/  F2I.F64.TRUNC R5, R4 ;  /* 0x0000000400057311 */ /* 0x000e24000030d100 */
[----:B0-----:R-:W-:Y:S01]  /*4d20*/  STG.E desc[UR36][R2.64], R5 ;  /* 0x0000000502007986 */ /* 0x001fe2000c101924 */
[----:B------:R-:W-:Y:S05]  /*4d30*/  EXIT ;  /* 0x000000000000794d */ /* 0x000fea0003800000 */
.L_x_5046:
[----:B------:R-:W0:Y:S01]  /*4d40*/  S2R R0, SR_TID.X ;  /* 0x0000000000007919 */ /* 0x000e220000002100 */
[----:B------:R-:W1:Y:S01]  /*4d50*/  LDC.64 R6, c[0x0][0x220] ;  /* 0x00008800ff067b82 */ /* 0x000e620000000a00 */
[----:B0-----:R-:W-:-:S05]  /*4d60*/  VIADD R5, R0, 0x180 ;  /* 0x0000018000057836 */ /* 0x001fca0000000000 */
[----:B------:R-:W-:-:S04]  /*4d70*/  ISETP.GE.AND P0, PT, R5, R16, PT ;  /* 0x000000100500720c */ /* 0x000fc80003f06270 */
[----:B-1----:R-:W-:Y:S02]  /*4d80*/  FSEL R5, R7, RZ, !P0 ;  /* 0x000000ff07057208 */ /* 0x002fe40004000000 */
[----:B------:R-:W-:-:S04]  /*4d90*/  FSEL R4, R6, RZ, !P0 ;  /* 0x000000ff06047208 */ /* 0x000fc80004000000 */
[----:B------:R-:W0:Y:S02]  /*4da0*/  F2I.F64.TRUNC R5, R4 ;  /* 0x0000000400057311 */ /* 0x000e24000030d100 */
[----:B0-----:R-:W-:Y:S01]  /*4db0*/  STG.E.U16 desc[UR36][R2.64], R5 ;  /* 0x0000000502007986 */ /* 0x001fe2000c101524 */
[----:B------:R-:W-:Y:S05]  /*4dc0*/  EXIT ;  /* 0x000000000000794d */ /* 0x000fea0003800000 */
.L_x_5042:
        /* <DEDUP_REMOVED lines=17> */
[----:B------:R-:W-:Y:S01]  /*4ee0*/  STG.E desc[UR36][R2.64], R7 ;  /* 0x0000000702007986 */ /* 0x000fe2000c101924 */
[----:B------:R-:W-:Y:S05]  /*4ef0*/  EXIT ;  /* 0x000000000000794d */ /* 0x000fea0003800000 */
.L_x_5049:
        /* <DEDUP_REMOVED lines=12> */
[----:B------:R-:W-:Y:S01]  /*4fc0*/  STG.E.U16 desc[UR36][R2.64], R0 ;  /* 0x0000000002007986 */ /* 0x000fe2000c101524 */
[----:B------:R-:W-:Y:S05]  /*4fd0*/  EXIT ;  /* 0x000000000000794d */ /* 0x000fea0003800000 */
.L_x_5048:
        /* <DEDUP_REMOVED lines=23> */
[----:B------:R-:W-:Y:S01]  /*5150*/  STG.E.64 desc[UR36][R2.64], R8 ;  /* 0x0000000802007986 */ /* 0x000fe2000c101b24 */
[----:B------:R-:W-:Y:S05]  /*5160*/  EXIT ;  /* 0x000000000000794d */ /* 0x000fea0003800000 */
.L_x_5051:
        /* <DEDUP_REMOVED lines=18> */
[----:B------:R-:W-:Y:S01]  /*5290*/  STG.E desc[UR36][R2.64], R9 ;  /* 0x0000000902007986 */ /* 0x000fe2000c101924 */
[----:B------:R-:W-:Y:S05]  /*52a0*/  EXIT ;  /* 0x000000000000794d */ /* 0x000fea0003800000 */
.L_x_5050:
        /* <DEDUP_REMOVED lines=8> */
.L_x_5041:
        /* <DEDUP_REMOVED lines=20> */
[----:B------:R-:W-:Y:S01]  /*5470*/  STG.E.U8 desc[UR36][R2.64], R5 ;  /* 0x0000000502007986 */ /* 0x000fe2000c101124 */
[----:B------:R-:W-:Y:S05]  /*5480*/  EXIT ;  /* 0x000000000000794d */ /* 0x000fea0003800000 */
.L_x_5054:
        /* <DEDUP_REMOVED lines=9> */
[----:B------:R-:W-:Y:S01]  /*5520*/  STG.E.128 desc[UR36][R2.64], R4 ;  /* 0x0000000402007986 */ /* 0x000fe2000c101d24 */
[----:B------:R-:W-:Y:S05]  /*5530*/  EXIT ;  /* 0x000000000000794d */ /* 0x000fea0003800000 */
.L_x_5053:
        /* <DEDUP_REMOVED lines=31> */
.L_x_5058:
[----:B------:R-:W-:Y:S05]  /*5730*/  BSYNC B0 ;  /* 0x0000000000007941 */ /* 0x000fea0003800000 */
.L_x_5057:
[----:B------:R-:W-:-:S05]  /*5740*/  LOP3.LUT R7, R6, R7, RZ, 0xfc, !PT ;  /* 0x0000000706077212 */ /* 0x000fca00078efcff */
[----:B------:R-:W-:Y:S01]  /*5750*/  STG.E.U8 desc[UR36][R2.64], R7 ;  /* 0x0000000702007986 */ /* 0x000fe2000c101124 */
[----:B------:R-:W-:Y:S05]  /*5760*/  EXIT ;  /* 0x000000000000794d */ /* 0x000fea0003800000 */
.L_x_5056:
        /* <DEDUP_REMOVED lines=23> */
.L_x_5060:
[----:B------:R-:W-:Y:S01]  /*58e0*/  IMAD.MOV.U32 R0, RZ, RZ, 0x7f ;  /* 0x0000007fff007424 */ /* 0x000fe200078e00ff */
[----:B------:R-:W-:-:S04]  /*58f0*/  ISETP.GT.U32.AND P0, PT, R6, 0x7f800000, PT ;  /* 0x7f8000000600780c */ /* 0x000fc80003f04070 */
[----:B------:R-:W-:-:S09]  /*5900*/  SEL R0, R0, 0x7c, P0 ;  /* 0x0000007c00007807 */ /* 0x000fd20000000000 */
.L_x_5061:
[----:B------:R-:W-:Y:S05]  /*5910*/  BSYNC B0 ;  /* 0x0000000000007941 */ /* 0x000fea0003800000 */
.L_x_5059:
[----:B------:R-:W-:-:S04]  /*5920*/  LOP3.LUT R7, R7, 0x80000000, RZ, 0xc0, !PT ;  /* 0x8000000007077812 */ /* 0x000fc800078ec0ff */
[----:B------:R-:W-:-:S04]  /*5930*/  SHF.R.U32.HI R5, RZ, 0x18, R7 ;  /* 0x00000018ff057819 */ /* 0x000fc80000011607 */
[----:B------:R-:W-:-:S05]  /*5940*/  LOP3.LUT R5, R0, R5, RZ, 0xfc, !PT ;  /* 0x0000000500057212 */ /* 0x000fca00078efcff */
[----:B------:R-:W-:Y:S01]  /*5950*/  STG.E.U8 desc[UR36][R2.64], R5 ;  /* 0x0000000502007986 */ /* 0x000fe2000c101124 */
[----:B------:R-:W-:Y:S05]  /*5960*/  EXIT ;  /* 0x000000000000794d */ /* 0x000fea0003800000 */
.L_x_5055:
        /* <DEDUP_REMOVED lines=12> */
[----:B------:R-:W-:Y:S01]  /*5a30*/  STG.E.U16 desc[UR36][R2.64], R0 ;  /* 0x0000000002007986 */ /* 0x000fe2000c101524 */
[----:B------:R-:W-:Y:S05]  /*5a40*/  EXIT ;  /* 0x000000000000794d */ /* 0x000fea0003800000 */
.L_x_5052:
        /* <DEDUP_REMOVED lines=15> */
[----:B0-----:R-:W-:Y:S01]  /*5b40*/  STG.E.U16 desc[UR36][R2.64], R5 ;  /* 0x0000000502007986 */ /* 0x001fe2000c101524 */
[----:B------:R-:W-:Y:S05]  /*5b50*/  EXIT ;  /* 0x000000000000794d */ /* 0x000fea0003800000 */
.L_x_5064:
        /* <DEDUP_REMOVED lines=27> */
.L_x_5067:
[----:B------:R-:W-:-:S04]  /*5d10*/  LOP3.LUT R6, R6, 0x80000000, RZ, 0xc0, !PT ;  /* 0x8000000006067812 */ /* 0x000fc800078ec0ff */
[----:B------:R-:W-:-:S04]  /*5d20*/  SHF.R.U32.HI R5, RZ, 0x18, R6 ;  /* 0x00000018ff057819 */ /* 0x000fc80000011606 */
[----:B------:R-:W-:-:S04]  /*5d30*/  LOP3.LUT R4, R4, R5, RZ, 0xfc, !PT ;  /* 0x0000000504047212 */ /* 0x000fc800078efcff */
[----:B------:R-:W-:-:S07]  /*5d40*/  PRMT R0, R4, 0x7610, R0 ;  /* 0x0000761004007816 */ /* 0x000fce0000000000 */
.L_x_5066:
[----:B------:R-:W-:Y:S05]  /*5d50*/  BSYNC B0 ;  /* 0x0000000000007941 */ /* 0x000fea0003800000 */
.L_x_5065:
[----:B------:R-:W-:Y:S01]  /*5d60*/  STG.E.U8 desc[UR36][R2.64], R0 ;  /* 0x0000000002007986 */ /* 0x000fe2000c101124 */
[----:B------:R-:W-:Y:S05]  /*5d70*/  EXIT ;  /* 0x000000000000794d */ /* 0x000fea0003800000 */
.L_x_5063:
        /* <DEDUP_REMOVED lines=27> */
.L_x_5070:
[----:B------:R-:W-:-:S04]  /*5f30*/  LOP3.LUT R6, R6, 0x80000000, RZ, 0xc0, !PT ;  /* 0x8000000006067812 */ /* 0x000fc800078ec0ff */
[----:B------:R-:W-:-:S04]  /*5f40*/  SHF.R.U32.HI R5, RZ, 0x18, R6 ;  /* 0x00000018ff057819 */ /* 0x000fc80000011606 */
[----:B------:R-:W-:-:S04]  /*5f50*/  LOP3.LUT R4, R4, R5, RZ, 0xfc, !PT ;  /* 0x0000000504047212 */ /* 0x000fc800078efcff */
[----:B------:R-:W-:-:S07]  /*5f60*/  PRMT R0, R4, 0x7610, R0 ;  /* 0x0000761004007816 */ /* 0x000fce0000000000 */
.L_x_5069:
[----:B------:R-:W-:Y:S05]  /*5f70*/  BSYNC B0 ;  /* 0x0000000000007941 */ /* 0x000fea0003800000 */
.L_x_5068:
[----:B------:R-:W-:Y:S01]  /*5f80*/  STG.E.U8 desc[UR36][R2.64], R0 ;  /* 0x0000000002007986 */ /* 0x000fe2000c101124 */
[----:B------:R-:W-:Y:S05]  /*5f90*/  EXIT ;  /* 0x000000000000794d */ /* 0x000fea0003800000 */
.L_x_5062:
        /* <DEDUP_REMOVED lines=30> */
[----:B------:R-:W-:Y:S01]  /*6180*/  STG.E.U8 desc[UR36][R2.64], R5 ;  /* 0x0000000502007986 */ /* 0x000fe2000c101124 */
[----:B------:R-:W-:Y:S05]  /*6190*/  EXIT ;  /* 0x000000000000794d */ /* 0x000fea0003800000 */
.L_x_5045:
        /* <DEDUP_REMOVED lines=16> */
.L_x_5073:
[----:B------:R-:W-:Y:S05]  /*62a0*/  EXIT ;  /* 0x000000000000794d */ /* 0x000fea0003800000 */
.L_x_5072:
[----:B------:R-:W0:Y:S01]  /*62b0*/  S2R R0, SR_TID.X ;  /* 0x0000000000007919 */ /* 0x000e220000002100 */
[----:B------:R-:W1:Y:S01]  /*62c0*/  LDC.64 R6, c[0x0][0x220] ;  /* 0x00008800ff067b82 */ /* 0x000e620000000a00 */
[----:B0-----:R-:W-:-:S05]  /*62d0*/  VIADD R5, R0, 0x180 ;  /* 0x0000018000057836 */ /* 0x001fca0000000000 */
[----:B------:R-:W-:-:S04]  /*62e0*/  ISETP.GE.AND P0, PT, R5, R16, PT ;  /* 0x000000100500720c */ /* 0x000fc80003f06270 */
[----:B-1----:R-:W-:Y:S02]  /*62f0*/  FSEL R4, R6, RZ, !P0 ;  /* 0x000000ff06047208 */ /* 0x002fe40004000000 */
[----:B------:R-:W-:-:S06]  /*6300*/  FSEL R5, R7, RZ, !P0 ;  /* 0x000000ff07057208 */ /* 0x000fcc0004000000 */
[----:B------:R-:W0:Y:S02]  /*6310*/  F2I.U64.F64.TRUNC R4, R4 ;  /* 0x0000000400047311 */ /* 0x000e24000030d800 */
[----:B0-----:R-:W-:Y:S01]  /*6320*/  STG.E.64 desc[UR36][R2.64], R4 ;  /* 0x0000000402007986 */ /* 0x001fe2000c101b24 */
[----:B------:R-:W-:Y:S05]  /*6330*/  EXIT ;  /* 0x000000000000794d */ /* 0x000fea0003800000 */
.L_x_5071:
[----:B------:R-:W0:Y:S01]  /*6340*/  S2R R0, SR_TID.X ;  /* 0x0000000000007919 */ /* 0x000e220000002100 */
[----:B------:R-:W1:Y:S01]  /*6350*/  LDC.64 R6, c[0x0][0x220] ;  /* 0x00008800ff067b82 */ /* 0x000e620000000a00 */
[----:B0-----:R-:W-:-:S05]  /*6360*/  VIADD R5, R0, 0x180 ;  /* 0x0000018000057836 */ /* 0x001fca0000000000 */
[----:B------:R-:W-:-:S04]  /*6370*/  ISETP.GE.AND P0, PT, R5, R16, PT ;  /* 0x000000100500720c */ /* 0x000fc80003f06270 */
[----:B-1----:R-:W-:Y:S02]  /*6380*/  FSEL R5, R7, RZ, !P0 ;  /* 0x000000ff07057208 */ /* 0x002fe40004000000 */
[----:B------:R-:W-:-:S04]  /*6390*/  FSEL R4, R6, RZ, !P0 ;  /* 0x000000ff06047208 */ /* 0x000fc80004000000 */
[----:B------:R-:W0:Y:S02]  /*63a0*/  F2I.U32.F64.TRUNC R5, R4 ;  /* 0x0000000400057311 */ /* 0x000e24000030d000 */
[----:B0-----:R-:W-:Y:S01]  /*63b0*/  STG.E desc[UR36][R2.64], R5 ;  /* 0x0000000502007986 */ /* 0x001fe2000c101924 */
[----:B------:R-:W-:Y:S05]  /*63c0*/  EXIT ;  /* 0x000000000000794d */ /* 0x000fea0003800000 */
.L_x_5074:
        /* <DEDUP_REMOVED lines=11> */
.L_x_7354:


//--------------------- .text._ZN2at6native18elementwise_kernelILi128ELi2EZNS0_22gpu_kernel_impl_nocastINS0_11FillFunctorIN3c107complexIdEEEEEEvRNS_18TensorIteratorBaseERKT_EUliE_EEviT1_ --------------------------
	.section	.text._ZN2at6native18elementwise_kernelILi128ELi2EZNS0_22gpu_kernel_impl_nocastINS0_11FillFunctorIN3c107complexIdEEEEEEvRNS_18TensorIteratorBaseERKT_EUliE_EEviT1_,"ax",@progbits
	.align	128
        .global         _ZN2at6native18elementwise_kernelILi128ELi2EZNS0_22gpu_kernel_impl_nocastINS0_11FillFunctorIN3c107complexIdEEEEEEvRNS_18TensorIteratorBaseERKT_EUliE_EEviT1_
        .type           _ZN2at6native18elementwise_kernelILi128ELi2EZNS0_22gpu_kernel_impl_nocastINS0_11FillFunctorIN3c107complexIdEEEEEEvRNS_18TensorIteratorBaseERKT_EUliE_EEviT1_,@function
        .size           _ZN2at6native18elementwise_kernelILi128ELi2EZNS0_22gpu_kernel_impl_nocastINS0_11FillFunctorIN3c107complexIdEEEEEEvRNS_18TensorIteratorBaseERKT_EUliE_EEviT1_,(.L_x_7355 - _ZN2at6native18elementwise_kernelILi128ELi2EZNS0_22gpu_kernel_impl_nocastINS0_11FillFunctorIN3c107complexIdEEEEEEvRNS_18TensorIteratorBaseERKT_EUliE_EEviT1_)
        .other          _ZN2at6native18elementwise_kernelILi128ELi2EZNS0_22gpu_kernel_impl_nocastINS0_11FillFunctorIN3c107complexIdEEEEEEvRNS_18TensorIteratorBaseERKT_EUliE_EEviT1_,@"STO_CUDA_ENTRY STV_DEFAULT"
_ZN2at6native18elementwise_kernelILi128ELi2EZNS0_22gpu_kernel_impl_nocastINS0_11FillFunctorIN3c107complexIdEEEEEEvRNS_18TensorIteratorBaseERKT_EUliE_EEviT1_:
.text._ZN2at6native18elementwise_kernelILi128ELi2EZNS0_22gpu_kernel_impl_nocastINS0_11FillFunctorIN3c107complexIdEEEEEEvRNS_18TensorIteratorBaseERKT_EUliE_EEviT1_:
        /* <DEDUP_REMOVED lines=285> */
.L_x_5078:
[----:B------:R-:W0:Y:S01]  /*11d0*/  LDC.64 R12, c[0x0][0x3c0] ;  /* 0x0000f000ff0c7b82 */ /* 0x000e220000000a00 */
[----:B------:R-:W-:Y:S01]  /*11e0*/  ULDC.64 UR8, c[0x0][0x3b8] ;  /* 0x0000ee0000087ab9 */ /* 0x000fe20000000a00 */
[----:B------:R-:W-:Y:S02]  /*11f0*/  IADD3 R3, R3, 0x80, RZ ;  /* 0x0000008003037810 */ /* 0x000fe40007ffe0ff */
[----:B------:R-:W-:-:S04]  /*1200*/  IADD3 R4, P0, R0, UR8, RZ ;  /* 0x0000000800047c10 */ /* 0x000fc8000ff1e0ff */
[----:B------:R-:W0:Y:S01]  /*1210*/  LDC.64 R14, c[0x0][0x3c8] ;  /* 0x0000f200ff0e7b82 */ /* 0x000e220000000a00 */
[----:B------:R-:W-:-:S05]  /*1220*/  IADD3.X R5, RZ, UR9, RZ, P0, !PT ;  /* 0x00000009ff057c10 */ /* 0x000fca00087fe4ff */
[----:B0-----:R0:W-:Y:S03]  /*1230*/  STG.E.128 desc[UR4][R4.64], R12 ;  /* 0x0000000c04007986 */ /* 0x0011e6000c101d04 */
.L_x_5077:
[----:B------:R-:W-:Y:S05]  /*1240*/  BSYNC B0 ;  /* 0x0000000000007941 */ /* 0x000fea0003800000 */
.L_x_5076:
        /* <DEDUP_REMOVED lines=275> */
.L_x_5079:
[----:B------:R-:W0:Y:S01]  /*2380*/  LDC.64 R4, c[0x0][0x3c0] ;  /* 0x0000f000ff047b82 */ /* 0x000e220000000a00 */
[----:B------:R-:W-:Y:S02]  /*2390*/  ULDC.64 UR6, c[0x0][0x3b8] ;  /* 0x0000ee0000067ab9 */ /* 0x000fe40000000a00 */
[----:B------:R-:W-:-:S04]  /*23a0*/  IADD3 R2, P0, R0, UR6, RZ ;  /* 0x0000000600027c10 */ /* 0x000fc8000ff1e0ff */
[----:B------:R-:W-:Y:S01]  /*23b0*/  IADD3.X R3, RZ, UR7, RZ, P0, !PT ;  /* 0x00000007ff037c10 */ /* 0x000fe200087fe4ff */
[----:B------:R-:W0:Y:S04]  /*23c0*/  LDC.64 R6, c[0x0][0x3c8] ;  /* 0x0000f200ff067b82 */ /* 0x000e280000000a00 */
[----:B0-----:R-:W-:Y:S01]  /*23d0*/  STG.E.128 desc[UR4][R2.64], R4 ;  /* 0x0000000402007986 */ /* 0x001fe2000c101d04 */
[----:B------:R-:W-:Y:S05]  /*23e0*/  EXIT ;  /* 0x000000000000794d */ /* 0x000fea0003800000 */
.L_x_5075:
[----:B------:R-:W-:Y:S02]  /*23f0*/  ULDC UR6, c[0x0][0x210] ;  /* 0x0000840000067ab9 */ /* 0x000fe40000000800 */
[----:B------:R-:W-:-:S13]  /*2400*/  ISETP.GE.AND P1, PT, R3, UR6, PT ;  /* 0x0000000603007c0c */ /* 0x000fda000bf26270 */
[----:B------:R-:W0:Y:S01]  /*2410*/  @!P1 LDC.64 R4, c[0x0][0x3b8] ;  /* 0x0000ee00ff049b82 */ /* 0x000e220000000a00 */
[----:B------:R-:W-:-:S04]  /*2420*/  @!P1 IADD3 R3, R3, 0x80, RZ ;  /* 0x0000008003039810 */ /* 0x000fc80007ffe0ff */
[----:B------:R-:W-:-:S03]  /*2430*/  ISETP.GE.AND P0, PT, R3, UR6, PT ;  /* 0x0000000603007c0c */ /* 0x000fc6000bf06270 */
[----:B------:R-:W0:Y:S08]  /*2440*/  @!P1 LDC.64 R8, c[0x0][0x3c0] ;  /* 0x0000f000ff089b82 */ /* 0x000e300000000a00 */
[----:B------:R-:W0:Y:S02]  /*2450*/  @!P1 LDC.64 R10, c[0x0][0x3c8] ;  /* 0x0000f200ff0a9b82 */ /* 0x000e240000000a00 */
[----:B0-----:R0:W-:Y:S01]  /*2460*/  @!P1 STG.E.128 desc[UR4][R4.64], R8 ;  /* 0x0000000804009986 */ /* 0x0011e2000c101d04 */
[----:B------:R-:W-:Y:S05]  /*2470*/  @P0 EXIT ;  /* 0x000000000000094d */ /* 0x000fea0003800000 */
[----:B------:R-:W1:Y:S08]  /*2480*/  LDC.64 R2, c[0x0][0x3b8] ;  /* 0x0000ee00ff027b82 */ /* 0x000e700000000a00 */
[----:B0-----:R-:W1:Y:S08]  /*2490*/  LDC.64 R4, c[0x0][0x3c0] ;  /* 0x0000f000ff047b82 */ /* 0x001e700000000a00 */
[----:B------:R-:W1:Y:S02]  /*24a0*/  LDC.64 R6, c[0x0][0x3c8] ;  /* 0x0000f200ff067b82 */ /* 0x000e640000000a00 */
[----:B-1----:R-:W-:Y:S01]  /*24b0*/  STG.E.128 desc[UR4][R2.64], R4 ;  /* 0x0000000402007986 */ /* 0x002fe2000c101d04 */
[----:B------:R-:W-:Y:S05]  /*24c0*/  EXIT ;  /* 0x000000000000794d */ /* 0x000fea0003800000 */
.L_x_5080:
        /* <DEDUP_REMOVED lines=11> */
.L_x_7355:


//--------------------- .text._ZN2at6native27unrolled_elementwise_kernelINS0_11FillFunctorIN3c107complexIdEEEESt5arrayIPcLm1EELi4E23TrivialOffsetCalculatorILi0EjESA_ILi1EjENS0_6memory15LoadWithoutCastENSD_16StoreWithoutCastEEEviT_T0_T2_T3_T4_T5_ --------------------------
	.section	.text._ZN2at6native27unrolled_elementwise_kernelINS0_11FillFunctorIN3c107complexIdEEEESt5arrayIPcLm1EELi4E23TrivialOffsetCalculatorILi0EjESA_ILi1EjENS0_6memory15LoadWithoutCastENSD_16StoreWithoutCastEEEviT_T0_T2_T3_T4_T5_,"ax",@progbits
	.align	128
        .global         _ZN2at6native27unrolled_elementwise_kernelINS0_11FillFunctorIN3c107complexIdEEEESt5arrayIPcLm1EELi4E23TrivialOffsetCalculatorILi0EjESA_ILi1EjENS0_6memory15LoadWithoutCastENSD_16StoreWithoutCastEEEviT_T0_T2_T3_T4_T5_
        .type           _ZN2at6native27unrolled_elementwise_kernelINS0_11FillFunctorIN3c107complexIdEEEESt5arrayIPcLm1EELi4E23TrivialOffsetCalculatorILi0EjESA_ILi1EjENS0_6memory15LoadWithoutCastENSD_16StoreWithoutCastEEEviT_T0_T2_T3_T4_T5_,@function
        .size           _ZN2at6native27unrolled_elementwise_kernelINS0_11FillFunctorIN3c107complexIdEEEESt5arrayIPcLm1EELi4E23TrivialOffsetCalculatorILi0EjESA_ILi1EjENS0_6memory15LoadWithoutCastENSD_16StoreWithoutCastEEEviT_T0_T2_T3_T4_T5_,(.L_x_7356 - _ZN2at6native27unrolled_elementwise_kernelINS0_11FillFunctorIN3c107complexIdEEEESt5arrayIPcLm1EELi4E23TrivialOffsetCalculatorILi0EjESA_ILi1EjENS0_6memory15LoadWithoutCastENSD_16StoreWithoutCastEEEviT_T0_T2_T3_T4_T5_)
        .other          _ZN2at6native27unrolled_elementwise_kernelINS0_11FillFunctorIN3c107complexIdEEEESt5arrayIPcLm1EELi4E23TrivialOffsetCalculatorILi0EjESA_ILi1EjENS0_6memory15LoadWithoutCastENSD_16StoreWithoutCastEEEviT_T0_T2_T3_T4_T5_,@"STO_CUDA_ENTRY STV_DEFAULT"
_ZN2at6native27unrolled_elementwise_kernelINS0_11FillFunctorIN3c107complexIdEEEESt5arrayIPcLm1EELi4E23TrivialOffsetCalculatorILi0EjESA_ILi1EjENS0_6memory15LoadWithoutCastENSD_16StoreWithoutCastEEEviT_T0_T2_T3_T4_T5_:
.text._ZN2at6native27unrolled_elementwise_kernelINS0_11FillFunctorIN3c107complexIdEEEESt5arrayIPcLm1EELi4E23TrivialOffsetCalculatorILi0EjESA_ILi1EjENS0_6memory15LoadWithoutCastENSD_16StoreWithoutCastEEEviT_T0_T2_T3_T4_T5_:
        /* <DEDUP_REMOVED lines=11> */
[----:B------:R-:W-:Y:S01]  /*00b0*/  ISETP.GE.AND P0, PT, R3, R2, PT ;  /* 0x000000020300720c */ /* 0x000fe20003f06270 */
[----:B------:R-:W-:-:S06]  /*00c0*/  IMAD R5, R0, 0x200, R3 ;  /* 0x0000020000057824 */ /* 0x000fcc00078e0203 */
[----:B------:R-:W1:Y:S08]  /*00d0*/  LDC.64 R10, c[0x0][0x230] ;  /* 0x00008c00ff0a7b82 */ /* 0x000e700000000a00 */
[----:B------:R-:W2:Y:S01]  /*00e0*/  LDC.64 R6, c[0x0][0x228] ;  /* 0x00008a00ff067b82 */ /* 0x000ea20000000a00 */
[----:B0-----:R-:W-:Y:S02]  /*00f0*/  FSEL R9, R9, RZ, !P0 ;  /* 0x000000ff09097208 */ /* 0x001fe40004000000 */
[----:B------:R-:W-:Y:S01]  /*0100*/  FSEL R4, R8, RZ, !P0 ;  /* 0x000000ff08047208 */ /* 0x000fe20004000000 */
[----:B-1----:R-:W-:-:S04]  /*0110*/  IMAD.WIDE.U32 R10, R5, 0x10, R10 ;  /* 0x00000010050a7825 */ /* 0x002fc800078e000a */
[----:B------:R-:W-:Y:S02]  /*0120*/  IMAD.MOV.U32 R5, RZ, RZ, R9 ;  /* 0x000000ffff057224 */ /* 0x000fe400078e0009 */
[----:B------:R-:W-:Y:S01]  /*0130*/  VIADD R9, R3, 0x80 ;  /* 0x0000008003097836 */ /* 0x000fe20000000000 */
[----:B--2---:R-:W-:Y:S02]  /*0140*/  FSEL R6, R6, RZ, !P0 ;  /* 0x000000ff06067208 */ /* 0x004fe40004000000 */
[----:B------:R-:W-:-:S05]  /*0150*/  FSEL R7, R7, RZ, !P0 ;  /* 0x000000ff07077208 */ /* 0x000fca0004000000 */
[----:B------:R0:W-:Y:S02]  /*0160*/  STG.E.128 desc[UR4][R10.64], R4 ;  /* 0x000000040a007986 */ /* 0x0001e4000c101d04 */
.L_x_5082:
[----:B------:R-:W-:Y:S05]  /*0170*/  BSYNC B0 ;  /* 0x0000000000007941 */ /* 0x000fea0003800000 */
.L_x_5081:
[----:B------:R-:W-:Y:S01]  /*0180*/  ISETP.GE.AND P0, PT, R9, R2, PT ;  /* 0x000000020900720c */ /* 0x000fe20003f06270 */
[----:B------:R-:W-:-:S12]  /*0190*/  BSSY B0, `(.L_x_5083) ;  /* 0x0000021000007945 */ /* 0x000fd80003800000 */
[----:B------:R-:W-:Y:S05]  /*01a0*/  @P0 BRA `(.L_x_5084) ;  /* 0x00000000007c0947 */ /* 0x000fea0003800000 */
[----:B------:R-:W1:Y:S01]  /*01b0*/  LDC.64 R12, c[0x0][0x220] ;  /* 0x00008800ff0c7b82 */ /* 0x000e620000000a00 */
[----:B0-----:R-:W-:-:S05]  /*01c0*/  VIADD R5, R3, 0x80 ;  /* 0x0000008003057836 */ /* 0x001fca0000000000 */
[----:B------:R-:W-:Y:S01]  /*01d0*/  ISETP.GE.AND P0, PT, R5, R2, PT ;  /* 0x000000020500720c */ /* 0x000fe20003f06270 */
[----:B------:R-:W-:Y:S01]  /*01e0*/  IMAD R5, R0, 0x200, R9 ;  /* 0x0000020000057824 */ /* 0x000fe200078e0209 */
[----:B------:R-:W0:Y:S01]  /*01f0*/  LDC.64 R10, c[0x0][0x230] ;  /* 0x00008c00ff0a7b82 */ /* 0x000e220000000a00 */
[----:B------:R-:W-:-:S07]  /*0200*/  VIADD R9, R9, 0x80 ;  /* 0x0000008009097836 */ /* 0x000fce0000000000 */
[----:B------:R-:W2:Y:S01]  /*0210*/  LDC.64 R6, c[0x0][0x228] ;  /* 0x00008a00ff067b82 */ /* 0x000ea20000000a00 */
[----:B-1----:R-:W-:Y:S02]  /*0220*/  FSEL R13, R13, RZ, !P0 ;  /* 0x000000ff0d0d7208 */ /* 0x002fe40004000000 */
[----:B------:R-:W-:Y:S01]  /*0230*/  FSEL R4, R12, RZ, !P0 ;  /* 0x000000ff0c047208 */ /* 0x000fe20004000000 */
[----:B0-----:R-:W-:-:S04]  /*0240*/  IMAD.WIDE.U32 R10, R5, 0x10, R10 ;  /* 0x00000010050a7825 */ /* 0x001fc800078e000a */
[----:B------:R-:W-:Y:S01]  /*0250*/  IMAD.MOV.U32 R5, RZ, RZ, R13 ;  /* 0x000000ffff057224 */ /* 0x000fe200078e000d */
[----:B--2---:R-:W-:Y:S02]  /*0260*/  FSEL R6, R6, RZ, !P0 ;  /* 0x000000ff06067208 */ /* 0x004fe40004000000 */
[----:B------:R-:W-:Y:S02]  /*0270*/  FSEL R7, R7, RZ, !P0 ;  /* 0x000000ff07077208 */ /* 0x000fe40004000000 */
[----:B------:R-:W-:-:S03]  /*0280*/  ISETP.GE.AND P0, PT, R9, R2, PT ;  /* 0x000000020900720c */ /* 0x000fc60003f06270 */
[----:B------:R1:W-:Y:S10]  /*0290*/  STG.E.128 desc[UR4][R10.64], R4 ;  /* 0x000000040a007986 */ /* 0x0003f4000c101d04 */
[----:B------:R-:W-:Y:S05]  /*02a0*/  @P0 BRA `(.L_x_5084) ;  /* 0x00000000003c0947 */ /* 0x000fea0003800000 */
[----:B------:R-:W0:Y:S01]  /*02b0*/  LDC.64 R12, c[0x0][0x228] ;  /* 0x00008a00ff0c7b82 */ /* 0x000e220000000a00 */
[----:B-1----:R-:W-:Y:S02]  /*02c0*/  VIADD R7, R3, 0x100 ;  /* 0x0000010003077836 */ /* 0x002fe40000000000 */
[----:B------:R-:W-:Y:S02]  /*02d0*/  IMAD R11, R0, 0x200, R9 ;  /* 0x00000200000b7824 */ /* 0x000fe400078e0209 */
[----:B------:R-:W-:Y:S01]  /*02e0*/  VIADD R9, R9, 0x80 ;  /* 0x0000008009097836 */ /* 0x000fe20000000000 */
[----:B------:R-:W-:Y:S02]  /*02f0*/  ISETP.GE.AND P0, PT, R7, R2, PT ;  /* 0x000000020700720c */ /* 0x000fe40003f06270 */
[----:B------:R-:W1:Y:S08]  /*0300*/  LDC.64 R14, c[0x0][0x220] ;  /* 0x00008800ff0e7b82 */ /* 0x000e700000000a00 */
[----:B------:R-:W2:Y:S01]  /*0310*/  LDC.64 R4, c[0x0][0x230] ;  /* 0x00008c00ff047b82 */ /* 0x000ea20000000a00 */
[----:B0-----:R-:W-:-:S02]  /*0320*/  FSEL R7, R13, RZ, !P0 ;  /* 0x000000ff0d077208 */ /* 0x001fc40004000000 */
[----:B------:R-:W-:Y:S02]  /*0330*/  FSEL R6, R12, RZ, !P0 ;  /* 0x000000ff0c067208 */ /* 0x000fe40004000000 */
[----:B-1----:R-:W-:Y:S02]  /*0340*/  FSEL R8, R14, RZ, !P0 ;  /* 0x000000ff0e087208 */ /* 0x002fe40004000000 */
[----:B------:R-:W-:Y:S01]  /*0350*/  FSEL R13, R15, RZ, !P0 ;  /* 0x000000ff0f0d7208 */ /* 0x000fe20004000000 */
[----:B--2---:R-:W-:-:S04]  /*0360*/  IMAD.WIDE.U32 R10, R11, 0x10, R4 ;  /* 0x000000100b0a7825 */ /* 0x004fc800078e0004 */
[----:B------:R-:W-:Y:S02]  /*0370*/  IMAD.MOV.U32 R4, RZ, RZ, R8 ;  /* 0x000000ffff047224 */ /* 0x000fe400078e0008 */
[----:B------:R-:W-:-:S05]  /*0380*/  IMAD.MOV.U32 R5, RZ, RZ, R13 ;  /* 0x000000ffff057224 */ /* 0x000fca00078e000d */
[----:B------:R2:W-:Y:S02]  /*0390*/  STG.E.128 desc[UR4][R10.64], R4 ;  /* 0x000000040a007986 */ /* 0x0005e4000c101d04 */
.L_x_5084:
[----:B------:R-:W-:Y:S05]  /*03a0*/  BSYNC B0 ;  /* 0x0000000000007941 */ /* 0x000fea0003800000 */
.L_x_5083:
[----:B------:R-:W-:-:S13]  /*03b0*/  ISETP.GE.AND P0, PT, R9, R2, PT ;  /* 0x000000020900720c */ /* 0x000fda0003f06270 */
[----:B------:R-:W-:Y:S05]  /*03c0*/  @P0 EXIT ;  /* 0x000000000000094d */ /* 0x000fea0003800000 */
[----:B012---:R-:W0:Y:S01]  /*03d0*/  LDC.64 R10, c[0x0][0x220] ;  /* 0x00008800ff0a7b82 */ /* 0x007e220000000a00 */
[----:B------:R-:W-:-:S05]  /*03e0*/  VIADD R3, R3, 0x180 ;  /* 0x0000018003037836 */ /* 0x000fca0000000000 */
[----:B------:R-:W-:Y:S01]  /*03f0*/  ISETP.GE.AND P0, PT, R3, R2, PT ;  /* 0x000000020300720c */ /* 0x000fe20003f06270 */
[----:B------:R-:W-:Y:S01]  /*0400*/  IMAD R3, R0, 0x200, R9 ;  /* 0x0000020000037824 */ /* 0x000fe200078e0209 */
[----:B------:R-:W1:Y:S08]  /*0410*/  LDC.64 R4, c[0x0][0x230] ;  /* 0x00008c00ff047b82 */ /* 0x000e700000000a00 */
[----:B------:R-:W2:Y:S01]  /*0420*/  LDC.64 R6, c[0x0][0x228] ;  /* 0x00008a00ff067b82 */ /* 0x000ea20000000a00 */
[----:B0-----:R-:W-:-:S02]  /*0430*/  FSEL R0, R10, RZ, !P0 ;  /* 0x000000ff0a007208 */ /* 0x001fc40004000000 */
[----:B------:R-:W-:Y:S01]  /*0440*/  FSEL R9, R11, RZ, !P0 ;  /* 0x000000ff0b097208 */ /* 0x000fe20004000000 */
[----:B-1----:R-:W-:-:S04]  /*0450*/  IMAD.WIDE.U32 R2, R3, 0x10, R4 ;  /* 0x0000001003027825 */ /* 0x002fc800078e0004 */
[----:B------:R-:W-:Y:S02]  /*0460*/  IMAD.MOV.U32 R4, RZ, RZ, R0 ;  /* 0x000000ffff047224 */ /* 0x000fe400078e0000 */
[----:B------:R-:W-:Y:S01]  /*0470*/  IMAD.MOV.U32 R5, RZ, RZ, R9 ;  /* 0x000000ffff057224 */ /* 0x000fe200078e0009 */
[----:B--2---:R-:W-:Y:S02]  /*0480*/  FSEL R6, R6, RZ, !P0 ;  /* 0x000000ff06067208 */ /* 0x004fe40004000000 */
[----:B------:R-:W-:-:S05]  /*0490*/  FSEL R7, R7, RZ, !P0 ;  /* 0x000000ff07077208 */ /* 0x000fca0004000000 */
[----:B------:R-:W-:Y:S01]  /*04a0*/  STG.E.128 desc[UR4][R2.64], R4 ;  /* 0x0000000402007986 */ /* 0x000fe2000c101d04 */
[----:B------:R-:W-:Y:S05]  /*04b0*/  EXIT ;  /* 0x000000000000794d */ /* 0x000fea0003800000 */
.L_x_5085:
        /* <DEDUP_REMOVED lines=12> */
.L_x_7356:


//--------------------- .text._ZN2at6native29vectorized_elementwise_kernelILi2ENS0_11FillFunctorIN3c107complexIdEEEESt5arrayIPcLm1EEEEviT0_T1_ --------------------------
	.section	.text._ZN2at6native29vectorized_elementwise_kernelILi2ENS0_11FillFunctorIN3c107complexIdEEEESt5arrayIPcLm1EEEEviT0_T1_,"ax",@progbits
	.align	128
        .global         _ZN2at6native29vectorized_elementwise_kernelILi2ENS0_11FillFunctorIN3c107complexIdEEEESt5arrayIPcLm1EEEEviT0_T1_
        .type           _ZN2at6native29vectorized_elementwise_kernelILi2ENS0_11FillFunctorIN3c107complexIdEEEESt5arrayIPcLm1EEEEviT0_T1_,@function
        .size           _ZN2at6native29vectorized_elementwise_kernelILi2ENS0_11FillFunctorIN3c107complexIdEEEESt5arrayIPcLm1EEEEviT0_T1_,(.L_x_7357 - _ZN2at6native29vectorized_elementwise_kernelILi2ENS0_11FillFunctorIN3c107complexIdEEEESt5arrayIPcLm1EEEEviT0_T1_)
        .other          _ZN2at6native29vectorized_elementwise_kernelILi2ENS0_11FillFunctorIN3c107complexIdEEEESt5arrayIPcLm1EEEEviT0_T1_,@"STO_CUDA_ENTRY STV_DEFAULT"
_ZN2at6native29vectorized_elementwise_kernelILi2ENS0_11FillFunctorIN3c107complexIdEEEESt5arrayIPcLm1EEEEviT0_T1_:
.text._ZN2at6native29vectorized_elementwise_kernelILi2ENS0_11FillFunctorIN3c107complexIdEEEESt5arrayIPcLm1EEEEviT0_T1_:
        /* <DEDUP_REMOVED lines=10> */
[----:B------:R-:W2:Y:S08]  /*00a0*/  LDC.64 R4, c[0x0][0x220] ;  /* 0x00008800ff047b82 */ /* 0x000eb00000000a00 */
[----:B------:R-:W2:Y:S01]  /*00b0*/  LDC.64 R6, c[0x0][0x228] ;  /* 0x00008a00ff067b82 */ /* 0x000ea20000000a00 */
[----:B-1----:R-:W-:-:S04]  /*00c0*/  IMAD.WIDE.U32 R2, R0, 0x10, R2 ;  /* 0x0000001000027825 */ /* 0x002fc800078e0002 */
[----:B0-----:R-:W-:-:S05]  /*00d0*/  IMAD.WIDE R2, R9, 0x20, R2 ;  /* 0x0000002009027825 */ /* 0x001fca00078e0202 */
[----:B--2---:R-:W-:Y:S04]  /*00e0*/  STG.E.128 desc[UR4][R2.64], R4 ;  /* 0x0000000402007986 */ /* 0x004fe8000c101d04 */
[----:B------:R-:W-:Y:S04]  /*00f0*/  STG.E.128 desc[UR4][R2.64+0x10], R4 ;  /* 0x0000100402007986 */ /* 0x000fe8000c101d04 */
[----:B------:R-:W-:Y:S04]  /*0100*/  STG.E.128 desc[UR4][R2.64+0x1000], R4 ;  /* 0x0010000402007986 */ /* 0x000fe8000c101d04 */
[----:B------:R-:W-:Y:S04]  /*0110*/  STG.E.128 desc[UR4][R2.64+0x1010], R4 ;  /* 0x0010100402007986 */ /* 0x000fe8000c101d04 */
[----:B------:R-:W-:Y:S04]  /*0120*/  STG.E.128 desc[UR4][R2.64+0x2000], R4 ;  /* 0x0020000402007986 */ /* 0x000fe8000c101d04 */
[----:B------:R-:W-:Y:S04]  /*0130*/  STG.E.128 desc[UR4][R2.64+0x2010], R4 ;  /* 0x0020100402007986 */ /* 0x000fe8000c101d04 */
[----:B------:R-:W-:Y:S04]  /*0140*/  STG.E.128 desc[UR4][R2.64+0x3000], R4 ;  /* 0x0030000402007986 */ /* 0x000fe8000c101d04 */
[----:B------:R-:W-:Y:S01]  /*0150*/  STG.E.128 desc[UR4][R2.64+0x3010], R4 ;  /* 0x0030100402007986 */ /* 0x000fe2000c101d04 */
[----:B------:R-:W-:Y:S05]  /*0160*/  EXIT ;  /* 0x000000000000794d */ /* 0x000fea0003800000 */
.L_x_5086:
[----:B------:R-:W0:Y:S01]  /*0170*/  S2R R3, SR_TID.X ;  /* 0x0000000000037919 */ /* 0x000e220000002100 */
[----:B------:R-:W-:Y:S01]  /*0180*/  BSSY B0, `(.L_x_5087) ;  /* 0x0000010000007945 */ /* 0x000fe20003800000 */
[----:B0-----:R-:W-:Y:S01]  /*0190*/  ISETP.GE.AND P0, PT, R3, R2, PT ;  /* 0x000000020300720c */ /* 0x001fe20003f06270 */
[----:B------:R-:W-:-:S12]  /*01a0*/  IMAD.MOV.U32 R5, RZ, RZ, R3 ;  /* 0x000000ffff057224 */ /* 0x000fd800078e0003 */
[----:B------:R-:W-:Y:S05]  /*01b0*/  @P0 BRA `(.L_x_5088) ;  /* 0x0000000000300947 */ /* 0x000fea0003800000 */
[----:B------:R-:W0:Y:S01]  /*01c0*/  LDC.64 R10, c[0x0][0x228] ;  /* 0x00008a00ff0a7b82 */ /* 0x000e220000000a00 */
[----:B------:R-:W-:Y:S01]  /*01d0*/  ISETP.GE.AND P0, PT, R3, R2, PT ;  /* 0x000000020300720c */ /* 0x000fe20003f06270 */
[----:B------:R-:W-:-:S06]  /*01e0*/  IMAD.IADD R5, R0, 0x1, R3 ;  /* 0x0000000100057824 */ /* 0x000fcc00078e0203 */
[----:B------:R-:W1:Y:S08]  /*01f0*/  LDC.64 R8, c[0x0][0x220] ;  /* 0x00008800ff087b82 */ /* 0x000e700000000a00 */
[----:B------:R-:W2:Y:S01]  /*0200*/  LDC.64 R6, c[0x0][0x230] ;  /* 0x00008c00ff067b82 */ /* 0x000ea20000000a00 */
[----:B0-----:R-:W-:Y:S02]  /*0210*/  FSEL R10, R10, RZ, !P0 ;  /* 0x000000ff0a0a7208 */ /* 0x001fe40004000000 */
[----:B------:R-:W-:-:S02]  /*0220*/  FSEL R11, R11, RZ, !P0 ;  /* 0x000000ff0b0b7208 */ /* 0x000fc40004000000 */
[----:B-1----:R-:W-:Y:S02]  /*0230*/  FSEL R8, R8, RZ, !P0 ;  /* 0x000000ff08087208 */ /* 0x002fe40004000000 */
[----:B------:R-:W-:Y:S01]  /*0240*/  FSEL R9, R9, RZ, !P0 ;  /* 0x000000ff09097208 */ /* 0x000fe20004000000 */
[----:B--2---:R-:W-:-:S04]  /*0250*/  IMAD.WIDE.U32 R6, R5, 0x10, R6 ;  /* 0x0000001005067825 */ /* 0x004fc800078e0006 */
[----:B------:R-:W-:Y:S01]  /*0260*/  VIADD R5, R3, 0x80 ;  /* 0x0000008003057836 */ /* 0x000fe20000000000 */
[----:B------:R0:W-:Y:S06]  /*0270*/  STG.E.128 desc[UR4][R6.64], R8 ;  /* 0x0000000806007986 */ /* 0x0001ec000c101d04 */
.L_x_5088:
[----:B------:R-:W-:Y:S05]  /*0280*/  BSYNC B0 ;  /* 0x0000000000007941 */ /* 0x000fea0003800000 */
.L_x_5087:
[----:B------:R-:W-:Y:S01]  /*0290*/  ISETP.GE.AND P0, PT, R5, R2, PT ;  /* 0x000000020500720c */ /* 0x000fe20003f06270 */
[----:B------:R-:W-:Y:S04]  /*02a0*/  BSSY B0, `(.L_x_5089) ;  /* 0x000005f000007945 */ /* 0x000fe80003800000 */
[----:B------:R-:W-:Y:S08]  /*02b0*/  BSSY B1, `(.L_x_5090) ;  /* 0x0000050000017945 */ /* 0x000ff00003800000 */
[----:B------:R-:W-:Y:S05]  /*02c0*/  @P0 BRA `(.L_x_5091) ;  /* 0x0000000000740947 */ /* 0x000fea0003800000 */
[----:B------:R-:W1:Y:S01]  /*02d0*/  LDC.64 R12, c[0x0][0x220] ;  /* 0x00008800ff0c7b82 */ /* 0x000e620000000a00 */
[----:B0-----:R-:W-:-:S05]  /*02e0*/  VIADD R9, R3, 0x80 ;  /* 0x0000008003097836 */ /* 0x001fca0000000000 */
[----:B------:R-:W-:Y:S01]  /*02f0*/  ISETP.GE.AND P0, PT, R9, R2, PT ;  /* 0x000000020900720c */ /* 0x000fe20003f06270 */
[----:B------:R-:W-:Y:S01]  /*0300*/  IMAD.IADD R9, R0, 0x1, R5 ;  /* 0x0000000100097824 */ /* 0x000fe200078e0205 */
        /* <DEDUP_REMOVED lines=12> */
[----:B0-----:R-:W0:Y:S01]  /*03d0*/  LDC.64 R10, c[0x0][0x228] ;  /* 0x00008a00ff0a7b82 */ /* 0x001e220000000a00 */
[----:B------:R-:W-:Y:S02]  /*03e0*/  VIADD R9, R3, 0x100 ;  /* 0x0000010003097836 */ /* 0x000fe40000000000 */
[----:B------:R-:W-:Y:S02]  /*03f0*/  IMAD.IADD R13, R0, 0x1, R5 ;  /* 0x00000001000d7824 */ /* 0x000fe400078e0205 */
        /* <DEDUP_REMOVED lines=8> */
[----:B--2---:R-:W-:-:S05]  /*0480*/  IMAD.WIDE.U32 R6, R13, 0x10, R6 ;  /* 0x000000100d067825 */ /* 0x004fca00078e0006 */
[----:B------:R1:W-:Y:S02]  /*0490*/  STG.E.128 desc[UR4][R6.64], R8 ;  /* 0x0000000806007986 */ /* 0x0003e4000c101d04 */
.L_x_5091:
[----:B------:R-:W-:-:S13]  /*04a0*/  ISETP.GE.AND P0, PT, R5, R2, PT ;  /* 0x000000020500720c */ /* 0x000fda0003f06270 */
[----:B------:R-:W-:Y:S05]  /*04b0*/  @P0 BRA `(.L_x_5093) ;  /* 0x0000000000700947 */ /* 0x000fea0003800000 */
[----:B01----:R-:W0:Y:S01]  /*04c0*/  LDC.64 R10, c[0x0][0x228] ;  /* 0x00008a00ff0a7b82 */ /* 0x003e220000000a00 */
        /* <DEDUP_REMOVED lines=12> */
.L_x_5092:
        /* <DEDUP_REMOVED lines=15> */
.L_x_5093:
[----:B------:R-:W-:-:S13]  /*0680*/  ISETP.GE.AND P0, PT, R5, R2, PT ;  /* 0x000000020500720c */ /* 0x000fda0003f06270 */
[----:B------:R-:W-:Y:S05]  /*0690*/  @P0 BREAK B1 ;  /* 0x0000000000010942 */ /* 0x000fea0003800000 */
[----:B------:R-:W-:Y:S05]  /*06a0*/  @P0 BRA `(.L_x_5095) ;  /* 0x0000000000780947 */ /* 0x000fea0003800000 */
[----:B012---:R-:W0:Y:S01]  /*06b0*/  LDC.64 R10, c[0x0][0x228] ;  /* 0x00008a00ff0a7b82 */ /* 0x007e220000000a00 */
        /* <DEDUP_REMOVED lines=12> */
.L_x_5094:
[----:B------:R-:W-:-:S13]  /*0780*/  ISETP.GE.AND P0, PT, R5, R2, PT ;  /* 0x000000020500720c */ /* 0x000fda0003f06270 */
[----:B------:R-:W-:Y:S05]  /*0790*/  @P0 BREAK B1 ;  /* 0x0000000000010942 */ /* 0x000fea0003800000 */
[----:B------:R-:W-:Y:S05]  /*07a0*/  @P0 BRA `(.L_x_5095) ;  /* 0x0000000000380947 */ /* 0x000fea0003800000 */
[----:B------:R-:W-:Y:S05]  /*07b0*/  BSYNC B1 ;  /* 0x0000000000017941 */ /* 0x000fea0003800000 */
.L_x_5090:
        /* <DEDUP_REMOVED lines=13> */
.L_x_5095:
[----:B------:R-:W-:Y:S05]  /*0890*/  BSYNC B0 ;  /* 0x0000000000007941 */ /* 0x000fea0003800000 */
.L_x_5089:
[----:B------:R-:W-:Y:S05]  /*08a0*/  WARPSYNC.ALL ;  /* 0x0000000000007948 */ /* 0x000fea0003800000 */
[----:B------:R-:W-:-:S13]  /*08b0*/  ISETP.GE.AND P0, PT, R5, R2, PT ;  /* 0x000000020500720c */ /* 0x000fda0003f06270 */
[----:B------:R-:W-:Y:S05]  /*08c0*/  @P0 EXIT ;  /* 0x000000000000094d */ /* 0x000fea0003800000 */
[----:B0123--:R-:W0:Y:S01]  /*08d0*/  LDC.64 R8, c[0x0][0x228] ;  /* 0x00008a00ff087b82 */ /* 0x00fe220000000a00 */
[----:B------:R-:W-:-:S05]  /*08e0*/  VIADD R3, R3, 0x380 ;  /* 0x0000038003037836 */ /* 0x000fca0000000000 */
[----:B------:R-:W-:Y:S01]  /*08f0*/  ISETP.GE.AND P0, PT, R3, R2, PT ;  /* 0x000000020300720c */ /* 0x000fe20003f06270 */
[----:B------:R-:W-:Y:S01]  /*0900*/  IMAD.IADD R3, R0, 0x1, R5 ;  /* 0x0000000100037824 */ /* 0x000fe200078e0205 */
        /* <DEDUP_REMOVED lines=11> */
.L_x_5096:
        /* <DEDUP_REMOVED lines=12> */
.L_x_7357:


//--------------------- .text._ZN2at6native29vectorized_elementwise_kernelILi4ENS0_11FillFunctorIN3c107complexIdEEEESt5arrayIPcLm1EEEEviT0_T1_ --------------------------
	.section	.text._ZN2at6native29vectorized_elementwise_kernelILi4ENS0_11FillFunctorIN3c107complexIdEEEESt5arrayIPcLm1EEEEviT0_T1_,"ax",@progbits
	.align	128
        .global         _ZN2at6native29vectorized_elementwise_kernelILi4ENS0_11FillFunctorIN3c107complexIdEEEESt5arrayIPcLm1EEEEviT0_T1_
        .type           _ZN2at6native29vectorized_elementwise_kernelILi4ENS0_11FillFunctorIN3c107complexIdEEEESt5arrayIPcLm1EEEEviT0_T1_,@function
        .size           _ZN2at6native29vectorized_elementwise_kernelILi4ENS0_11FillFunctorIN3c107complexIdEEEESt5arrayIPcLm1EEEEviT0_T1_,(.L_x_7358 - _ZN2at6native29vectorized_elementwise_kernelILi4ENS0_11FillFunctorIN3c107complexIdEEEESt5arrayIPcLm1EEEEviT0_T1_)
        .other          _ZN2at6native29vectorized_elementwise_kernelILi4ENS0_11FillFunctorIN3c107complexIdEEEESt5arrayIPcLm1EEEEviT0_T1_,@"STO_CUDA_ENTRY STV_DEFAULT"
_ZN2at6native29vectorized_elementwise_kernelILi4ENS0_11FillFunctorIN3c107complexIdEEEESt5arrayIPcLm1EEEEviT0_T1_:
.text._ZN2at6native29vectorized_elementwise_kernelILi4ENS0_11FillFunctorIN3c107complexIdEEEESt5arrayIPcLm1EEEEviT0_T1_:
        /* <DEDUP_REMOVED lines=23> */
.L_x_5097:
        /* <DEDUP_REMOVED lines=17> */
.L_x_5099:
[----:B------:R-:W-:Y:S05]  /*0280*/  BSYNC B0 ;  /* 0x0000000000007941 */ /* 0x000fea0003800000 */
.L_x_5098:
        /* <DEDUP_REMOVED lines=33> */
.L_x_5102:
        /* <DEDUP_REMOVED lines=15> */
.L_x_5103:
        /* <DEDUP_REMOVED lines=15> */
.L_x_5104:
        /* <DEDUP_REMOVED lines=16> */
.L_x_5105:
[----:B------:R-:W-:-:S13]  /*0780*/  ISETP.GE.AND P0, PT, R5, R2, PT ;  /* 0x000000020500720c */ /* 0x000fda0003f06270 */
[----:B------:R-:W-:Y:S05]  /*0790*/  @P0 BREAK B1 ;  /* 0x0000000000010942 */ /* 0x000fea0003800000 */
[----:B------:R-:W-:Y:S05]  /*07a0*/  @P0 BRA `(.L_x_5106) ;  /* 0x0000000000380947 */ /* 0x000fea0003800000 */
[----:B------:R-:W-:Y:S05]  /*07b0*/  BSYNC B1 ;  /* 0x0000000000017941 */ /* 0x000fea0003800000 */
.L_x_5101:
        /* <DEDUP_REMOVED lines=13> */
.L_x_5106:
[----:B------:R-:W-:Y:S05]  /*0890*/  BSYNC B0 ;  /* 0x0000000000007941 */ /* 0x000fea0003800000 */
.L_x_5100:
        /* <DEDUP_REMOVED lines=18> */
.L_x_5107:
        /* <DEDUP_REMOVED lines=12> */
.L_x_7358:


//--------------------- .text._ZN2at6native29vectorized_elementwise_kernelILi8ENS0_11FillFunctorIN3c107complexIdEEEESt5arrayIPcLm1EEEEviT0_T1_ --------------------------
	.section	.text._ZN2at6native29vectorized_elementwise_kernelILi8ENS0_11FillFunctorIN3c107complexIdEEEESt5arrayIPcLm1EEEEviT0_T1_,"ax",@progbits
	.align	128
        .global         _ZN2at6native29vectorized_elementwise_kernelILi8ENS0_11FillFunctorIN3c107complexIdEEEESt5arrayIPcLm1EEEEviT0_T1_
        .type           _ZN2at6native29vectorized_elementwise_kernelILi8ENS0_11FillFunctorIN3c107complexIdEEEESt5arrayIPcLm1EEEEviT0_T1_,@function
        .size           _ZN2at6native29vectorized_elementwise_kernelILi8ENS0_11FillFunctorIN3c107complexIdEEEESt5arrayIPcLm1EEEEviT0_T1_,(.L_x_7359 - _ZN2at6native29vectorized_elementwise_kernelILi8ENS0_11FillFunctorIN3c107complexIdEEEESt5arrayIPcLm1EEEEviT0_T1_)
        .other          _ZN2at6native29vectorized_elementwise_kernelILi8ENS0_11FillFunctorIN3c107complexIdEEEESt5arrayIPcLm1EEEEviT0_T1_,@"STO_CUDA_ENTRY STV_DEFAULT"
_ZN2at6native29vectorized_elementwise_kernelILi8ENS0_11FillFunctorIN3c107complexIdEEEESt5arrayIPcLm1EEEEviT0_T1_:
.text._ZN2at6native29vectorized_elementwise_kernelILi8ENS0_11FillFunctorIN3c107complexIdEEEESt5arrayIPcLm1EEEEviT0_T1_:
        /* <DEDUP_REMOVED lines=23> */
.L_x_5108:
        /* <DEDUP_REMOVED lines=17> */
.L_x_5110:
[----:B------:R-:W-:Y:S05]  /*0280*/  BSYNC B0 ;  /* 0x0000000000007941 */ /* 0x000fea0003800000 */
.L_x_5109:
        /* <DEDUP_REMOVED lines=33> */
.L_x_5113:
        /* <DEDUP_REMOVED lines=15> */
.L_x_5114:
        /* <DEDUP_REMOVED lines=15> */
.L_x_5115:
        /* <DEDUP_REMOVED lines=16> */
.L_x_5116:
[----:B------:R-:W-:-:S13]  /*0780*/  ISETP.GE.AND P0, PT, R5, R2, PT ;  /* 0x000000020500720c */ /* 0x000fda0003f06270 */
[----:B------:R-:W-:Y:S05]  /*0790*/  @P0 BREAK B1 ;  /* 0x0000000000010942 */ /* 0x000fea0003800000 */
[----:B------:R-:W-:Y:S05]  /*07a0*/  @P0 BRA `(.L_x_5117) ;  /* 0x0000000000380947 */ /* 0x000fea0003800000 */
[----:B------:R-:W-:Y:S05]  /*07b0*/  BSYNC B1 ;  /* 0x0000000000017941 */ /* 0x000fea0003800000 */
.L_x_5112:
        /* <DEDUP_REMOVED lines=13> */
.L_x_5117:
[----:B------:R-:W-:Y:S05]  /*0890*/  BSYNC B0 ;  /* 0x0000000000007941 */ /* 0x000fea0003800000 */
.L_x_5111:
        /* <DEDUP_REMOVED lines=18> */
.L_x_5118:
        /* <DEDUP_REMOVED lines=12> */
.L_x_7359:


//--------------------- .text._ZN2at6native18elementwise_kernelILi128ELi4EZNS0_15gpu_kernel_implINS0_11FillFunctorIfEEEEvRNS_18TensorIteratorBaseERKT_EUliE_EEviT1_ --------------------------
	.section	.text._ZN2at6native18elementwise_kernelILi128ELi4EZNS0_15gpu_kernel_implINS0_11FillFunctorIfEEEEvRNS_18TensorIteratorBaseERKT_EUliE_EEviT1_,"ax",@progbits
	.align	128
        .global         _ZN2at6native18elementwise_kernelILi128ELi4EZNS0_15gpu_kernel_implINS0_11FillFunctorIfEEEEvRNS_18TensorIteratorBaseERKT_EUliE_EEviT1_
        .type           _ZN2at6native18elementwise_kernelILi128ELi4EZNS0_15gpu_kernel_implINS0_11FillFunctorIfEEEEvRNS_18TensorIteratorBaseERKT_EUliE_EEviT1_,@function
        .size           _ZN2at6native18elementwise_kernelILi128ELi4EZNS0_15gpu_kernel_implINS0_11FillFunctorIfEEEEvRNS_18TensorIteratorBaseERKT_EUliE_EEviT1_,(.L_x_7360 - _ZN2at6native18elementwise_kernelILi128ELi4EZNS0_15gpu_kernel_implINS0_11FillFunctorIfEEEEvRNS_18TensorIteratorBaseERKT_EUliE_EEviT1_)
        .other          _ZN2at6native18elementwise_kernelILi128ELi4EZNS0_15gpu_kernel_implINS0_11FillFunctorIfEEEEvRNS_18TensorIteratorBaseERKT_EUliE_EEviT1_,@"STO_CUDA_ENTRY STV_DEFAULT"
_ZN2at6native18elementwise_kernelILi128ELi4EZNS0_15gpu_kernel_implINS0_11FillFunctorIfEEEEvRNS_18TensorIteratorBaseERKT_EUliE_EEviT1_:
.text._ZN2at6native18elementwise_kernelILi128ELi4EZNS0_15gpu_kernel_implINS0_11FillFunctorIfEEEEvRNS_18TensorIteratorBaseERKT_EUliE_EEviT1_:
        /* <DEDUP_REMOVED lines=287> */
.L_x_5121:
        /* <DEDUP_REMOVED lines=19> */
.L_x_5125:
[----:B------:R-:W-:Y:S02]  /*1320*/  ULDC UR4, c[0x0][0x3b8] ;  /* 0x0000ee0000047ab9 */ /* 0x000fe40000000800 */
[----:B------:R-:W0:Y:S02]  /*1330*/  F2I.S64.TRUNC R4, UR4 ;  /* 0x0000000400047d11 */ /* 0x000e24000820d900 */
[----:B0-----:R0:W-:Y:S01]  /*1340*/  STG.E.U8 desc[UR36][R2.64], R4 ;  /* 0x0000000402007986 */ /* 0x0011e2000c101124 */
[----:B------:R-:W-:Y:S05]  /*1350*/  BRA `(.L_x_5127) ;  /* 0x0000000c00647947 */ /* 0x000fea0003800000 */
.L_x_5124:
        /* <DEDUP_REMOVED lines=10> */
.L_x_5129:
[----:B------:R-:W-:Y:S02]  /*1400*/  ULDC UR4, c[0x0][0x3b8] ;  /* 0x0000ee0000047ab9 */ /* 0x000fe40000000800 */
[----:B------:R-:W0:Y:S02]  /*1410*/  F2I.FTZ.TRUNC.NTZ R5, UR4 ;  /* 0x0000000400057d05 */ /* 0x000e24000821f100 */
[----:B0-----:R0:W-:Y:S01]  /*1420*/  STG.E desc[UR36][R2.64], R5 ;  /* 0x0000000502007986 */ /* 0x0011e2000c101924 */
[----:B------:R-:W-:Y:S05]  /*1430*/  BRA `(.L_x_5127) ;  /* 0x0000000c002c7947 */ /* 0x000fea0003800000 */
.L_x_5128:
[----:B------:R-:W-:Y:S02]  /*1440*/  ULDC UR4, c[0x0][0x3b8] ;  /* 0x0000ee0000047ab9 */ /* 0x000fe40000000800 */
[----:B------:R-:W0:Y:S02]  /*1450*/  F2I.FTZ.TRUNC.NTZ R5, UR4 ;  /* 0x0000000400057d05 */ /* 0x000e24000821f100 */
[----:B0-----:R0:W-:Y:S01]  /*1460*/  STG.E.U16 desc[UR36][R2.64], R5 ;  /* 0x0000000502007986 */ /* 0x0011e2000c101524 */
[----:B------:R-:W-:Y:S05]  /*1470*/  BRA `(.L_x_5127) ;  /* 0x0000000c001c7947 */ /* 0x000fea0003800000 */
.L_x_5123:
        /* <DEDUP_REMOVED lines=9> */
.L_x_5131:
[----:B------:R-:W-:Y:S02]  /*1510*/  ULDC UR4, c[0x0][0x3b8] ;  /* 0x0000ee0000047ab9 */ /* 0x000fe40000000800 */
[----:B------:R-:W-:-:S05]  /*1520*/  F2FP.F16.F32.PACK_AB R0, RZ, UR4 ;  /* 0x00000004ff007c3e */ /* 0x000fca00080000ff */
[----:B------:R0:W-:Y:S01]  /*1530*/  STG.E.U16 desc[UR36][R2.64], R0 ;  /* 0x0000000002007986 */ /* 0x0001e2000c101524 */
[----:B------:R-:W-:Y:S05]  /*1540*/  BRA `(.L_x_5127) ;  /* 0x0000000800e87947 */ /* 0x000fea0003800000 */
.L_x_5130:
[----:B------:R-:W-:-:S13]  /*1550*/  ISETP.NE.AND P0, PT, R4, 0x7, PT ;  /* 0x000000070400780c */ /* 0x000fda0003f05270 */
[----:B------:R-:W-:Y:S05]  /*1560*/  @!P0 BRA `(.L_x_5132) ;  /* 0x0000000000348947 */ /* 0x000fea0003800000 */
[----:B------:R-:W-:-:S13]  /*1570*/  ISETP.NE.AND P0, PT, R4, 0x8, PT ;  /* 0x000000080400780c */ /* 0x000fda0003f05270 */
[----:B------:R-:W-:Y:S05]  /*1580*/  @!P0 BRA `(.L_x_5133) ;  /* 0x0000000000188947 */ /* 0x000fea0003800000 */
[----:B------:R-:W-:-:S13]  /*1590*/  ISETP.NE.AND P0, PT, R4, 0x9, PT ;  /* 0x000000090400780c */ /* 0x000fda0003f05270 */
[----:B------:R-:W-:Y:S05]  /*15a0*/  @P0 BRA `(.L_x_5126) ;  /* 0x0000000800700947 */ /* 0x000fea0003800000 */
[----:B------:R-:W0:Y:S01]  /*15b0*/  LDC R4, c[0x0][0x3b8] ;  /* 0x0000ee00ff047b82 */ /* 0x000e220000000800 */
[----:B------:R-:W-:-:S05]  /*15c0*/  IMAD.MOV.U32 R5, RZ, RZ, RZ ;  /* 0x000000ffff057224 */ /* 0x000fca00078e00ff */
[----:B0-----:R0:W-:Y:S01]  /*15d0*/  STG.E.64 desc[UR36][R2.64], R4 ;  /* 0x0000000402007986 */ /* 0x0011e2000c101b24 */
[----:B------:R-:W-:Y:S05]  /*15e0*/  BRA `(.L_x_5127) ;  /* 0x0000000800c07947 */ /* 0x000fea0003800000 */
.L_x_5133:
[----:B------:R-:W-:Y:S02]  /*15f0*/  ULDC UR4, c[0x0][0x3b8] ;  /* 0x0000ee0000047ab9 */ /* 0x000fe40000000800 */
[----:B------:R-:W-:-:S04]  /*1600*/  F2FP.F16.F32.PACK_AB R5, RZ, UR4 ;  /* 0x00000004ff057c3e */ /* 0x000fc800080000ff */
[----:B------:R-:W-:-:S05]  /*1610*/  PRMT R5, R5, 0x5410, RZ ;  /* 0x0000541005057816 */ /* 0x000fca00000000ff */
[----:B------:R0:W-:Y:S01]  /*1620*/  STG.E desc[UR36][R2.64], R5 ;  /* 0x0000000502007986 */ /* 0x0001e2000c101924 */
[----:B------:R-:W-:Y:S05]  /*1630*/  BRA `(.L_x_5127) ;  /* 0x0000000800ac7947 */ /* 0x000fea0003800000 */
.L_x_5132:
[----:B------:R-:W0:Y:S02]  /*1640*/  LDC R4, c[0x0][0x3b8] ;  /* 0x0000ee00ff047b82 */ /* 0x000e240000000800 */
[----:B0-----:R-:W-:-:S06]  /*1650*/  FMUL.FTZ R4, R4, 1 ;  /* 0x3f80000004047820 */ /* 0x001fcc0000410000 */
[----:B------:R-:W0:Y:S02]  /*1660*/  F2F.F64.F32 R4, R4 ;  /* 0x0000000400047310 */ /* 0x000e240000201800 */
[----:B0-----:R0:W-:Y:S01]  /*1670*/  STG.E.64 desc[UR36][R2.64], R4 ;  /* 0x0000000402007986 */ /* 0x0011e2000c101b24 */
[----:B------:R-:W-:Y:S05]  /*1680*/  BRA `(.L_x_5127) ;  /* 0x0000000800987947 */ /* 0x000fea0003800000 */
.L_x_5122:
        /* <DEDUP_REMOVED lines=9> */
[----:B------:R-:W-:-:S04]  /*1720*/  FSETP.NEU.FTZ.AND P0, PT, RZ, UR4, PT ;  /* 0x00000004ff007c0b */ /* 0x000fc8000bf1d000 */
[----:B------:R-:W-:-:S05]  /*1730*/  SEL R5, RZ, 0x1, !P0 ;  /* 0x00000001ff057807 */ /* 0x000fca0004000000 */
[----:B------:R0:W-:Y:S01]  /*1740*/  STG.E.U8 desc[UR36][R2.64], R5 ;  /* 0x0000000502007986 */ /* 0x0001e2000c101124 */
[----:B------:R-:W-:Y:S05]  /*1750*/  BRA `(.L_x_5127) ;  /* 0x0000000800647947 */ /* 0x000fea0003800000 */
.L_x_5136:
[----:B------:R-:W0:Y:S01]  /*1760*/  LDC R0, c[0x0][0x3b8] ;  /* 0x0000ee00ff007b82 */ /* 0x000e220000000800 */
[----:B------:R-:W-:Y:S01]  /*1770*/  CS2R R6, SRZ ;  /* 0x0000000000067805 */ /* 0x000fe2000001ff00 */
[----:B0-----:R-:W-:-:S04]  /*1780*/  FMUL.FTZ R0, R0, 1 ;  /* 0x3f80000000007820 */ /* 0x001fc80000410000 */
[----:B------:R-:W0:Y:S02]  /*1790*/  F2F.F64.F32 R4, R0 ;  /* 0x0000000000047310 */ /* 0x000e240000201800 */
[----:B0-----:R0:W-:Y:S01]  /*17a0*/  STG.E.128 desc[UR36][R2.64], R4 ;  /* 0x0000000402007986 */ /* 0x0011e2000c101d24 */
[----:B------:R-:W-:Y:S05]  /*17b0*/  BRA `(.L_x_5127) ;  /* 0x00000008004c7947 */ /* 0x000fea0003800000 */
.L_x_5135:
        /* <DEDUP_REMOVED lines=20> */
.L_x_5139:
[----:B------:R-:W-:-:S05]  /*1900*/  LOP3.LUT R5, R4, R5, RZ, 0xfc, !PT ;  /* 0x0000000504057212 */ /* 0x000fca00078efcff */
[----:B------:R0:W-:Y:S01]  /*1910*/  STG.E.U8 desc[UR36][R2.64], R5 ;  /* 0x0000000502007986 */ /* 0x0001e2000c101124 */
[----:B------:R-:W-:Y:S05]  /*1920*/  BRA `(.L_x_5127) ;  /* 0x0000000400f07947 */ /* 0x000fea0003800000 */
.L_x_5138:
        /* <DEDUP_REMOVED lines=12> */
.L_x_5140:
[----:B------:R-:W-:Y:S01]  /*19f0*/  IMAD.MOV.U32 R0, RZ, RZ, 0x7f ;  /* 0x0000007fff007424 */ /* 0x000fe200078e00ff */
[----:B------:R-:W-:-:S04]  /*1a00*/  ISETP.GT.U32.AND P0, PT, R4, 0x7f800000, PT ;  /* 0x7f8000000400780c */ /* 0x000fc80003f04070 */
[----:B------:R-:W-:-:S09]  /*1a10*/  SEL R0, R0, 0x7c, P0 ;  /* 0x0000007c00007807 */ /* 0x000fd20000000000 */
.L_x_5141:
[----:B------:R-:W-:-:S04]  /*1a20*/  LOP3.LUT R5, R5, 0x80000000, RZ, 0xc0, !PT ;  /* 0x8000000005057812 */ /* 0x000fc800078ec0ff */
[----:B------:R-:W-:-:S04]  /*1a30*/  SHF.R.U32.HI R5, RZ, 0x18, R5 ;  /* 0x00000018ff057819 */ /* 0x000fc80000011605 */
[----:B------:R-:W-:-:S05]  /*1a40*/  LOP3.LUT R5, R0, R5, RZ, 0xfc, !PT ;  /* 0x0000000500057212 */ /* 0x000fca00078efcff */
[----:B------:R0:W-:Y:S01]  /*1a50*/  STG.E.U8 desc[UR36][R2.64], R5 ;  /* 0x0000000502007986 */ /* 0x0001e2000c101124 */
[----:B------:R-:W-:Y:S05]  /*1a60*/  BRA `(.L_x_5127) ;  /* 0x0000000400a07947 */ /* 0x000fea0003800000 */
.L_x_5137:
[----:B------:R-:W-:Y:S02]  /*1a70*/  ULDC UR4, c[0x0][0x3b8] ;  /* 0x0000ee0000047ab9 */ /* 0x000fe40000000800 */
[----:B------:R-:W-:-:S05]  /*1a80*/  F2FP.BF16.F32.PACK_AB R0, RZ, UR4 ;  /* 0x00000004ff007c3e */ /* 0x000fca00080010ff */
[----:B------:R0:W-:Y:S01]  /*1a90*/  STG.E.U16 desc[UR36][R2.64], R0 ;  /* 0x0000000002007986 */ /* 0x0001e2000c101524 */
[----:B------:R-:W-:Y:S05]  /*1aa0*/  BRA `(.L_x_5127) ;  /* 0x0000000400907947 */ /* 0x000fea0003800000 */
.L_x_5134:
        /* <DEDUP_REMOVED lines=12> */
.L_x_5144:
[----:B------:R-:W0:Y:S01]  /*1b70*/  LDC R5, c[0x0][0x3b8] ;  /* 0x0000ee00ff057b82 */ /* 0x000e220000000800 */
[----:B------:R-:W-:Y:S02]  /*1b80*/  MOV R0, 0x80 ;  /* 0x0000008000007802 */ /* 0x000fe40000000f00 */
        /* <DEDUP_REMOVED lines=14> */
.L_x_5146:
[----:B------:R-:W-:-:S04]  /*1c70*/  LOP3.LUT R5, R5, 0x80000000, RZ, 0xc0, !PT ;  /* 0x8000000005057812 */ /* 0x000fc800078ec0ff */
[----:B------:R-:W-:-:S04]  /*1c80*/  SHF.R.U32.HI R5, RZ, 0x18, R5 ;  /* 0x00000018ff057819 */ /* 0x000fc80000011605 */
[----:B------:R-:W-:-:S04]  /*1c90*/  LOP3.LUT R4, R4, R5, RZ, 0xfc, !PT ;  /* 0x0000000504047212 */ /* 0x000fc800078efcff */
[----:B------:R-:W-:-:S07]  /*1ca0*/  PRMT R0, R4, 0x7610, R0 ;  /* 0x0000761004007816 */ /* 0x000fce0000000000 */
.L_x_5145:
[----:B------:R4:W-:Y:S01]  /*1cb0*/  STG.E.U8 desc[UR36][R2.64], R0 ;  /* 0x0000000002007986 */ /* 0x0009e2000c101124 */
[----:B------:R-:W-:Y:S05]  /*1cc0*/  BRA `(.L_x_5127) ;  /* 0x0000000400087947 */ /* 0x000fea0003800000 */
.L_x_5143:
        /* <DEDUP_REMOVED lines=16> */
.L_x_5148:
[----:B------:R-:W-:-:S04]  /*1dd0*/  LOP3.LUT R5, R5, 0x80000000, RZ, 0xc0, !PT ;  /* 0x8000000005057812 */ /* 0x000fc800078ec0ff */
[----:B------:R-:W-:-:S04]  /*1de0*/  SHF.R.U32.HI R5, RZ, 0x18, R5 ;  /* 0x00000018ff057819 */ /* 0x000fc80000011605 */
[----:B------:R-:W-:-:S04]  /*1df0*/  LOP3.LUT R4, R4, R5, RZ, 0xfc, !PT ;  /* 0x0000000504047212 */ /* 0x000fc800078efcff */
[----:B------:R-:W-:-:S07]  /*1e00*/  PRMT R0, R4, 0x7610, R0 ;  /* 0x0000761004007816 */ /* 0x000fce0000000000 */
.L_x_5147:
[----:B------:R3:W-:Y:S01]  /*1e10*/  STG.E.U8 desc[UR36][R2.64], R0 ;  /* 0x0000000002007986 */ /* 0x0007e2000c101124 */
[----:B------:R-:W-:Y:S05]  /*1e20*/  BRA `(.L_x_5127) ;  /* 0x0000000000b07947 */ /* 0x000fea0003800000 */
.L_x_5142:
        /* <DEDUP_REMOVED lines=18> */
.L_x_5151:
[----:B------:R2:W-:Y:S01]  /*1f50*/  STG.E.U8 desc[UR36][R2.64], R4 ;  /* 0x0000000402007986 */ /* 0x0005e2000c101124 */
[----:B------:R-:W-:Y:S05]  /*1f60*/  BRA `(.L_x_5127) ;  /* 0x0000000000607947 */ /* 0x000fea0003800000 */
.L_x_5126:
        /* <DEDUP_REMOVED lines=16> */
.L_x_5152:
[----:B------:R-:W-:Y:S05]  /*2070*/  BRA `(.L_x_5127) ;  /* 0x00000000001c7947 */ /* 0x000fea0003800000 */
.L_x_5150:
[----:B------:R-:W-:Y:S02]  /*2080*/  ULDC UR4, c[0x0][0x3b8] ;  /* 0x0000ee0000047ab9 */ /* 0x000fe40000000800 */
[----:B------:R-:W0:Y:S02]  /*2090*/  F2I.U64.TRUNC R4, UR4 ;  /* 0x0000000400047d11 */ /* 0x000e24000820d800 */
[----:B0-----:R1:W-:Y:S01]  /*20a0*/  STG.E.64 desc[UR36][R2.64], R4 ;  /* 0x0000000402007986 */ /* 0x0013e2000c101b24 */
[----:B------:R-:W-:Y:S05]  /*20b0*/  BRA `(.L_x_5127) ;  /* 0x00000000000c7947 */ /* 0x000fea0003800000 */
.L_x_5149:
[----:B------:R-:W-:Y:S02]  /*20c0*/  ULDC UR4, c[0x0][0x3b8] ;  /* 0x0000ee0000047ab9 */ /* 0x000fe40000000800 */
[----:B------:R-:W0:Y:S02]  /*20d0*/  F2I.FTZ.U32.TRUNC.NTZ R5, UR4 ;  /* 0x0000000400057d05 */ /* 0x000e24000821f000 */
[----:B0-----:R0:W-:Y:S02]  /*20e0*/  STG.E desc[UR36][R2.64], R5 ;  /* 0x0000000502007986 */ /* 0x0011e4000c101924 */
.L_x_5127:
[----:B------:R-:W-:-:S05]  /*20f0*/  LEA R16, R16, R19, 0x9 ;  /* 0x0000001310107211 */ /* 0x000fca00078e48ff */
[----:B------:R-:W-:-:S07]  /*2100*/  VIADD R17, R16, 0x80 ;  /* 0x0000008010117836 */ /* 0x000fce0000000000 */
.L_x_5120:
[----:B------:R-:W-:Y:S05]  /*2110*/  BSYNC B6 ;  /* 0x0000000000067941 */ /* 0x000fea0003800000 */
.L_x_5119:
        /* <DEDUP_REMOVED lines=281> */
.L_x_5155:
        /* <DEDUP_REMOVED lines=19> */
.L_x_5159:
[----:B------:R-:W-:Y:S02]  /*33e0*/  ULDC UR4, c[0x0][0x3b8] ;  /* 0x0000ee0000047ab9 */ /* 0x000fe40000000800 */
[----:B------:R-:W0:Y:S02]  /*33f0*/  F2I.S64.TRUNC R4, UR4 ;  /* 0x0000000400047d11 */ /* 0x000e24000820d900 */
[----:B0-----:R0:W-:Y:S01]  /*3400*/  STG.E.U8 desc[UR36][R2.64], R4 ;  /* 0x0000000402007986 */ /* 0x0011e2000c101124 */
[----:B------:R-:W-:Y:S05]  /*3410*/  BRA `(.L_x_5161) ;  /* 0x0000000c00647947 */ /* 0x000fea0003800000 */
.L_x_5158:
        /* <DEDUP_REMOVED lines=10> */
.L_x_5163:
[----:B------:R-:W-:Y:S02]  /*34c0*/  ULDC UR4, c[0x0][0x3b8] ;  /* 0x0000ee0000047ab9 */ /* 0x000fe40000000800 */
[----:B------:R-:W0:Y:S02]  /*34d0*/  F2I.FTZ.TRUNC.NTZ R5, UR4 ;  /* 0x0000000400057d05 */ /* 0x000e24000821f100 */
[----:B0-----:R0:W-:Y:S01]  /*34e0*/  STG.E desc[UR36][R2.64], R5 ;  /* 0x0000000502007986 */ /* 0x0011e2000c101924 */
[----:B------:R-:W-:Y:S05]  /*34f0*/  BRA `(.L_x_5161) ;  /* 0x0000000c002c7947 */ /* 0x000fea0003800000 */
.L_x_5162:
[----:B------:R-:W-:Y:S02]  /*3500*/  ULDC UR4, c[0x0][0x3b8] ;  /* 0x0000ee0000047ab9 */ /* 0x000fe40000000800 */
[----:B------:R-:W0:Y:S02]  /*3510*/  F2I.FTZ.TRUNC.NTZ R5, UR4 ;  /* 0x0000000400057d05 */ /* 0x000e24000821f100 */
[----:B0-----:R0:W-:Y:S01]  /*3520*/  STG.E.U16 desc[UR36][R2.64], R5 ;  /* 0x0000000502007986 */ /* 0x0011e2000c101524 */
[----:B------:R-:W-:Y:S05]  /*3530*/  BRA `(.L_x_5161) ;  /* 0x0000000c001c7947 */ /* 0x000fea0003800000 */
.L_x_5157:
        /* <DEDUP_REMOVED lines=9> */
.L_x_5165:
[----:B------:R-:W-:Y:S02]  /*35d0*/  ULDC UR4, c[0x0][0x3b8] ;  /* 0x0000ee0000047ab9 */ /* 0x000fe40000000800 */
[----:B------:R-:W-:-:S05]  /*35e0*/  F2FP.F16.F32.PACK_AB R0, RZ, UR4 ;  /* 0x00000004ff007c3e */ /* 0x000fca00080000ff */
[----:B------:R0:W-:Y:S01]  /*35f0*/  STG.E.U16 desc[UR36][R2.64], R0 ;  /* 0x0000000002007986 */ /* 0x0001e2000c101524 */
[----:B------:R-:W-:Y:S05]  /*3600*/  BRA `(.L_x_5161) ;  /* 0x0000000800e87947 */ /* 0x000fea0003800000 */
.L_x_5164:
        /* <DEDUP_REMOVED lines=10> */
.L_x_5167:
[----:B------:R-:W-:Y:S02]  /*36b0*/  ULDC UR4, c[0x0][0x3b8] ;  /* 0x0000ee0000047ab9 */ /* 0x000fe40000000800 */
[----:B------:R-:W-:-:S04]  /*36c0*/  F2FP.F16.F32.PACK_AB R0, RZ, UR4 ;  /* 0x00000004ff007c3e */ /* 0x000fc800080000ff */
[----:B------:R-:W-:-:S05]  /*36d0*/  PRMT R0, R0, 0x5410, RZ ;  /* 0x0000541000007816 */ /* 0x000fca00000000ff */
[----:B------:R0:W-:Y:S01]  /*36e0*/  STG.E desc[UR36][R2.64], R0 ;  /* 0x0000000002007986 */ /* 0x0001e2000c101924 */
[----:B------:R-:W-:Y:S05]  /*36f0*/  BRA `(.L_x_5161) ;  /* 0x0000000800ac7947 */ /* 0x000fea0003800000 */
.L_x_5166:
[----:B------:R-:W0:Y:S02]  /*3700*/  LDC R0, c[0x0][0x3b8] ;  /* 0x0000ee00ff007b82 */ /* 0x000e240000000800 */
[----:B0-----:R-:W-:-:S04]  /*3710*/  FMUL.FTZ R0, R0, 1 ;  /* 0x3f80000000007820 */ /* 0x001fc80000410000 */
[----:B------:R-:W0:Y:S02]  /*3720*/  F2F.F64.F32 R4, R0 ;  /* 0x0000000000047310 */ /* 0x000e240000201800 */
[----:B0-----:R0:W-:Y:S01]  /*3730*/  STG.E.64 desc[UR36][R2.64], R4 ;  /* 0x0000000402007986 */ /* 0x0011e2000c101b24 */
[----:B------:R-:W-:Y:S05]  /*3740*/  BRA `(.L_x_5161) ;  /* 0x0000000800987947 */ /* 0x000fea0003800000 */
.L_x_5156:
        /* <DEDUP_REMOVED lines=13> */
.L_x_5170:
[----:B------:R-:W0:Y:S01]  /*3820*/  LDC R0, c[0x0][0x3b8] ;  /* 0x0000ee00ff007b82 */ /* 0x000e220000000800 */
[----:B------:R-:W-:Y:S01]  /*3830*/  CS2R R6, SRZ ;  /* 0x0000000000067805 */ /* 0x000fe2000001ff00 */
[----:B0-----:R-:W-:-:S04]  /*3840*/  FMUL.FTZ R0, R0, 1 ;  /* 0x3f80000000007820 */ /* 0x001fc80000410000 */
[----:B------:R-:W0:Y:S02]  /*3850*/  F2F.F64.F32 R4, R0 ;  /* 0x0000000000047310 */ /* 0x000e240000201800 */
[----:B0-----:R0:W-:Y:S01]  /*3860*/  STG.E.128 desc[UR36][R2.64], R4 ;  /* 0x0000000402007986 */ /* 0x0011e2000c101d24 */
[----:B------:R-:W-:Y:S05]  /*3870*/  BRA `(.L_x_5161) ;  /* 0x00000008004c7947 */ /* 0x000fea0003800000 */
.L_x_5169:
        /* <DEDUP_REMOVED lines=20> */
.L_x_5173:
[----:B------:R-:W-:-:S05]  /*39c0*/  LOP3.LUT R5, R0, R9, RZ, 0xfc, !PT ;  /* 0x0000000900057212 */ /* 0x000fca00078efcff */
[----:B------:R0:W-:Y:S01]  /*39d0*/  STG.E.U8 desc[UR36][R2.64], R5 ;  /* 0x0000000502007986 */ /* 0x0001e2000c101124 */
[----:B------:R-:W-:Y:S05]  /*39e0*/  BRA `(.L_x_5161) ;  /* 0x0000000400f07947 */ /* 0x000fea0003800000 */
.L_x_5172:
        /* <DEDUP_REMOVED lines=12> */
.L_x_5174:
[----:B------:R-:W-:Y:S01]  /*3ab0*/  ISETP.GT.U32.AND P0, PT, R0, 0x7f800000, PT ;  /* 0x7f8000000000780c */ /* 0x000fe20003f04070 */
[----:B------:R-:W-:-:S05]  /*3ac0*/  IMAD.MOV.U32 R0, RZ, RZ, 0x7f ;  /* 0x0000007fff007424 */ /* 0x000fca00078e00ff */
[----:B------:R-:W-:-:S07]  /*3ad0*/  SEL R0, R0, 0x7c, P0 ;  /* 0x0000007c00007807 */ /* 0x000fce0000000000 */
.L_x_5175:
[----:B------:R-:W-:-:S04]  /*3ae0*/  LOP3.LUT R4, R4, 0x80000000, RZ, 0xc0, !PT ;  /* 0x8000000004047812 */ /* 0x000fc800078ec0ff */
[----:B------:R-:W-:-:S04]  /*3af0*/  SHF.R.U32.HI R5, RZ, 0x18, R4 ;  /* 0x00000018ff057819 */ /* 0x000fc80000011604 */
[----:B------:R-:W-:-:S05]  /*3b00*/  LOP3.LUT R5, R0, R5, RZ, 0xfc, !PT ;  /* 0x0000000500057212 */ /* 0x000fca00078efcff */
[----:B------:R0:W-:Y:S01]  /*3b10*/  STG.E.U8 desc[UR36][R2.64], R5 ;  /* 0x0000000502007986 */ /* 0x0001e2000c101124 */
[----:B------:R-:W-:Y:S05]  /*3b20*/  BRA `(.L_x_5161) ;  /* 0x0000000400a07947 */ /* 0x000fea0003800000 */
.L_x_5171:
[----:B------:R-:W-:Y:S02]  /*3b30*/  ULDC UR4, c[0x0][0x3b8] ;  /* 0x0000ee0000047ab9 */ /* 0x000fe40000000800 */
[----:B------:R-:W-:-:S05]  /*3b40*/  F2FP.BF16.F32.PACK_AB R0, RZ, UR4 ;  /* 0x00000004ff007c3e */ /* 0x000fca00080010ff */
[----:B------:R0:W-:Y:S01]  /*3b50*/  STG.E.U16 desc[UR36][R2.64], R0 ;  /* 0x0000000002007986 */ /* 0x0001e2000c101524 */
[----:B------:R-:W-:Y:S05]  /*3b60*/  BRA `(.L_x_5161) ;  /* 0x0000000400907947 */ /* 0x000fea0003800000 */
.L_x_5168:
        /* <DEDUP_REMOVED lines=12> */
.L_x_5178:
        /* <DEDUP_REMOVED lines=17> */
.L_x_5180:
[----:B------:R-:W-:-:S04]  /*3d40*/  LOP3.LUT R4, R4, 0x80000000, RZ, 0xc0, !PT ;  /* 0x8000000004047812 */ /* 0x000fc800078ec0ff */
[----:B------:R-:W-:-:S04]  /*3d50*/  SHF.R.U32.HI R5, RZ, 0x18, R4 ;  /* 0x00000018ff057819 */ /* 0x000fc80000011604 */
[----:B------:R-:W-:-:S07]  /*3d60*/  LOP3.LUT R0, R0, R5, RZ, 0xfc, !PT ;  /* 0x0000000500007212 */ /* 0x000fce00078efcff */
.L_x_5179:
[----:B------:R4:W-:Y:S01]  /*3d70*/  STG.E.U8 desc[UR36][R2.64], R0 ;  /* 0x0000000002007986 */ /* 0x0009e2000c101124 */
[----:B------:R-:W-:Y:S05]  /*3d80*/  BRA `(.L_x_5161) ;  /* 0x0000000400087947 */ /* 0x000fea0003800000 */
.L_x_5177:
        /* <DEDUP_REMOVED lines=17> */
.L_x_5182:
[----:B------:R-:W-:-:S04]  /*3ea0*/  LOP3.LUT R4, R4, 0x80000000, RZ, 0xc0, !PT ;  /* 0x8000000004047812 */ /* 0x000fc800078ec0ff */
[----:B------:R-:W-:-:S04]  /*3eb0*/  SHF.R.U32.HI R5, RZ, 0x18, R4 ;  /* 0x00000018ff057819 */ /* 0x000fc80000011604 */
[----:B------:R-:W-:-:S07]  /*3ec0*/  LOP3.LUT R0, R0, R5, RZ, 0xfc, !PT ;  /* 0x0000000500007212 */ /* 0x000fce00078efcff */
.L_x_5181:
[----:B------:R3:W-:Y:S01]  /*3ed0*/  STG.E.U8 desc[UR36][R2.64], R0 ;  /* 0x0000000002007986 */ /* 0x0007e2000c101124 */
[----:B------:R-:W-:Y:S05]  /*3ee0*/  BRA `(.L_x_5161) ;  /* 0x0000000000b07947 */ /* 0x000fea0003800000 */
.L_x_5176:
        /* <DEDUP_REMOVED lines=18> */
.L_x_5185:
[----:B------:R2:W-:Y:S01]  /*4010*/  STG.E.U8 desc[UR36][R2.64], R0 ;  /* 0x0000000002007986 */ /* 0x0005e2000c101124 */
[----:B------:R-:W-:Y:S05]  /*4020*/  BRA `(.L_x_5161) ;  /* 0x0000000000607947 */ /* 0x000fea0003800000 */
.L_x_5160:
        /* <DEDUP_REMOVED lines=16> */
.L_x_5186:
[----:B------:R-:W-:Y:S05]  /*4130*/  BRA `(.L_x_5161) ;  /* 0x00000000001c7947 */ /* 0x000fea0003800000 */
.L_x_5184:
[----:B------:R-:W-:Y:S02]  /*4140*/  ULDC UR4, c[0x0][0x3b8] ;  /* 0x0000ee0000047ab9 */ /* 0x000fe40000000800 */
[----:B------:R-:W0:Y:S02]  /*4150*/  F2I.U64.TRUNC R4, UR4 ;  /* 0x0000000400047d11 */ /* 0x000e24000820d800 */
[----:B0-----:R1:W-:Y:S01]  /*4160*/  STG.E.64 desc[UR36][R2.64], R4 ;  /* 0x0000000402007986 */ /* 0x0013e2000c101b24 */
[----:B------:R-:W-:Y:S05]  /*4170*/  BRA `(.L_x_5161) ;  /* 0x00000000000c7947 */ /* 0x000fea0003800000 */
.L_x_5183:
[----:B------:R-:W-:Y:S02]  /*4180*/  ULDC UR4, c[0x0][0x3b8] ;  /* 0x0000ee0000047ab9 */ /* 0x000fe40000000800 */
[----:B------:R-:W0:Y:S02]  /*4190*/  F2I.FTZ.U32.TRUNC.NTZ R5, UR4 ;  /* 0x0000000400057d05 */ /* 0x000e24000821f000 */
[----:B0-----:R0:W-:Y:S02]  /*41a0*/  STG.E desc[UR36][R2.64], R5 ;  /* 0x0000000502007986 */ /* 0x0011e4000c101924 */
.L_x_5161:
[----:B------:R-:W-:-:S07]  /*41b0*/  VIADD R17, R17, 0x80 ;  /* 0x0000008011117836 */ /* 0x000fce0000000000 */
.L_x_5154:
[----:B------:R-:W-:Y:S05]  /*41c0*/  BSYNC B6 ;  /* 0x0000000000067941 */ /* 0x000fea0003800000 */
.L_x_5153:
        /* <DEDUP_REMOVED lines=281> */
.L_x_5189:
        /* <DEDUP_REMOVED lines=19> */
.L_x_5193:
[----:B------:R-:W-:Y:S02]  /*5490*/  ULDC UR4, c[0x0][0x3b8] ;  /* 0x0000ee0000047ab9 */ /* 0x000fe40000000800 */
[----:B------:R-:W0:Y:S02]  /*54a0*/  F2I.S64.TRUNC R4, UR4 ;  /* 0x0000000400047d11 */ /* 0x000e24000820d900 */
[----:B0-----:R1:W-:Y:S01]  /*54b0*/  STG.E.U8 desc[UR36][R2.64], R4 ;  /* 0x0000000402007986 */ /* 0x0013e2000c101124 */
[----:B------:R-:W-:Y:S05]  /*54c0*/  BRA `(.L_x_5195) ;  /* 0x0000000c00647947 */ /* 0x000fea0003800000 */
.L_x_5192:
        /* <DEDUP_REMOVED lines=10> */
.L_x_5197:
[----:B------:R-:W-:Y:S02]  /*5570*/  ULDC UR4, c[0x0][0x3b8] ;  /* 0x0000ee0000047ab9 */ /* 0x000fe40000000800 */
[----:B------:R-:W0:Y:S02]  /*5580*/  F2I.FTZ.TRUNC.NTZ R5, UR4 ;  /* 0x0000000400057d05 */ /* 0x000e24000821f100 */
[----:B0-----:R3:W-:Y:S01]  /*5590*/  STG.E desc[UR36][R2.64], R5 ;  /* 0x0000000502007986 */ /* 0x0017e2000c101924 */
[----:B------:R-:W-:Y:S05]  /*55a0*/  BRA `(.L_x_5195) ;  /* 0x0000000c002c7947 */ /* 0x000fea0003800000 */
.L_x_5196:
[----:B------:R-:W-:Y:S02]  /*55b0*/  ULDC UR4, c[0x0][0x3b8] ;  /* 0x0000ee0000047ab9 */ /* 0x000fe40000000800 */
[----:B------:R-:W0:Y:S02]  /*55c0*/  F2I.FTZ.TRUNC.NTZ R5, UR4 ;  /* 0x0000000400057d05 */ /* 0x000e24000821f100 */
[----:B0-----:R2:W-:Y:S01]  /*55d0*/  STG.E.U16 desc[UR36][R2.64], R5 ;  /* 0x0000000502007986 */ /* 0x0015e2000c101524 */
[----:B------:R-:W-:Y:S05]  /*55e0*/  BRA `(.L_x_5195) ;  /* 0x0000000c001c7947 */ /* 0x000fea0003800000 */
.L_x_5191:
        /* <DEDUP_REMOVED lines=9> */
.L_x_5199:
[----:B------:R-:W-:Y:S02]  /*5680*/  ULDC UR4, c[0x0][0x3b8] ;  /* 0x0000ee0000047ab9 */ /* 0x000fe40000000800 */
[----:B------:R-:W-:-:S05]  /*5690*/  F2FP.F16.F32.PACK_AB R0, RZ, UR4 ;  /* 0x00000004ff007c3e */ /* 0x000fca00080000ff */
[----:B------:R0:W-:Y:S01]  /*56a0*/  STG.E.U16 desc[UR36][R2.64], R0 ;  /* 0x0000000002007986 */ /* 0x0001e2000c101524 */
[----:B------:R-:W-:Y:S05]  /*56b0*/  BRA `(.L_x_5195) ;  /* 0x0000000800e87947 */ /* 0x000fea0003800000 */
.L_x_5198:
        /* <DEDUP_REMOVED lines=10> */
.L_x_5201:
[----:B------:R-:W-:Y:S02]  /*5760*/  ULDC UR4, c[0x0][0x3b8] ;  /* 0x0000ee0000047ab9 */ /* 0x000fe40000000800 */
[----:B------:R-:W-:-:S04]  /*5770*/  F2FP.F16.F32.PACK_AB R0, RZ, UR4 ;  /* 0x00000004ff007c3e */ /* 0x000fc800080000ff */
[----:B------:R-:W-:-:S05]  /*5780*/  PRMT R0, R0, 0x5410, RZ ;  /* 0x0000541000007816 */ /* 0x000fca00000000ff */
[----:B------:R0:W-:Y:S01]  /*5790*/  STG.E desc[UR36][R2.64], R0 ;  /* 0x0000000002007986 */ /* 0x0001e2000c101924 */
[----:B------:R-:W-:Y:S05]  /*57a0*/  BRA `(.L_x_5195) ;  /* 0x0000000800ac7947 */ /* 0x000fea0003800000 */
.L_x_5200:
[----:B------:R-:W0:Y:S02]  /*57b0*/  LDC R0, c[0x0][0x3b8] ;  /* 0x0000ee00ff007b82 */ /* 0x000e240000000800 */
[----:B0-----:R-:W-:-:S04]  /*57c0*/  FMUL.FTZ R0, R0, 1 ;  /* 0x3f80000000007820 */ /* 0x001fc80000410000 */
[----:B------:R-:W0:Y:S02]  /*57d0*/  F2F.F64.F32 R4, R0 ;  /* 0x0000000000047310 */ /* 0x000e240000201800 */
[----:B0-----:R0:W-:Y:S01]  /*57e0*/  STG.E.64 desc[UR36][R2.64], R4 ;  /* 0x0000000402007986 */ /* 0x0011e2000c101b24 */
[----:B------:R-:W-:Y:S05]  /*57f0*/  BRA `(.L_x_5195) ;  /* 0x0000000800987947 */ /* 0x000fea0003800000 */
.L_x_5190:
        /* <DEDUP_REMOVED lines=13> */
.L_x_5204:
[----:B------:R-:W0:Y:S01]  /*58d0*/  LDC R0, c[0x0][0x3b8] ;  /* 0x0000ee00ff007b82 */ /* 0x000e220000000800 */
[----:B------:R-:W-:Y:S01]  /*58e0*/  CS2R R6, SRZ ;  /* 0x0000000000067805 */ /* 0x000fe2000001ff00 */
[----:B0-----:R-:W-:-:S04]  /*58f0*/  FMUL.FTZ R0, R0, 1 ;  /* 0x3f80000000007820 */ /* 0x001fc80000410000 */
[----:B------:R-:W0:Y:S02]  /*5900*/  F2F.F64.F32 R4, R0 ;  /* 0x0000000000047310 */ /* 0x000e240000201800 */
[----:B0-----:R0:W-:Y:S01]  /*5910*/  STG.E.128 desc[UR36][R2.64], R4 ;  /* 0x0000000402007986 */ /* 0x0011e2000c101d24 */
[----:B------:R-:W-:Y:S05]  /*5920*/  BRA `(.L_x_5195) ;  /* 0x00000008004c7947 */ /* 0x000fea0003800000 */
.L_x_5203:
        /* <DEDUP_REMOVED lines=20> */
.L_x_5207:
[----:B------:R-:W-:-:S05]  /*5a70*/  LOP3.LUT R5, R0, R9, RZ, 0xfc, !PT ;  /* 0x0000000900057212 */ /* 0x000fca00078efcff */
[----:B------:R0:W-:Y:S01]  /*5a80*/  STG.E.U8 desc[UR36][R2.64], R5 ;  /* 0x0000000502007986 */ /* 0x0001e2000c101124 */
[----:B------:R-:W-:Y:S05]  /*5a90*/  BRA `(.L_x_5195) ;  /* 0x0000000400f07947 */ /* 0x000fea0003800000 */
.L_x_5206:
        /* <DEDUP_REMOVED lines=12> */
.L_x_5208:
[----:B------:R-:W-:Y:S01]  /*5b60*/  ISETP.GT.U32.AND P0, PT, R0, 0x7f800000, PT ;  /* 0x7f8000000000780c */ /* 0x000fe20003f04070 */
[----:B------:R-:W-:-:S05]  /*5b70*/  IMAD.MOV.U32 R0, RZ, RZ, 0x7f ;  /* 0x0000007fff007424 */ /* 0x000fca00078e00ff */
[----:B------:R-:W-:-:S07]  /*5b80*/  SEL R0, R0, 0x7c, P0 ;  /* 0x0000007c00007807 */ /* 0x000fce0000000000 */
.L_x_5209:
[----:B------:R-:W-:-:S04]  /*5b90*/  LOP3.LUT R4, R4, 0x80000000, RZ, 0xc0, !PT ;  /* 0x8000000004047812 */ /* 0x000fc800078ec0ff */
[----:B------:R-:W-:-:S04]  /*5ba0*/  SHF.R.U32.HI R5, RZ, 0x18, R4 ;  /* 0x00000018ff057819 */ /* 0x000fc80000011604 */
[----:B------:R-:W-:-:S05]  /*5bb0*/  LOP3.LUT R5, R0, R5, RZ, 0xfc, !PT ;  /* 0x0000000500057212 */ /* 0x000fca00078efcff */
[----:B------:R0:W-:Y:S01]  /*5bc0*/  STG.E.U8 desc[UR36][R2.64], R5 ;  /* 0x0000000502007986 */ /* 0x0001e2000c101124 */
[----:B------:R-:W-:Y:S05]  /*5bd0*/  BRA `(.L_x_5195) ;  /* 0x0000000400a07947 */ /* 0x000fea0003800000 */
.L_x_5205:
[----:B------:R-:W-:Y:S02]  /*5be0*/  ULDC UR4, c[0x0][0x3b8] ;  /* 0x0000ee0000047ab9 */ /* 0x000fe40000000800 */
[----:B------:R-:W-:-:S05]  /*5bf0*/  F2FP.BF16.F32.PACK_AB R0, RZ, UR4 ;  /* 0x00000004ff007c3e */ /* 0x000fca00080010ff */
[----:B------:R0:W-:Y:S01]  /*5c00*/  STG.E.U16 desc[UR36][R2.64], R0 ;  /* 0x0000000002007986 */ /* 0x0001e2000c101524 */
[----:B------:R-:W-:Y:S05]  /*5c10*/  BRA `(.L_x_5195) ;  /* 0x0000000400907947 */ /* 0x000fea0003800000 */
.L_x_5202:
        /* <DEDUP_REMOVED lines=12> */
.L_x_5212:
        /* <DEDUP_REMOVED lines=17> */
.L_x_5214:
[----:B------:R-:W-:-:S04]  /*5df0*/  LOP3.LUT R4, R4, 0x80000000, RZ, 0xc0, !PT ;  /* 0x8000000004047812 */ /* 0x000fc800078ec0ff */
[----:B------:R-:W-:-:S04]  /*5e00*/  SHF.R.U32.HI R5, RZ, 0x18, R4 ;  /* 0x00000018ff057819 */ /* 0x000fc80000011604 */
[----:B------:R-:W-:-:S07]  /*5e10*/  LOP3.LUT R0, R0, R5, RZ, 0xfc, !PT ;  /* 0x0000000500007212 */ /* 0x000fce00078efcff */
.L_x_5213:
[----:B------:R0:W-:Y:S01]  /*5e20*/  STG.E.U8 desc[UR36][R2.64], R0 ;  /* 0x0000000002007986 */ /* 0x0001e2000c101124 */
[----:B------:R-:W-:Y:S05]  /*5e30*/  BRA `(.L_x_5195) ;  /* 0x0000000400087947 */ /* 0x000fea0003800000 */
.L_x_5211:
        /* <DEDUP_REMOVED lines=17> */
.L_x_5216:
[----:B------:R-:W-:-:S04]  /*5f50*/  LOP3.LUT R4, R4, 0x80000000, RZ, 0xc0, !PT ;  /* 0x8000000004047812 */ /* 0x000fc800078ec0ff */
[----:B------:R-:W-:-:S04]  /*5f60*/  SHF.R.U32.HI R5, RZ, 0x18, R4 ;  /* 0x00000018ff057819 */ /* 0x000fc80000011604 */
[----:B------:R-:W-:-:S07]  /*5f70*/  LOP3.LUT R0, R0, R5, RZ, 0xfc, !PT ;  /* 0x0000000500007212 */ /* 0x000fce00078efcff */
.L_x_5215:
[----:B------:R0:W-:Y:S01]  /*5f80*/  STG.E.U8 desc[UR36][R2.64], R0 ;  /* 0x0000000002007986 */ /* 0x0001e2000c101124 */
[----:B------:R-:W-:Y:S05]  /*5f90*/  BRA `(.L_x_5195) ;  /* 0x0000000000b07947 */ /* 0x000fea0003800000 */
.L_x_5210:
        /* <DEDUP_REMOVED lines=18> */
.L_x_5219:
[----:B------:R0:W-:Y:S01]  /*60c0*/  STG.E.U8 desc[UR36][R2.64], R0 ;  /* 0x0000000002007986 */ /* 0x0001e2000c101124 */
[----:B------:R-:W-:Y:S05]  /*60d0*/  BRA `(.L_x_5195) ;  /* 0x0000000000607947 */ /* 0x000fea0003800000 */
.L_x_5194:
        /* <DEDUP_REMOVED lines=16> */
.L_x_5220:
[----:B------:R-:W-:Y:S05]  /*61e0*/  BRA `(.L_x_5195) ;  /* 0x00000000001c7947 */ /* 0x000fea0003800000 */
.L_x_5218:
[----:B------:R-:W-:Y:S02]  /*61f0*/  ULDC UR4, c[0x0][0x3b8] ;  /* 0x0000ee0000047ab9 */ /* 0x000fe40000000800 */
[----:B------:R-:W0:Y:S02]  /*6200*/  F2I.U64.TRUNC R4, UR4 ;  /* 0x0000000400047d11 */ /* 0x000e24000820d800 */
[----:B0-----:R0:W-:Y:S01]  /*6210*/  STG.E.64 desc[UR36][R2.64], R4 ;  /* 0x0000000402007986 */ /* 0x0011e2000c101b24 */
[----:B------:R-:W-:Y:S05]  /*6220*/  BRA `(.L_x_5195) ;  /* 0x00000000000c7947 */ /* 0x000fea0003800000 */
.L_x_5217:
[----:B------:R-:W-:Y:S02]  /*6230*/  ULDC UR4, c[0x0][0x3b8] ;  /* 0x0000ee0000047ab9 */ /* 0x000fe40000000800 */
[----:B------:R-:W0:Y:S02]  /*6240*/  F2I.FTZ.U32.TRUNC.NTZ R5, UR4 ;  /* 0x0000000400057d05 */ /* 0x000e24000821f000 */
[----:B0-----:R0:W-:Y:S02]  /*6250*/  STG.E desc[UR36][R2.64], R5 ;  /* 0x0000000502007986 */ /* 0x0011e4000c101924 */
.L_x_5195:
[----:B------:R-:W-:-:S07]  /*6260*/  VIADD R17, R17, 0x80 ;  /* 0x0000008011117836 */ /* 0x000fce0000000000 */
.L_x_5188:
[----:B------:R-:W-:Y:S05]  /*6270*/  BSYNC B6 ;  /* 0x0000000000067941 */ /* 0x000fea0003800000 */
.L_x_5187:
        /* <DEDUP_REMOVED lines=280> */
.L_x_5221:
        /* <DEDUP_REMOVED lines=19> */
.L_x_5225:
[----:B------:R-:W-:Y:S02]  /*7530*/  ULDC UR4, c[0x0][0x3b8] ;  /* 0x0000ee0000047ab9 */ /* 0x000fe40000000800 */
[----:B------:R-:W0:Y:S02]  /*7540*/  F2I.S64.TRUNC R4, UR4 ;  /* 0x0000000400047d11 */ /* 0x000e24000820d900 */
[----:B0-----:R-:W-:Y:S01]  /*7550*/  STG.E.U8 desc[UR36][R2.64], R4 ;  /* 0x0000000402007986 */ /* 0x001fe2000c101124 */
[----:B------:R-:W-:Y:S05]  /*7560*/  EXIT ;  /* 0x000000000000794d */ /* 0x000fea0003800000 */
.L_x_5224:
        /* <DEDUP_REMOVED lines=10> */
.L_x_5228:
[----:B------:R-:W-:Y:S02]  /*7610*/  ULDC UR4, c[0x0][0x3b8] ;  /* 0x0000ee0000047ab9 */ /* 0x000fe40000000800 */
[----:B------:R-:W0:Y:S02]  /*7620*/  F2I.FTZ.TRUNC.NTZ R5, UR4 ;  /* 0x0000000400057d05 */ /* 0x000e24000821f100 */
[----:B0-----:R-:W-:Y:S01]  /*7630*/  STG.E desc[UR36][R2.64], R5 ;  /* 0x0000000502007986 */ /* 0x001fe2000c101924 */
[----:B------:R-:W-:Y:S05]  /*7640*/  EXIT ;  /* 0x000000000000794d */ /* 0x000fea0003800000 */
.L_x_5227:
[----:B------:R-:W-:Y:S02]  /*7650*/  ULDC UR4, c[0x0][0x3b8] ;  /* 0x0000ee0000047ab9 */ /* 0x000fe40000000800 */
[----:B------:R-:W0:Y:S02]  /*7660*/  F2I.FTZ.TRUNC.NTZ R5, UR4 ;  /* 0x0000000400057d05 */ /* 0x000e24000821f100 */
[----:B0-----:R-:W-:Y:S01]  /*7670*/  STG.E.U16 desc[UR36][R2.64], R5 ;  /* 0x0000000502007986 */ /* 0x001fe2000c101524 */
[----:B------:R-:W-:Y:S05]  /*7680*/  EXIT ;  /* 0x000000000000794d */ /* 0x000fea0003800000 */
.L_x_5223:
        /* <DEDUP_REMOVED lines=9> */
.L_x_5230:
[----:B------:R-:W-:Y:S02]  /*7720*/  ULDC UR4, c[0x0][0x3b8] ;  /* 0x0000ee0000047ab9 */ /* 0x000fe40000000800 */
[----:B------:R-:W-:-:S05]  /*7730*/  F2FP.F16.F32.PACK_AB R0, RZ, UR4 ;  /* 0x00000004ff007c3e */ /* 0x000fca00080000ff */
[----:B------:R-:W-:Y:S01]  /*7740*/  STG.E.U16 desc[UR36][R2.64], R0 ;  /* 0x0000000002007986 */ /* 0x000fe2000c101524 */
[----:B------:R-:W-:Y:S05]  /*7750*/  EXIT ;  /* 0x000000000000794d */ /* 0x000fea0003800000 */
.L_x_5229:
        /* <DEDUP_REMOVED lines=8> */
[----:B0-----:R-:W-:Y:S01]  /*77e0*/  STG.E.64 desc[UR36][R2.64], R4 ;  /* 0x0000000402007986 */ /* 0x001fe2000c101b24 */
[----:B------:R-:W-:Y:S05]  /*77f0*/  EXIT ;  /* 0x000000000000794d */ /* 0x000fea0003800000 */
.L_x_5232:
[----:B------:R-:W-:Y:S02]  /*7800*/  ULDC UR4, c[0x0][0x3b8] ;  /* 0x0000ee0000047ab9 */ /* 0x000fe40000000800 */
[----:B------:R-:W-:-:S04]  /*7810*/  F2FP.F16.F32.PACK_AB R0, RZ, UR4 ;  /* 0x00000004ff007c3e */ /* 0x000fc800080000ff */
[----:B------:R-:W-:-:S05]  /*7820*/  PRMT R0, R0, 0x5410, RZ ;  /* 0x0000541000007816 */ /* 0x000fca00000000ff */
[----:B------:R-:W-:Y:S01]  /*7830*/  STG.E desc[UR36][R2.64], R0 ;  /* 0x0000000002007986 */ /* 0x000fe2000c101924 */
[----:B------:R-:W-:Y:S05]  /*7840*/  EXIT ;  /* 0x000000000000794d */ /* 0x000fea0003800000 */
.L_x_5231:
[----:B------:R-:W0:Y:S02]  /*7850*/  LDC R0, c[0x0][0x3b8] ;  /* 0x0000ee00ff007b82 */ /* 0x000e240000000800 */
[----:B0-----:R-:W-:-:S04]  /*7860*/  FMUL.FTZ R0, R0, 1 ;  /* 0x3f80000000007820 */ /* 0x001fc80000410000 */
[----:B------:R-:W0:Y:S02]  /*7870*/  F2F.F64.F32 R4, R0 ;  /* 0x0000000000047310 */ /* 0x000e240000201800 */
[----:B0-----:R-:W-:Y:S01]  /*7880*/  STG.E.64 desc[UR36][R2.64], R4 ;  /* 0x0000000402007986 */ /* 0x001fe2000c101b24 */
[----:B------:R-:W-:Y:S05]  /*7890*/  EXIT ;  /* 0x000000000000794d */ /* 0x000fea0003800000 */
.L_x_5222:
        /* <DEDUP_REMOVED lines=11> */
[----:B------:R-:W-:Y:S01]  /*7950*/  STG.E.U8 desc[UR36][R2.64], R5 ;  /* 0x0000000502007986 */ /* 0x000fe2000c101124 */
[----:B------:R-:W-:Y:S05]  /*7960*/  EXIT ;  /* 0x000000000000794d */ /* 0x000fea0003800000 */
.L_x_5235:
[----:B------:R-:W0:Y:S01]  /*7970*/  LDC R0, c[0x0][0x3b8] ;  /* 0x0000ee00ff007b82 */ /* 0x000e220000000800 */
[----:B------:R-:W-:Y:S01]  /*7980*/  CS2R R6, SRZ ;  /* 0x0000000000067805 */ /* 0x000fe2000001ff00 */
[----:B0-----:R-:W-:-:S04]  /*7990*/  FMUL.FTZ R0, R0, 1 ;  /* 0x3f80000000007820 */ /* 0x001fc80000410000 */
[----:B------:R-:W0:Y:S02]  /*79a0*/  F2F.F64.F32 R4, R0 ;  /* 0x0000000000047310 */ /* 0x000e240000201800 */
[----:B0-----:R-:W-:Y:S01]  /*79b0*/  STG.E.128 desc[UR36][R2.64], R4 ;  /* 0x0000000402007986 */ /* 0x001fe2000c101d24 */
[----:B------:R-:W-:Y:S05]  /*79c0*/  EXIT ;  /* 0x000000000000794d */ /* 0x000fea0003800000 */
.L_x_5234:
        /* <DEDUP_REMOVED lines=20> */
.L_x_5238:
[----:B------:R-:W-:-:S05]  /*7b10*/  LOP3.LUT R5, R0, R9, RZ, 0xfc, !PT ;  /* 0x0000000900057212 */ /* 0x000fca00078efcff */
[----:B------:R-:W-:Y:S01]  /*7b20*/  STG.E.U8 desc[UR36][R2.64], R5 ;  /* 0x0000000502007986 */ /* 0x000fe2000c101124 */
[----:B------:R-:W-:Y:S05]  /*7b30*/  EXIT ;  /* 0x000000000000794d */ /* 0x000fea0003800000 */
.L_x_5237:
        /* <DEDUP_REMOVED lines=12> */
.L_x_5239:
[----:B------:R-:W-:Y:S01]  /*7c00*/  ISETP.GT.U32.AND P0, PT, R0, 0x7f800000, PT ;  /* 0x7f8000000000780c */ /* 0x000fe20003f04070 */
[----:B------:R-:W-:-:S05]  /*7c10*/  IMAD.MOV.U32 R0, RZ, RZ, 0x7f ;  /* 0x0000007fff007424 */ /* 0x000fca00078e00ff */
[----:B------:R-:W-:-:S07]  /*7c20*/  SEL R0, R0, 0x7c, P0 ;  /* 0x0000007c00007807 */ /* 0x000fce0000000000 */
.L_x_5240:
[----:B------:R-:W-:-:S04]  /*7c30*/  LOP3.LUT R4, R4, 0x80000000, RZ, 0xc0, !PT ;  /* 0x8000000004047812 */ /* 0x000fc800078ec0ff */
[----:B------:R-:W-:-:S04]  /*7c40*/  SHF.R.U32.HI R5, RZ, 0x18, R4 ;  /* 0x00000018ff057819 */ /* 0x000fc80000011604 */
[----:B------:R-:W-:-:S05]  /*7c50*/  LOP3.LUT R5, R0, R5, RZ, 0xfc, !PT ;  /* 0x0000000500057212 */ /* 0x000fca00078efcff */
[----:B------:R-:W-:Y:S01]  /*7c60*/  STG.E.U8 desc[UR36][R2.64], R5 ;  /* 0x0000000502007986 */ /* 0x000fe2000c101124 */
[----:B------:R-:W-:Y:S05]  /*7c70*/  EXIT ;  /* 0x000000000000794d */ /* 0x000fea0003800000 */
.L_x_5236:
[----:B------:R-:W-:Y:S02]  /*7c80*/  ULDC UR4, c[0x0][0x3b8] ;  /* 0x0000ee0000047ab9 */ /* 0x000fe40000000800 */
[----:B------:R-:W-:-:S05]  /*7c90*/  F2FP.BF16.F32.PACK_AB R0, RZ, UR4 ;  /* 0x00000004ff007c3e */ /* 0x000fca00080010ff */
[----:B------:R-:W-:Y:S01]  /*7ca0*/  STG.E.U16 desc[UR36][R2.64], R0 ;  /* 0x0000000002007986 */ /* 0x000fe2000c101524 */
[----:B------:R-:W-:Y:S05]  /*7cb0*/  EXIT ;  /* 0x000000000000794d */ /* 0x000fea0003800000 */
.L_x_5233:
        /* <DEDUP_REMOVED lines=12> */
.L_x_5243:
        /* <DEDUP_REMOVED lines=17> */
.L_x_5245:
[----:B------:R-:W-:-:S04]  /*7e90*/  LOP3.LUT R4, R4, 0x80000000, RZ, 0xc0, !PT ;  /* 0x8000000004047812 */ /* 0x000fc800078ec0ff */
[----:B------:R-:W-:-:S04]  /*7ea0*/  SHF.R.U32.HI R5, RZ, 0x18, R4 ;  /* 0x00000018ff057819 */ /* 0x000fc80000011604 */
[----:B------:R-:W-:-:S07]  /*7eb0*/  LOP3.LUT R0, R0, R5, RZ, 0xfc, !PT ;  /* 0x0000000500007212 */ /* 0x000fce00078efcff */
.L_x_5244:
[----:B------:R-:W-:Y:S01]  /*7ec0*/  STG.E.U8 desc[UR36][R2.64], R0 ;  /* 0x0000000002007986 */ /* 0x000fe2000c101124 */
[----:B------:R-:W-:Y:S05]  /*7ed0*/  EXIT ;  /* 0x000000000000794d */ /* 0x000fea0003800000 */
.L_x_5242:
        /* <DEDUP_REMOVED lines=17> */
.L_x_5247:
[----:B------:R-:W-:-:S04]  /*7ff0*/  LOP3.LUT R4, R4, 0x80000000, RZ, 0xc0, !PT ;  /* 0x8000000004047812 */ /* 0x000fc800078ec0ff */
[----:B------:R-:W-:-:S04]  /*8000*/  SHF.R.U32.HI R5, RZ, 0x18, R4 ;  /* 0x00000018ff057819 */ /* 0x000fc80000011604 */
[----:B------:R-:W-:-:S07]  /*8010*/  LOP3.LUT R0, R0, R5, RZ, 0xfc, !PT ;  /* 0x0000000500007212 */ /* 0x000fce00078efcff */
.L_x_5246:
[----:B------:R-:W-:Y:S01]  /*8020*/  STG.E.U8 desc[UR36][R2.64], R0 ;  /* 0x0000000002007986 */ /* 0x000fe2000c101124 */
[----:B------:R-:W-:Y:S05]  /*8030*/  EXIT ;  /* 0x000000000000794d */ /* 0x000fea0003800000 */
.L_x_5241:
        /* <DEDUP_REMOVED lines=18> */
.L_x_5250:
[----:B------:R-:W-:Y:S01]  /*8160*/  STG.E.U8 desc[UR36][R2.64], R0 ;  /* 0x0000000002007986 */ /* 0x000fe2000c101124 */
[----:B------:R-:W-:Y:S05]  /*8170*/  EXIT ;  /* 0x000000000000794d */ /* 0x000fea0003800000 */
.L_x_5226:
        /* <DEDUP_REMOVED lines=16> */
.L_x_5251:
[----:B------:R-:W-:Y:S05]  /*8280*/  EXIT ;  /* 0x000000000000794d */ /* 0x000fea0003800000 */
.L_x_5249:
[----:B------:R-:W-:Y:S02]  /*8290*/  ULDC UR4, c[0x0][0x3b8] ;  /* 0x0000ee0000047ab9 */ /* 0x000fe40000000800 */
[----:B------:R-:W0:Y:S02]  /*82a0*/  F2I.U64.TRUNC R4, UR4 ;  /* 0x0000000400047d11 */ /* 0x000e24000820d800 */
[----:B0-----:R-:W-:Y:S01]  /*82b0*/  STG.E.64 desc[UR36][R2.64], R4 ;  /* 0x0000000402007986 */ /* 0x001fe2000c101b24 */
[----:B------:R-:W-:Y:S05]  /*82c0*/  EXIT ;  /* 0x000000000000794d */ /* 0x000fea0003800000 */
.L_x_5248:
[----:B------:R-:W-:Y:S02]  /*82d0*/  ULDC UR4, c[0x0][0x3b8] ;  /* 0x0000ee0000047ab9 */ /* 0x000fe40000000800 */
[----:B------:R-:W0:Y:S02]  /*82e0*/  F2I.FTZ.U32.TRUNC.NTZ R5, UR4 ;  /* 0x0000000400057d05 */ /* 0x000e24000821f000 */
[----:B0-----:R-:W-:Y:S01]  /*82f0*/  STG.E desc[UR36][R2.64], R5 ;  /* 0x0000000502007986 */ /* 0x001fe2000c101924 */
[----:B------:R-:W-:Y:S05]  /*8300*/  EXIT ;  /* 0x000000000000794d */ /* 0x000fea0003800000 */
.L_x_5252:
        /* <DEDUP_REMOVED lines=15> */
.L_x_7360:


//--------------------- .text._ZN2at6native27unrolled_elementwise_kernelINS0_11FillFunctorIfEESt5arrayIPcLm1EELi4E23TrivialOffsetCalculatorILi0EjES7_ILi1EjENS0_6memory12LoadWithCastILi0EEENSA_13StoreWithCastILi1EEEEEviT_T0_T2_T3_T4_T5_ --------------------------
	.section	.text._ZN2at6native27unrolled_elementwise_kernelINS0_11FillFunctorIfEESt5arrayIPcLm1EELi4E23TrivialOffsetCalculatorILi0EjES7_ILi1EjENS0_6memory12LoadWithCastILi0EEENSA_13StoreWithCastILi1EEEEEviT_T0_T2_T3_T4_T5_,"ax",@progbits
	.align	128
        .global         _ZN2at6native27unrolled_elementwise_kernelINS0_11FillFunctorIfEESt5arrayIPcLm1EELi4E23TrivialOffsetCalculatorILi0EjES7_ILi1EjENS0_6memory12LoadWithCastILi0EEENSA_13StoreWithCastILi1EEEEEviT_T0_T2_T3_T4_T5_
        .type           _ZN2at6native27unrolled_elementwise_kernelINS0_11FillFunctorIfEESt5arrayIPcLm1EELi4E23TrivialOffsetCalculatorILi0EjES7_ILi1EjENS0_6memory12LoadWithCastILi0EEENSA_13StoreWithCastILi1EEEEEviT_T0_T2_T3_T4_T5_,@function
        .size           _ZN2at6native27unrolled_elementwise_kernelINS0_11FillFunctorIfEESt5arrayIPcLm1EELi4E23TrivialOffsetCalculatorILi0EjES7_ILi1EjENS0_6memory12LoadWithCastILi0EEENSA_13StoreWithCastILi1EEEEEviT_T0_T2_T3_T4_T5_,(.L_x_7361 - _ZN2at6native27unrolled_elementwise_kernelINS0_11FillFunctorIfEESt5arrayIPcLm1EELi4E23TrivialOffsetCalculatorILi0EjES7_ILi1EjENS0_6memory12LoadWithCastILi0EEENSA_13StoreWithCastILi1EEEEEviT_T0_T2_T3_T4_T5_)
        .other          _ZN2at6native27unrolled_elementwise_kernelINS0_11FillFunctorIfEESt5arrayIPcLm1EELi4E23TrivialOffsetCalculatorILi0EjES7_ILi1EjENS0_6memory12LoadWithCastILi0EEENSA_13StoreWithCastILi1EEEEEviT_T0_T2_T3_T4_T5_,@"STO_CUDA_ENTRY STV_DEFAULT"
_ZN2at6native27unrolled_elementwise_kernelINS0_11FillFunctorIfEESt5arrayIPcLm1EELi4E23TrivialOffsetCalculatorILi0EjES7_ILi1EjENS0_6memory12LoadWithCastILi0EEENSA_13StoreWithCastILi1EEEEEviT_T0_T2_T3_T4_T5_:
.text._ZN2at6native27unrolled_elementwise_kernelINS0_11FillFunctorIfEESt5arrayIPcLm1EELi4E23TrivialOffsetCalculatorILi0EjES7_ILi1EjENS0_6memory12LoadWithCastILi0EEENSA_13StoreWithCastILi1EEEEEviT_T0_T2_T3_T4_T5_:
        /* <DEDUP_REMOVED lines=33> */
.L_x_5258:
[----:B------:R-:W-:Y:S02]  /*0210*/  ULDC UR4, c[0x0][0x214] ;  /* 0x0000850000047ab9 */ /* 0x000fe40000000800 */
[----:B------:R-:W0:Y:S02]  /*0220*/  F2I.S64.TRUNC R4, UR4 ;  /* 0x0000000400047d11 */ /* 0x000e24000820d900 */
[----:B0-----:R3:W-:Y:S01]  /*0230*/  STG.E.U8 desc[UR36][R2.64], R4 ;  /* 0x0000000402007986 */ /* 0x0017e2000c101124 */
[----:B------:R-:W-:Y:S05]  /*0240*/  BRA `(.L_x_5254) ;  /* 0x0000000c00647947 */ /* 0x000fea0003800000 */
.L_x_5257:
        /* <DEDUP_REMOVED lines=10> */
.L_x_5261:
[----:B------:R-:W-:Y:S02]  /*02f0*/  ULDC UR4, c[0x0][0x214] ;  /* 0x0000850000047ab9 */ /* 0x000fe40000000800 */
[----:B------:R-:W0:Y:S02]  /*0300*/  F2I.FTZ.TRUNC.NTZ R5, UR4 ;  /* 0x0000000400057d05 */ /* 0x000e24000821f100 */
[----:B0-----:R1:W-:Y:S01]  /*0310*/  STG.E desc[UR36][R2.64], R5 ;  /* 0x0000000502007986 */ /* 0x0013e2000c101924 */
[----:B------:R-:W-:Y:S05]  /*0320*/  BRA `(.L_x_5254) ;  /* 0x0000000c002c7947 */ /* 0x000fea0003800000 */
.L_x_5260:
[----:B------:R-:W-:Y:S02]  /*0330*/  ULDC UR4, c[0x0][0x214] ;  /* 0x0000850000047ab9 */ /* 0x000fe40000000800 */
[----:B------:R-:W0:Y:S02]  /*0340*/  F2I.FTZ.TRUNC.NTZ R5, UR4 ;  /* 0x0000000400057d05 */ /* 0x000e24000821f100 */
[----:B0-----:R2:W-:Y:S01]  /*0350*/  STG.E.U16 desc[UR36][R2.64], R5 ;  /* 0x0000000502007986 */ /* 0x0015e2000c101524 */
[----:B------:R-:W-:Y:S05]  /*0360*/  BRA `(.L_x_5254) ;  /* 0x0000000c001c7947 */ /* 0x000fea0003800000 */
.L_x_5256:
        /* <DEDUP_REMOVED lines=9> */
.L_x_5263:
[----:B------:R-:W-:Y:S02]  /*0400*/  ULDC UR4, c[0x0][0x214] ;  /* 0x0000850000047ab9 */ /* 0x000fe40000000800 */
[----:B------:R-:W-:-:S05]  /*0410*/  F2FP.F16.F32.PACK_AB R0, RZ, UR4 ;  /* 0x00000004ff007c3e */ /* 0x000fca00080000ff */
[----:B------:R0:W-:Y:S01]  /*0420*/  STG.E.U16 desc[UR36][R2.64], R0 ;  /* 0x0000000002007986 */ /* 0x0001e2000c101524 */
[----:B------:R-:W-:Y:S05]  /*0430*/  BRA `(.L_x_5254) ;  /* 0x0000000800e87947 */ /* 0x000fea0003800000 */
.L_x_5262:
        /* <DEDUP_REMOVED lines=10> */
.L_x_5265:
[----:B------:R-:W-:Y:S02]  /*04e0*/  ULDC UR4, c[0x0][0x214] ;  /* 0x0000850000047ab9 */ /* 0x000fe40000000800 */
[----:B------:R-:W-:-:S04]  /*04f0*/  F2FP.F16.F32.PACK_AB R5, RZ, UR4 ;  /* 0x00000004ff057c3e */ /* 0x000fc800080000ff */
[----:B------:R-:W-:-:S05]  /*0500*/  PRMT R5, R5, 0x5410, RZ ;  /* 0x0000541005057816 */ /* 0x000fca00000000ff */
[----:B------:R0:W-:Y:S01]  /*0510*/  STG.E desc[UR36][R2.64], R5 ;  /* 0x0000000502007986 */ /* 0x0001e2000c101924 */
[----:B------:R-:W-:Y:S05]  /*0520*/  BRA `(.L_x_5254) ;  /* 0x0000000800ac7947 */ /* 0x000fea0003800000 */
.L_x_5264:
[----:B------:R-:W0:Y:S02]  /*0530*/  LDC R4, c[0x0][0x214] ;  /* 0x00008500ff047b82 */ /* 0x000e240000000800 */
[----:B0-----:R-:W-:-:S06]  /*0540*/  FMUL.FTZ R4, R4, 1 ;  /* 0x3f80000004047820 */ /* 0x001fcc0000410000 */
[----:B------:R-:W0:Y:S02]  /*0550*/  F2F.F64.F32 R4, R4 ;  /* 0x0000000400047310 */ /* 0x000e240000201800 */
[----:B0-----:R5:W-:Y:S01]  /*0560*/  STG.E.64 desc[UR36][R2.64], R4 ;  /* 0x0000000402007986 */ /* 0x001be2000c101b24 */
[----:B------:R-:W-:Y:S05]  /*0570*/  BRA `(.L_x_5254) ;  /* 0x0000000800987947 */ /* 0x000fea0003800000 */
.L_x_5255:
        /* <DEDUP_REMOVED lines=13> */
.L_x_5268:
[----:B------:R-:W0:Y:S01]  /*0650*/  LDC R0, c[0x0][0x214] ;  /* 0x00008500ff007b82 */ /* 0x000e220000000800 */
[----:B------:R-:W-:Y:S01]  /*0660*/  CS2R R6, SRZ ;  /* 0x0000000000067805 */ /* 0x000fe2000001ff00 */
[----:B0-----:R-:W-:-:S04]  /*0670*/  FMUL.FTZ R0, R0, 1 ;  /* 0x3f80000000007820 */ /* 0x001fc80000410000 */
[----:B------:R-:W0:Y:S02]  /*0680*/  F2F.F64.F32 R4, R0 ;  /* 0x0000000000047310 */ /* 0x000e240000201800 */
[----:B0-----:R0:W-:Y:S01]  /*0690*/  STG.E.128 desc[UR36][R2.64], R4 ;  /* 0x0000000402007986 */ /* 0x0011e2000c101d24 */
[----:B------:R-:W-:Y:S05]  /*06a0*/  BRA `(.L_x_5254) ;  /* 0x00000008004c7947 */ /* 0x000fea0003800000 */
.L_x_5267:
        /* <DEDUP_REMOVED lines=20> */
.L_x_5271:
[----:B------:R-:W-:-:S05]  /*07f0*/  LOP3.LUT R5, R4, R5, RZ, 0xfc, !PT ;  /* 0x0000000504057212 */ /* 0x000fca00078efcff */
[----:B------:R0:W-:Y:S01]  /*0800*/  STG.E.U8 desc[UR36][R2.64], R5 ;  /* 0x0000000502007986 */ /* 0x0001e2000c101124 */
[----:B------:R-:W-:Y:S05]  /*0810*/  BRA `(.L_x_5254) ;  /* 0x0000000400f07947 */ /* 0x000fea0003800000 */
.L_x_5270:
        /* <DEDUP_REMOVED lines=12> */
.L_x_5272:
[----:B------:R-:W-:Y:S01]  /*08e0*/  IMAD.MOV.U32 R0, RZ, RZ, 0x7f ;  /* 0x0000007fff007424 */ /* 0x000fe200078e00ff */
[----:B------:R-:W-:-:S04]  /*08f0*/  ISETP.GT.U32.AND P0, PT, R4, 0x7f800000, PT ;  /* 0x7f8000000400780c */ /* 0x000fc80003f04070 */
[----:B------:R-:W-:-:S09]  /*0900*/  SEL R0, R0, 0x7c, P0 ;  /* 0x0000007c00007807 */ /* 0x000fd20000000000 */
.L_x_5273:
[----:B------:R-:W-:-:S04]  /*0910*/  LOP3.LUT R5, R5, 0x80000000, RZ, 0xc0, !PT ;  /* 0x8000000005057812 */ /* 0x000fc800078ec0ff */
[----:B------:R-:W-:-:S04]  /*0920*/  SHF.R.U32.HI R5, RZ, 0x18, R5 ;  /* 0x00000018ff057819 */ /* 0x000fc80000011605 */
[----:B------:R-:W-:-:S05]  /*0930*/  LOP3.LUT R5, R0, R5, RZ, 0xfc, !PT ;  /* 0x0000000500057212 */ /* 0x000fca00078efcff */
[----:B------:R0:W-:Y:S01]  /*0940*/  STG.E.U8 desc[UR36][R2.64], R5 ;  /* 0x0000000502007986 */ /* 0x0001e2000c101124 */
[----:B------:R-:W-:Y:S05]  /*0950*/  BRA `(.L_x_5254) ;  /* 0x0000000400a07947 */ /* 0x000fea0003800000 */
.L_x_5269:
[----:B------:R-:W-:Y:S02]  /*0960*/  ULDC UR4, c[0x0][0x214] ;  /* 0x0000850000047ab9 */ /* 0x000fe40000000800 */
[----:B------:R-:W-:-:S05]  /*0970*/  F2FP.BF16.F32.PACK_AB R0, RZ, UR4 ;  /* 0x00000004ff007c3e */ /* 0x000fca00080010ff */
[----:B------:R0:W-:Y:S01]  /*0980*/  STG.E.U16 desc[UR36][R2.64], R0 ;  /* 0x0000000002007986 */ /* 0x0001e2000c101524 */
[----:B------:R-:W-:Y:S05]  /*0990*/  BRA `(.L_x_5254) ;  /* 0x0000000400907947 */ /* 0x000fea0003800000 */
.L_x_5266:
        /* <DEDUP_REMOVED lines=12> */
.L_x_5276:
        /* <DEDUP_REMOVED lines=16> */
.L_x_5278:
[----:B------:R-:W-:-:S04]  /*0b60*/  LOP3.LUT R5, R5, 0x80000000, RZ, 0xc0, !PT ;  /* 0x8000000005057812 */ /* 0x000fc800078ec0ff */
[----:B------:R-:W-:-:S04]  /*0b70*/  SHF.R.U32.HI R5, RZ, 0x18, R5 ;  /* 0x00000018ff057819 */ /* 0x000fc80000011605 */
[----:B------:R-:W-:-:S04]  /*0b80*/  LOP3.LUT R4, R4, R5, RZ, 0xfc, !PT ;  /* 0x0000000504047212 */ /* 0x000fc800078efcff */
[----:B------:R-:W-:-:S07]  /*0b90*/  PRMT R0, R4, 0x7610, R0 ;  /* 0x0000761004007816 */ /* 0x000fce0000000000 */
.L_x_5277:
[----:B------:R0:W-:Y:S01]  /*0ba0*/  STG.E.U8 desc[UR36][R2.64], R0 ;  /* 0x0000000002007986 */ /* 0x0001e2000c101124 */
[----:B------:R-:W-:Y:S05]  /*0bb0*/  BRA `(.L_x_5254) ;  /* 0x0000000400087947 */ /* 0x000fea0003800000 */
.L_x_5275:
        /* <DEDUP_REMOVED lines=16> */
.L_x_5280:
[----:B------:R-:W-:-:S04]  /*0cc0*/  LOP3.LUT R5, R5, 0x80000000, RZ, 0xc0, !PT ;  /* 0x8000000005057812 */ /* 0x000fc800078ec0ff */
[----:B------:R-:W-:-:S04]  /*0cd0*/  SHF.R.U32.HI R5, RZ, 0x18, R5 ;  /* 0x00000018ff057819 */ /* 0x000fc80000011605 */
[----:B------:R-:W-:-:S04]  /*0ce0*/  LOP3.LUT R4, R4, R5, RZ, 0xfc, !PT ;  /* 0x0000000504047212 */ /* 0x000fc800078efcff */
[----:B------:R-:W-:-:S07]  /*0cf0*/  PRMT R0, R4, 0x7610, R0 ;  /* 0x0000761004007816 */ /* 0x000fce0000000000 */
.L_x_5279:
[----:B------:R0:W-:Y:S01]  /*0d00*/  STG.E.U8 desc[UR36][R2.64], R0 ;  /* 0x0000000002007986 */ /* 0x0001e2000c101124 */
[----:B------:R-:W-:Y:S05]  /*0d10*/  BRA `(.L_x_5254) ;  /* 0x0000000000b07947 */ /* 0x000fea0003800000 */
.L_x_5274:
        /* <DEDUP_REMOVED lines=18> */
.L_x_5283:
[----:B------:R0:W-:Y:S01]  /*0e40*/  STG.E.U8 desc[UR36][R2.64], R4 ;  /* 0x0000000402007986 */ /* 0x0001e2000c101124 */
[----:B------:R-:W-:Y:S05]  /*0e50*/  BRA `(.L_x_5254) ;  /* 0x0000000000607947 */ /* 0x000fea0003800000 */
.L_x_5259:
        /* <DEDUP_REMOVED lines=16> */
.L_x_5284:
[----:B------:R-:W-:Y:S05]  /*0f60*/  BRA `(.L_x_5254) ;  /* 0x00000000001c7947 */ /* 0x000fea0003800000 */
.L_x_5282:
[----:B------:R-:W-:Y:S02]  /*0f70*/  ULDC UR4, c[0x0][0x214] ;  /* 0x0000850000047ab9 */ /* 0x000fe40000000800 */
[----:B------:R-:W0:Y:S02]  /*0f80*/  F2I.U64.TRUNC R4, UR4 ;  /* 0x0000000400047d11 */ /* 0x000e24000820d800 */
[----:B0-----:R0:W-:Y:S01]  /*0f90*/  STG.E.64 desc[UR36][R2.64], R4 ;  /* 0x0000000402007986 */ /* 0x0011e2000c101b24 */
[----:B------:R-:W-:Y:S05]  /*0fa0*/  BRA `(.L_x_5254) ;  /* 0x00000000000c7947 */ /* 0x000fea0003800000 */
.L_x_5281:
[----:B------:R-:W-:Y:S02]  /*0fb0*/  ULDC UR4, c[0x0][0x214] ;  /* 0x0000850000047ab9 */ /* 0x000fe40000000800 */
[----:B------:R-:W0:Y:S02]  /*0fc0*/  F2I.FTZ.U32.TRUNC.NTZ R5, UR4 ;  /* 0x0000000400057d05 */ /* 0x000e24000821f000 */
[----:B0-----:R0:W-:Y:S02]  /*0fd0*/  STG.E desc[UR36][R2.64], R5 ;  /* 0x0000000502007986 */ /* 0x0011e4000c101924 */
.L_x_5254:
[----:B------:R-:W-:Y:S05]  /*0fe0*/  BSYNC B6 ;  /* 0x0000000000067941 */ /* 0x000fea0003800000 */
.L_x_5253:
        /* <DEDUP_REMOVED lines=25> */
.L_x_5290:
[----:B------:R-:W-:Y:S02]  /*1180*/  ULDC UR4, c[0x0][0x214] ;  /* 0x0000850000047ab9 */ /* 0x000fe40000000800 */
[----:B------:R-:W0:Y:S02]  /*1190*/  F2I.S64.TRUNC R4, UR4 ;  /* 0x0000000400047d11 */ /* 0x000e24000820d900 */
[----:B0-----:R1:W-:Y:S01]  /*11a0*/  STG.E.U8 desc[UR36][R2.64], R4 ;  /* 0x0000000402007986 */ /* 0x0013e2000c101124 */
[----:B------:R-:W-:Y:S05]  /*11b0*/  BRA `(.L_x_5292) ;  /* 0x0000000c00647947 */ /* 0x000fea0003800000 */
.L_x_5289:
        /* <DEDUP_REMOVED lines=10> */
.L_x_5294:
[----:B------:R-:W-:Y:S02]  /*1260*/  ULDC UR4, c[0x0][0x214] ;  /* 0x0000850000047ab9 */ /* 0x000fe40000000800 */
[----:B------:R-:W0:Y:S02]  /*1270*/  F2I.FTZ.TRUNC.NTZ R5, UR4 ;  /* 0x0000000400057d05 */ /* 0x000e24000821f100 */
[----:B0-----:R3:W-:Y:S01]  /*1280*/  STG.E desc[UR36][R2.64], R5 ;  /* 0x0000000502007986 */ /* 0x0017e2000c101924 */
[----:B------:R-:W-:Y:S05]  /*1290*/  BRA `(.L_x_5292) ;  /* 0x0000000c002c7947 */ /* 0x000fea0003800000 */
.L_x_5293:
[----:B------:R-:W-:Y:S02]  /*12a0*/  ULDC UR4, c[0x0][0x214] ;  /* 0x0000850000047ab9 */ /* 0x000fe40000000800 */
[----:B------:R-:W0:Y:S02]  /*12b0*/  F2I.FTZ.TRUNC.NTZ R5, UR4 ;  /* 0x0000000400057d05 */ /* 0x000e24000821f100 */
[----:B0-----:R2:W-:Y:S01]  /*12c0*/  STG.E.U16 desc[UR36][R2.64], R5 ;  /* 0x0000000502007986 */ /* 0x0015e2000c101524 */
[----:B------:R-:W-:Y:S05]  /*12d0*/  BRA `(.L_x_5292) ;  /* 0x0000000c001c7947 */ /* 0x000fea0003800000 */
.L_x_5288:
        /* <DEDUP_REMOVED lines=9> */
.L_x_5296:
[----:B------:R-:W-:Y:S02]  /*1370*/  ULDC UR4, c[0x0][0x214] ;  /* 0x0000850000047ab9 */ /* 0x000fe40000000800 */
[----:B------:R-:W-:-:S05]  /*1380*/  F2FP.F16.F32.PACK_AB R0, RZ, UR4 ;  /* 0x00000004ff007c3e */ /* 0x000fca00080000ff */
[----:B------:R0:W-:Y:S01]  /*1390*/  STG.E.U16 desc[UR36][R2.64], R0 ;  /* 0x0000000002007986 */ /* 0x0001e2000c101524 */
[----:B------:R-:W-:Y:S05]  /*13a0*/  BRA `(.L_x_5292) ;  /* 0x0000000800e87947 */ /* 0x000fea0003800000 */
.L_x_5295:
        /* <DEDUP_REMOVED lines=10> */
.L_x_5298:
[----:B------:R-:W-:Y:S02]  /*1450*/  ULDC UR4, c[0x0][0x214] ;  /* 0x0000850000047ab9 */ /* 0x000fe40000000800 */
[----:B------:R-:W-:-:S04]  /*1460*/  F2FP.F16.F32.PACK_AB R0, RZ, UR4 ;  /* 0x00000004ff007c3e */ /* 0x000fc800080000ff */
[----:B------:R-:W-:-:S05]  /*1470*/  PRMT R0, R0, 0x5410, RZ ;  /* 0x0000541000007816 */ /* 0x000fca00000000ff */
[----:B------:R0:W-:Y:S01]  /*1480*/  STG.E desc[UR36][R2.64], R0 ;  /* 0x0000000002007986 */ /* 0x0001e2000c101924 */
[----:B------:R-:W-:Y:S05]  /*1490*/  BRA `(.L_x_5292) ;  /* 0x0000000800ac7947 */ /* 0x000fea0003800000 */
.L_x_5297:
[----:B------:R-:W0:Y:S02]  /*14a0*/  LDC R0, c[0x0][0x214] ;  /* 0x00008500ff007b82 */ /* 0x000e240000000800 */
[----:B0-----:R-:W-:-:S04]  /*14b0*/  FMUL.FTZ R0, R0, 1 ;  /* 0x3f80000000007820 */ /* 0x001fc80000410000 */
[----:B------:R-:W0:Y:S02]  /*14c0*/  F2F.F64.F32 R4, R0 ;  /* 0x0000000000047310 */ /* 0x000e240000201800 */
[----:B0-----:R0:W-:Y:S01]  /*14d0*/  STG.E.64 desc[UR36][R2.64], R4 ;  /* 0x0000000402007986 */ /* 0x0011e2000c101b24 */
[----:B------:R-:W-:Y:S05]  /*14e0*/  BRA `(.L_x_5292) ;  /* 0x0000000800987947 */ /* 0x000fea0003800000 */
.L_x_5287:
        /* <DEDUP_REMOVED lines=13> */
.L_x_5301:
[----:B------:R-:W0:Y:S01]  /*15c0*/  LDC R0, c[0x0][0x214] ;  /* 0x00008500ff007b82 */ /* 0x000e220000000800 */
[----:B------:R-:W-:Y:S01]  /*15d0*/  CS2R R6, SRZ ;  /* 0x0000000000067805 */ /* 0x000fe2000001ff00 */
[----:B0-----:R-:W-:-:S04]  /*15e0*/  FMUL.FTZ R0, R0, 1 ;  /* 0x3f80000000007820 */ /* 0x001fc80000410000 */
[----:B------:R-:W0:Y:S02]  /*15f0*/  F2F.F64.F32 R4, R0 ;  /* 0x0000000000047310 */ /* 0x000e240000201800 */
[----:B0-----:R0:W-:Y:S01]  /*1600*/  STG.E.128 desc[UR36][R2.64], R4 ;  /* 0x0000000402007986 */ /* 0x0011e2000c101d24 */
[----:B------:R-:W-:Y:S05]  /*1610*/  BRA `(.L_x_5292) ;  /* 0x00000008004c7947 */ /* 0x000fea0003800000 */
.L_x_5300:
        /* <DEDUP_REMOVED lines=20> */
.L_x_5304:
[----:B------:R-:W-:-:S05]  /*1760*/  LOP3.LUT R5, R0, R9, RZ, 0xfc, !PT ;  /* 0x0000000900057212 */ /* 0x000fca00078efcff */
[----:B------:R0:W-:Y:S01]  /*1770*/  STG.E.U8 desc[UR36][R2.64], R5 ;  /* 0x0000000502007986 */ /* 0x0001e2000c101124 */
[----:B------:R-:W-:Y:S05]  /*1780*/  BRA `(.L_x_5292) ;  /* 0x0000000400f07947 */ /* 0x000fea0003800000 */
.L_x_5303:
        /* <DEDUP_REMOVED lines=12> */
.L_x_5305:
[----:B------:R-:W-:Y:S01]  /*1850*/  ISETP.GT.U32.AND P0, PT, R0, 0x7f800000, PT ;  /* 0x7f8000000000780c */ /* 0x000fe20003f04070 */
[----:B------:R-:W-:-:S05]  /*1860*/  IMAD.MOV.U32 R0, RZ, RZ, 0x7f ;  /* 0x0000007fff007424 */ /* 0x000fca00078e00ff */
[----:B------:R-:W-:-:S07]  /*1870*/  SEL R0, R0, 0x7c, P0 ;  /* 0x0000007c00007807 */ /* 0x000fce0000000000 */
.L_x_5306:
[----:B------:R-:W-:-:S04]  /*1880*/  LOP3.LUT R4, R4, 0x80000000, RZ, 0xc0, !PT ;  /* 0x8000000004047812 */ /* 0x000fc800078ec0ff */
[----:B------:R-:W-:-:S04]  /*1890*/  SHF.R.U32.HI R5, RZ, 0x18, R4 ;  /* 0x00000018ff057819 */ /* 0x000fc80000011604 */
[----:B------:R-:W-:-:S05]  /*18a0*/  LOP3.LUT R5, R0, R5, RZ, 0xfc, !PT ;  /* 0x0000000500057212 */ /* 0x000fca00078efcff */
[----:B------:R0:W-:Y:S01]  /*18b0*/  STG.E.U8 desc[UR36][R2.64], R5 ;  /* 0x0000000502007986 */ /* 0x0001e2000c101124 */
[----:B------:R-:W-:Y:S05]  /*18c0*/  BRA `(.L_x_5292) ;  /* 0x0000000400a07947 */ /* 0x000fea0003800000 */
.L_x_5302:
[----:B------:R-:W-:Y:S02]  /*18d0*/  ULDC UR4, c[0x0][0x214] ;  /* 0x0000850000047ab9 */ /* 0x000fe40000000800 */
[----:B------:R-:W-:-:S05]  /*18e0*/  F2FP.BF16.F32.PACK_AB R0, RZ, UR4 ;  /* 0x00000004ff007c3e */ /* 0x000fca00080010ff */
[----:B------:R0:W-:Y:S01]  /*18f0*/  STG.E.U16 desc[UR36][R2.64], R0 ;  /* 0x0000000002007986 */ /* 0x0001e2000c101524 */
[----:B------:R-:W-:Y:S05]  /*1900*/  BRA `(.L_x_5292) ;  /* 0x0000000400907947 */ /* 0x000fea0003800000 */
.L_x_5299:
        /* <DEDUP_REMOVED lines=12> */
.L_x_5309:
        /* <DEDUP_REMOVED lines=17> */
.L_x_5311:
[----:B------:R-:W-:-:S04]  /*1ae0*/  LOP3.LUT R4, R4, 0x80000000, RZ, 0xc0, !PT ;  /* 0x8000000004047812 */ /* 0x000fc800078ec0ff */
[----:B------:R-:W-:-:S04]  /*1af0*/  SHF.R.U32.HI R5, RZ, 0x18, R4 ;  /* 0x00000018ff057819 */ /* 0x000fc80000011604 */
[----:B------:R-:W-:-:S07]  /*1b00*/  LOP3.LUT R0, R0, R5, RZ, 0xfc, !PT ;  /* 0x0000000500007212 */ /* 0x000fce00078efcff */
.L_x_5310:
[----:B------:R0:W-:Y:S01]  /*1b10*/  STG.E.U8 desc[UR36][R2.64], R0 ;  /* 0x0000000002007986 */ /* 0x0001e2000c101124 */
[----:B------:R-:W-:Y:S05]  /*1b20*/  BRA `(.L_x_5292) ;  /* 0x0000000400087947 */ /* 0x000fea0003800000 */
.L_x_5308:
        /* <DEDUP_REMOVED lines=17> */
.L_x_5313:
[----:B------:R-:W-:-:S04]  /*1c40*/  LOP3.LUT R4, R4, 0x80000000, RZ, 0xc0, !PT ;  /* 0x8000000004047812 */ /* 0x000fc800078ec0ff */
[----:B------:R-:W-:-:S04]  /*1c50*/  SHF.R.U32.HI R5, RZ, 0x18, R4 ;  /* 0x00000018ff057819 */ /* 0x000fc80000011604 */
[----:B------:R-:W-:-:S07]  /*1c60*/  LOP3.LUT R0, R0, R5, RZ, 0xfc, !PT ;  /* 0x0000000500007212 */ /* 0x000fce00078efcff */
.L_x_5312:
[----:B------:R0:W-:Y:S01]  /*1c70*/  STG.E.U8 desc[UR36][R2.64], R0 ;  /* 0x0000000002007986 */ /* 0x0001e2000c101124 */
[----:B------:R-:W-:Y:S05]  /*1c80*/  BRA `(.L_x_5292) ;  /* 0x0000000000b07947 */ /* 0x000fea0003800000 */
.L_x_5307:
        /* <DEDUP_REMOVED lines=18> */
.L_x_5316:
[----:B------:R0:W-:Y:S01]  /*1db0*/  STG.E.U8 desc[UR36][R2.64], R0 ;  /* 0x0000000002007986 */ /* 0x0001e2000c101124 */
[----:B------:R-:W-:Y:S05]  /*1dc0*/  BRA `(.L_x_5292) ;  /* 0x0000000000607947 */ /* 0x000fea0003800000 */
.L_x_5291:
        /* <DEDUP_REMOVED lines=16> */
.L_x_5317:
[----:B------:R-:W-:Y:S05]  /*1ed0*/  BRA `(.L_x_5292) ;  /* 0x00000000001c7947 */ /* 0x000fea0003800000 */
.L_x_5315:
[----:B------:R-:W-:Y:S02]  /*1ee0*/  ULDC UR4, c[0x0][0x214] ;  /* 0x0000850000047ab9 */ /* 0x000fe40000000800 */
[----:B------:R-:W0:Y:S02]  /*1ef0*/  F2I.U64.TRUNC R4, UR4 ;  /* 0x0000000400047d11 */ /* 0x000e24000820d800 */
[----:B0-----:R0:W-:Y:S01]  /*1f00*/  STG.E.64 desc[UR36][R2.64], R4 ;  /* 0x0000000402007986 */ /* 0x0011e2000c101b24 */
[----:B------:R-:W-:Y:S05]  /*1f10*/  BRA `(.L_x_5292) ;  /* 0x00000000000c7947 */ /* 0x000fea0003800000 */
.L_x_5314:
[----:B------:R-:W-:Y:S02]  /*1f20*/  ULDC UR4, c[0x0][0x214] ;  /* 0x0000850000047ab9 */ /* 0x000fe40000000800 */
[----:B------:R-:W0:Y:S02]  /*1f30*/  F2I.FTZ.U32.TRUNC.NTZ R5, UR4 ;  /* 0x0000000400057d05 */ /* 0x000e24000821f000 */
[----:B0-----:R0:W-:Y:S02]  /*1f40*/  STG.E desc[UR36][R2.64], R5 ;  /* 0x0000000502007986 */ /* 0x0011e4000c101924 */
.L_x_5292:
        /* <DEDUP_REMOVED lines=25> */
.L_x_5321:
[----:B------:R-:W-:Y:S02]  /*20e0*/  ULDC UR4, c[0x0][0x214] ;  /* 0x0000850000047ab9 */ /* 0x000fe40000000800 */
[----:B------:R-:W0:Y:S02]  /*20f0*/  F2I.S64.TRUNC R4, UR4 ;  /* 0x0000000400047d11 */ /* 0x000e24000820d900 */
[----:B0-----:R0:W-:Y:S01]  /*2100*/  STG.E.U8 desc[UR36][R2.64], R4 ;  /* 0x0000000402007986 */ /* 0x0011e2000c101124 */
[----:B------:R-:W-:Y:S05]  /*2110*/  BRA `(.L_x_5323) ;  /* 0x0000000c00647947 */ /* 0x000fea0003800000 */
.L_x_5320:
        /* <DEDUP_REMOVED lines=10> */
.L_x_5325:
[----:B------:R-:W-:Y:S02]  /*21c0*/  ULDC UR4, c[0x0][0x214] ;  /* 0x0000850000047ab9 */ /* 0x000fe40000000800 */
[----:B------:R-:W0:Y:S02]  /*21d0*/  F2I.FTZ.TRUNC.NTZ R5, UR4 ;  /* 0x0000000400057d05 */ /* 0x000e24000821f100 */
[----:B0-----:R0:W-:Y:S01]  /*21e0*/  STG.E desc[UR36][R2.64], R5 ;  /* 0x0000000502007986 */ /* 0x0011e2000c101924 */
[----:B------:R-:W-:Y:S05]  /*21f0*/  BRA `(.L_x_5323) ;  /* 0x0000000c002c7947 */ /* 0x000fea0003800000 */
.L_x_5324:
[----:B------:R-:W-:Y:S02]  /*2200*/  ULDC UR4, c[0x0][0x214] ;  /* 0x0000850000047ab9 */ /* 0x000fe40000000800 */
[----:B------:R-:W0:Y:S02]  /*2210*/  F2I.FTZ.TRUNC.NTZ R5, UR4 ;  /* 0x0000000400057d05 */ /* 0x000e24000821f100 */
[----:B0-----:R0:W-:Y:S01]  /*2220*/  STG.E.U16 desc[UR36][R2.64], R5 ;  /* 0x0000000502007986 */ /* 0x0011e2000c101524 */
[----:B------:R-:W-:Y:S05]  /*2230*/  BRA `(.L_x_5323) ;  /* 0x0000000c001c7947 */ /* 0x000fea0003800000 */
.L_x_5319:
        /* <DEDUP_REMOVED lines=9> */
.L_x_5327:
[----:B------:R-:W-:Y:S02]  /*22d0*/  ULDC UR4, c[0x0][0x214] ;  /* 0x0000850000047ab9 */ /* 0x000fe40000000800 */
[----:B------:R-:W-:-:S05]  /*22e0*/  F2FP.F16.F32.PACK_AB R0, RZ, UR4 ;  /* 0x00000004ff007c3e */ /* 0x000fca00080000ff */
[----:B------:R0:W-:Y:S01]  /*22f0*/  STG.E.U16 desc[UR36][R2.64], R0 ;  /* 0x0000000002007986 */ /* 0x0001e2000c101524 */
[----:B------:R-:W-:Y:S05]  /*2300*/  BRA `(.L_x_5323) ;  /* 0x0000000800e87947 */ /* 0x000fea0003800000 */
.L_x_5326:
        /* <DEDUP_REMOVED lines=10> */
.L_x_5329:
[----:B------:R-:W-:Y:S02]  /*23b0*/  ULDC UR4, c[0x0][0x214] ;  /* 0x0000850000047ab9 */ /* 0x000fe40000000800 */
[----:B------:R-:W-:-:S04]  /*23c0*/  F2FP.F16.F32.PACK_AB R0, RZ, UR4 ;  /* 0x00000004ff007c3e */ /* 0x000fc800080000ff */
[----:B------:R-:W-:-:S05]  /*23d0*/  PRMT R0, R0, 0x5410, RZ ;  /* 0x0000541000007816 */ /* 0x000fca00000000ff */
[----:B------:R0:W-:Y:S01]  /*23e0*/  STG.E desc[UR36][R2.64], R0 ;  /* 0x0000000002007986 */ /* 0x0001e2000c101924 */
[----:B------:R-:W-:Y:S05]  /*23f0*/  BRA `(.L_x_5323) ;  /* 0x0000000800ac7947 */ /* 0x000fea0003800000 */
.L_x_5328:
[----:B------:R-:W0:Y:S02]  /*2400*/  LDC R0, c[0x0][0x214] ;  /* 0x00008500ff007b82 */ /* 0x000e240000000800 */
[----:B0-----:R-:W-:-:S04]  /*2410*/  FMUL.FTZ R0, R0, 1 ;  /* 0x3f80000000007820 */ /* 0x001fc80000410000 */
[----:B------:R-:W0:Y:S02]  /*2420*/  F2F.F64.F32 R4, R0 ;  /* 0x0000000000047310 */ /* 0x000e240000201800 */
[----:B0-----:R0:W-:Y:S01]  /*2430*/  STG.E.64 desc[UR36][R2.64], R4 ;  /* 0x0000000402007986 */ /* 0x0011e2000c101b24 */
[----:B------:R-:W-:Y:S05]  /*2440*/  BRA `(.L_x_5323) ;  /* 0x0000000800987947 */ /* 0x000fea0003800000 */
.L_x_5318:
        /* <DEDUP_REMOVED lines=13> */
.L_x_5332:
[----:B------:R-:W0:Y:S01]  /*2520*/  LDC R0, c[0x0][0x214] ;  /* 0x00008500ff007b82 */ /* 0x000e220000000800 */
[----:B------:R-:W-:Y:S01]  /*2530*/  CS2R R6, SRZ ;  /* 0x0000000000067805 */ /* 0x000fe2000001ff00 */
[----:B0-----:R-:W-:-:S04]  /*2540*/  FMUL.FTZ R0, R0, 1 ;  /* 0x3f80000000007820 */ /* 0x001fc80000410000 */
[----:B------:R-:W0:Y:S02]  /*2550*/  F2F.F64.F32 R4, R0 ;  /* 0x0000000000047310 */ /* 0x000e240000201800 */
[----:B0-----:R0:W-:Y:S01]  /*2560*/  STG.E.128 desc[UR36][R2.64], R4 ;  /* 0x0000000402007986 */ /* 0x0011e2000c101d24 */
[----:B------:R-:W-:Y:S05]  /*2570*/  BRA `(.L_x_5323) ;  /* 0x00000008004c7947 */ /* 0x000fea0003800000 */
.L_x_5331:
        /* <DEDUP_REMOVED lines=20> */
.L_x_5335:
[----:B------:R-:W-:-:S05]  /*26c0*/  LOP3.LUT R5, R0, R9, RZ, 0xfc, !PT ;  /* 0x0000000900057212 */ /* 0x000fca00078efcff */
[----:B------:R0:W-:Y:S01]  /*26d0*/  STG.E.U8 desc[UR36][R2.64], R5 ;  /* 0x0000000502007986 */ /* 0x0001e2000c101124 */
[----:B------:R-:W-:Y:S05]  /*26e0*/  BRA `(.L_x_5323) ;  /* 0x0000000400f07947 */ /* 0x000fea0003800000 */
.L_x_5334:
        /* <DEDUP_REMOVED lines=12> */
.L_x_5336:
[----:B------:R-:W-:Y:S01]  /*27b0*/  ISETP.GT.U32.AND P0, PT, R0, 0x7f800000, PT ;  /* 0x7f8000000000780c */ /* 0x000fe20003f04070 */
[----:B------:R-:W-:-:S05]  /*27c0*/  IMAD.MOV.U32 R0, RZ, RZ, 0x7f ;  /* 0x0000007fff007424 */ /* 0x000fca00078e00ff */
[----:B------:R-:W-:-:S07]  /*27d0*/  SEL R0, R0, 0x7c, P0 ;  /* 0x0000007c00007807 */ /* 0x000fce0000000000 */
.L_x_5337:
[----:B------:R-:W-:-:S04]  /*27e0*/  LOP3.LUT R4, R4, 0x80000000, RZ, 0xc0, !PT ;  /* 0x8000000004047812 */ /* 0x000fc800078ec0ff */
[----:B------:R-:W-:-:S04]  /*27f0*/  SHF.R.U32.HI R5, RZ, 0x18, R4 ;  /* 0x00000018ff057819 */ /* 0x000fc80000011604 */
[----:B------:R-:W-:-:S05]  /*2800*/  LOP3.LUT R5, R0, R5, RZ, 0xfc, !PT ;  /* 0x0000000500057212 */ /* 0x000fca00078efcff */
[----:B------:R0:W-:Y:S01]  /*2810*/  STG.E.U8 desc[UR36][R2.64], R5 ;  /* 0x0000000502007986 */ /* 0x0001e2000c101124 */
[----:B------:R-:W-:Y:S05]  /*2820*/  BRA `(.L_x_5323) ;  /* 0x0000000400a07947 */ /* 0x000fea0003800000 */
.L_x_5333:
[----:B------:R-:W-:Y:S02]  /*2830*/  ULDC UR4, c[0x0][0x214] ;  /* 0x0000850000047ab9 */ /* 0x000fe40000000800 */
[----:B------:R-:W-:-:S05]  /*2840*/  F2FP.BF16.F32.PACK_AB R0, RZ, UR4 ;  /* 0x00000004ff007c3e */ /* 0x000fca00080010ff */
[----:B------:R0:W-:Y:S01]  /*2850*/  STG.E.U16 desc[UR36][R2.64], R0 ;  /* 0x0000000002007986 */ /* 0x0001e2000c101524 */
[----:B------:R-:W-:Y:S05]  /*2860*/  BRA `(.L_x_5323) ;  /* 0x0000000400907947 */ /* 0x000fea0003800000 */
.L_x_5330:
        /* <DEDUP_REMOVED lines=12> */
.L_x_5340:
        /* <DEDUP_REMOVED lines=17> */
.L_x_5342:
[----:B------:R-:W-:-:S04]  /*2a40*/  LOP3.LUT R4, R4, 0x80000000, RZ, 0xc0, !PT ;  /* 0x8000000004047812 */ /* 0x000fc800078ec0ff */
[----:B------:R-:W-:-:S04]  /*2a50*/  SHF.R.U32.HI R5, RZ, 0x18, R4 ;  /* 0x00000018ff057819 */ /* 0x000fc80000011604 */
[----:B------:R-:W-:-:S07]  /*2a60*/  LOP3.LUT R0, R0, R5, RZ, 0xfc, !PT ;  /* 0x0000000500007212 */ /* 0x000fce00078efcff */
.L_x_5341:
[----:B------:R5:W-:Y:S01]  /*2a70*/  STG.E.U8 desc[UR36][R2.64], R0 ;  /* 0x0000000002007986 */ /* 0x000be2000c101124 */
[----:B------:R-:W-:Y:S05]  /*2a80*/  BRA `(.L_x_5323) ;  /* 0x0000000400087947 */ /* 0x000fea0003800000 */
.L_x_5339:
        /* <DEDUP_REMOVED lines=17> */
.L_x_5344:
[----:B------:R-:W-:-:S04]  /*2ba0*/  LOP3.LUT R4, R4, 0x80000000, RZ, 0xc0, !PT ;  /* 0x8000000004047812 */ /* 0x000fc800078ec0ff */
[----:B------:R-:W-:-:S04]  /*2bb0*/  SHF.R.U32.HI R5, RZ, 0x18, R4 ;  /* 0x00000018ff057819 */ /* 0x000fc80000011604 */
[----:B------:R-:W-:-:S07]  /*2bc0*/  LOP3.LUT R0, R0, R5, RZ, 0xfc, !PT ;  /* 0x0000000500007212 */ /* 0x000fce00078efcff */
.L_x_5343:
[----:B------:R3:W-:Y:S01]  /*2bd0*/  STG.E.U8 desc[UR36][R2.64], R0 ;  /* 0x0000000002007986 */ /* 0x0007e2000c101124 */
[----:B------:R-:W-:Y:S05]  /*2be0*/  BRA `(.L_x_5323) ;  /* 0x0000000000b07947 */ /* 0x000fea0003800000 */
.L_x_5338:
        /* <DEDUP_REMOVED lines=18> */
.L_x_5347:
[----:B------:R2:W-:Y:S01]  /*2d10*/  STG.E.U8 desc[UR36][R2.64], R0 ;  /* 0x0000000002007986 */ /* 0x0005e2000c101124 */
[----:B------:R-:W-:Y:S05]  /*2d20*/  BRA `(.L_x_5323) ;  /* 0x0000000000607947 */ /* 0x000fea0003800000 */
.L_x_5322:
        /* <DEDUP_REMOVED lines=16> */
.L_x_5348:
[----:B------:R-:W-:Y:S05]  /*2e30*/  BRA `(.L_x_5323) ;  /* 0x00000000001c7947 */ /* 0x000fea0003800000 */
.L_x_5346:
[----:B------:R-:W-:Y:S02]  /*2e40*/  ULDC UR4, c[0x0][0x214] ;  /* 0x0000850000047ab9 */ /* 0x000fe40000000800 */
[----:B------:R-:W0:Y:S02]  /*2e50*/  F2I.U64.TRUNC R4, UR4 ;  /* 0x0000000400047d11 */ /* 0x000e24000820d800 */
[----:B0-----:R1:W-:Y:S01]  /*2e60*/  STG.E.64 desc[UR36][R2.64], R4 ;  /* 0x0000000402007986 */ /* 0x0013e2000c101b24 */
[----:B------:R-:W-:Y:S05]  /*2e70*/  BRA `(.L_x_5323) ;  /* 0x00000000000c7947 */ /* 0x000fea0003800000 */
.L_x_5345:
[----:B------:R-:W-:Y:S02]  /*2e80*/  ULDC UR4, c[0x0][0x214] ;  /* 0x0000850000047ab9 */ /* 0x000fe40000000800 */
[----:B------:R-:W0:Y:S02]  /*2e90*/  F2I.FTZ.U32.TRUNC.NTZ R5, UR4 ;  /* 0x0000000400057d05 */ /* 0x000e24000821f000 */
[----:B0-----:R0:W-:Y:S02]  /*2ea0*/  STG.E desc[UR36][R2.64], R5 ;  /* 0x0000000502007986 */ /* 0x0011e4000c101924 */
.L_x_5323:
[----:B------:R-:W-:-:S07]  /*2eb0*/  VIADD R19, R19, 0x80 ;  /* 0x0000008013137836 */ /* 0x000fce0000000000 */
.L_x_5286:
[----:B------:R-:W-:Y:S05]  /*2ec0*/  BSYNC B6 ;  /* 0x0000000000067941 */ /* 0x000fea0003800000 */
.L_x_5285:
        /* <DEDUP_REMOVED lines=23> */
.L_x_5352:
[----:B------:R-:W-:Y:S02]  /*3040*/  ULDC UR4, c[0x0][0x214] ;  /* 0x0000850000047ab9 */ /* 0x000fe40000000800 */
[----:B------:R-:W0:Y:S02]  /*3050*/  F2I.S64.TRUNC R4, UR4 ;  /* 0x0000000400047d11 */ /* 0x000e24000820d900 */
[----:B0-----:R-:W-:Y:S01]  /*3060*/  STG.E.U8 desc[UR36][R2.64], R4 ;  /* 0x0000000402007986 */ /* 0x001fe2000c101124 */
[----:B------:R-:W-:Y:S05]  /*3070*/  EXIT ;  /* 0x000000000000794d */ /* 0x000fea0003800000 */
.L_x_5351:
        /* <DEDUP_REMOVED lines=10> */
.L_x_5355:
[----:B------:R-:W-:Y:S02]  /*3120*/  ULDC UR4, c[0x0][0x214] ;  /* 0x0000850000047ab9 */ /* 0x000fe40000000800 */
[----:B------:R-:W0:Y:S02]  /*3130*/  F2I.FTZ.TRUNC.NTZ R5, UR4 ;  /* 0x0000000400057d05 */ /* 0x000e24000821f100 */
[----:B0-----:R-:W-:Y:S01]  /*3140*/  STG.E desc[UR36][R2.64], R5 ;  /* 0x0000000502007986 */ /* 0x001fe2000c101924 */
[----:B------:R-:W-:Y:S05]  /*3150*/  EXIT ;  /* 0x000000000000794d */ /* 0x000fea0003800000 */
.L_x_5354:
[----:B------:R-:W-:Y:S02]  /*3160*/  ULDC UR4, c[0x0][0x214] ;  /* 0x0000850000047ab9 */ /* 0x000fe40000000800 */
[----:B------:R-:W0:Y:S02]  /*3170*/  F2I.FTZ.TRUNC.NTZ R5, UR4 ;  /* 0x0000000400057d05 */ /* 0x000e24000821f100 */
[----:B0-----:R-:W-:Y:S01]  /*3180*/  STG.E.U16 desc[UR36][R2.64], R5 ;  /* 0x0000000502007986 */ /* 0x001fe2000c101524 */
[----:B------:R-:W-:Y:S05]  /*3190*/  EXIT ;  /* 0x000000000000794d */ /* 0x000fea0003800000 */
.L_x_5350:
        /* <DEDUP_REMOVED lines=9> */
.L_x_5357:
[----:B------:R-:W-:Y:S02]  /*3230*/  ULDC UR4, c[0x0][0x214] ;  /* 0x0000850000047ab9 */ /* 0x000fe40000000800 */
[----:B------:R-:W-:-:S05]  /*3240*/  F2FP.F16.F32.PACK_AB R0, RZ, UR4 ;  /* 0x00000004ff007c3e */ /* 0x000fca00080000ff */
[----:B------:R-:W-:Y:S01]  /*3250*/  STG.E.U16 desc[UR36][R2.64], R0 ;  /* 0x0000000002007986 */ /* 0x000fe2000c101524 */
[----:B------:R-:W-:Y:S05]  /*3260*/  EXIT ;  /* 0x000000000000794d */ /* 0x000fea0003800000 */
.L_x_5356:
        /* <DEDUP_REMOVED lines=10> */
.L_x_5359:
[----:B------:R-:W-:Y:S02]  /*3310*/  ULDC UR4, c[0x0][0x214] ;  /* 0x0000850000047ab9 */ /* 0x000fe40000000800 */
[----:B------:R-:W-:-:S04]  /*3320*/  F2FP.F16.F32.PACK_AB R0, RZ, UR4 ;  /* 0x00000004ff007c3e */ /* 0x000fc800080000ff */
[----:B------:R-:W-:-:S05]  /*3330*/  PRMT R0, R0, 0x5410, RZ ;  /* 0x0000541000007816 */ /* 0x000fca00000000ff */
[----:B------:R-:W-:Y:S01]  /*3340*/  STG.E desc[UR36][R2.64], R0 ;  /* 0x0000000002007986 */ /* 0x000fe2000c101924 */
[----:B------:R-:W-:Y:S05]  /*3350*/  EXIT ;  /* 0x000000000000794d */ /* 0x000fea0003800000 */
.L_x_5358:
[----:B------:R-:W0:Y:S02]  /*3360*/  LDC R0, c[0x0][0x214] ;  /* 0x00008500ff007b82 */ /* 0x000e240000000800 */
[----:B0-----:R-:W-:-:S04]  /*3370*/  FMUL.FTZ R0, R0, 1 ;  /* 0x3f80000000007820 */ /* 0x001fc80000410000 */
[----:B------:R-:W0:Y:S02]  /*3380*/  F2F.F64.F32 R4, R0 ;  /* 0x0000000000047310 */ /* 0x000e240000201800 */
[----:B0-----:R-:W-:Y:S01]  /*3390*/  STG.E.64 desc[UR36][R2.64], R4 ;  /* 0x0000000402007986 */ /* 0x001fe2000c101b24 */
[----:B------:R-:W-:Y:S05]  /*33a0*/  EXIT ;  /* 0x000000000000794d */ /* 0x000fea0003800000 */
.L_x_5349:
        /* <DEDUP_REMOVED lines=13> */
.L_x_5362:
[----:B------:R-:W0:Y:S01]  /*3480*/  LDC R0, c[0x0][0x214] ;  /* 0x00008500ff007b82 */ /* 0x000e220000000800 */
[----:B------:R-:W-:Y:S01]  /*3490*/  CS2R R6, SRZ ;  /* 0x0000000000067805 */ /* 0x000fe2000001ff00 */
[----:B0-----:R-:W-:-:S04]  /*34a0*/  FMUL.FTZ R0, R0, 1 ;  /* 0x3f80000000007820 */ /* 0x001fc80000410000 */
[----:B------:R-:W0:Y:S02]  /*34b0*/  F2F.F64.F32 R4, R0 ;  /* 0x0000000000047310 */ /* 0x000e240000201800 */
[----:B0-----:R-:W-:Y:S01]  /*34c0*/  STG.E.128 desc[UR36][R2.64], R4 ;  /* 0x0000000402007986 */ /* 0x001fe2000c101d24 */
[----:B------:R-:W-:Y:S05]  /*34d0*/  EXIT ;  /* 0x000000000000794d */ /* 0x000fea0003800000 */
.L_x_5361:
        /* <DEDUP_REMOVED lines=20> */
.L_x_5365:
[----:B------:R-:W-:-:S05]  /*3620*/  LOP3.LUT R5, R0, R9, RZ, 0xfc, !PT ;  /* 0x0000000900057212 */ /* 0x000fca00078efcff */
[----:B------:R-:W-:Y:S01]  /*3630*/  STG.E.U8 desc[UR36][R2.64], R5 ;  /* 0x0000000502007986 */ /* 0x000fe2000c101124 */
[----:B------:R-:W-:Y:S05]  /*3640*/  EXIT ;  /* 0x000000000000794d */ /* 0x000fea0003800000 */
.L_x_5364:
        /* <DEDUP_REMOVED lines=12> */
.L_x_5366:
[----:B------:R-:W-:Y:S01]  /*3710*/  ISETP.GT.U32.AND P0, PT, R0, 0x7f800000, PT ;  /* 0x7f8000000000780c */ /* 0x000fe20003f04070 */
[----:B------:R-:W-:-:S05]  /*3720*/  IMAD.MOV.U32 R0, RZ, RZ, 0x7f ;  /* 0x0000007fff007424 */ /* 0x000fca00078e00ff */
[----:B------:R-:W-:-:S07]  /*3730*/  SEL R0, R0, 0x7c, P0 ;  /* 0x0000007c00007807 */ /* 0x000fce0000000000 */
.L_x_5367:
[----:B------:R-:W-:-:S04]  /*3740*/  LOP3.LUT R4, R4, 0x80000000, RZ, 0xc0, !PT ;  /* 0x8000000004047812 */ /* 0x000fc800078ec0ff */
[----:B------:R-:W-:-:S04]  /*3750*/  SHF.R.U32.HI R5, RZ, 0x18, R4 ;  /* 0x00000018ff057819 */ /* 0x000fc80000011604 */
[----:B------:R-:W-:-:S05]  /*3760*/  LOP3.LUT R5, R0, R5, RZ, 0xfc, !PT ;  /* 0x0000000500057212 */ /* 0x000fca00078efcff */
[----:B------:R-:W-:Y:S01]  /*3770*/  STG.E.U8 desc[UR36][R2.64], R5 ;  /* 0x0000000502007986 */ /* 0x000fe2000c101124 */
[----:B------:R-:W-:Y:S05]  /*3780*/  EXIT ;  /* 0x000000000000794d */ /* 0x000fea0003800000 */
.L_x_5363:
[----:B------:R-:W-:Y:S02]  /*3790*/  ULDC UR4, c[0x0][0x214] ;  /* 0x0000850000047ab9 */ /* 0x000fe40000000800 */
[----:B------:R-:W-:-:S05]  /*37a0*/  F2FP.BF16.F32.PACK_AB R0, RZ, UR4 ;  /* 0x00000004ff007c3e */ /* 0x000fca00080010ff */
[----:B------:R-:W-:Y:S01]  /*37b0*/  STG.E.U16 desc[UR36][R2.64], R0 ;  /* 0x0000000002007986 */ /* 0x000fe2000c101524 */
[----:B------:R-:W-:Y:S05]  /*37c0*/  EXIT ;  /* 0x000000000000794d */ /* 0x000fea0003800000 */
.L_x_5360:
        /* <DEDUP_REMOVED lines=12> */
.L_x_5370:
        /* <DEDUP_REMOVED lines=17> */
.L_x_5372:
[----:B------:R-:W-:-:S04]  /*39a0*/  LOP3.LUT R4, R4, 0x80000000, RZ, 0xc0, !PT ;  /* 0x8000000004047812 */ /* 0x000fc800078ec0ff */
[----:B------:R-:W-:-:S04]  /*39b0*/  SHF.R.U32.HI R5, RZ, 0x18, R4 ;  /* 0x00000018ff057819 */ /* 0x000fc80000011604 */
[----:B------:R-:W-:-:S07]  /*39c0*/  LOP3.LUT R0, R0, R5, RZ, 0xfc, !PT ;  /* 0x0000000500007212 */ /* 0x000fce00078efcff */
.L_x_5371:
[----:B------:R-:W-:Y:S01]  /*39d0*/  STG.E.U8 desc[UR36][R2.64], R0 ;  /* 0x0000000002007986 */ /* 0x000fe2000c101124 */
[----:B------:R-:W-:Y:S05]  /*39e0*/  EXIT ;  /* 0x000000000000794d */ /* 0x000fea0003800000 */
.L_x_5369:
        /* <DEDUP_REMOVED lines=17> */
.L_x_5374:
[----:B------:R-:W-:-:S04]  /*3b00*/  LOP3.LUT R4, R4, 0x80000000, RZ, 0xc0, !PT ;  /* 0x8000000004047812 */ /* 0x000fc800078ec0ff */
[----:B------:R-:W-:-:S04]  /*3b10*/  SHF.R.U32.HI R5, RZ, 0x18, R4 ;  /* 0x00000018ff057819 */ /* 0x000fc80000011604 */
[----:B------:R-:W-:-:S07]  /*3b20*/  LOP3.LUT R0, R0, R5, RZ, 0xfc, !PT ;  /* 0x0000000500007212 */ /* 0x000fce00078efcff */
.L_x_5373:
[----:B------:R-:W-:Y:S01]  /*3b30*/  STG.E.U8 desc[UR36][R2.64], R0 ;  /* 0x0000000002007986 */ /* 0x000fe2000c101124 */
[----:B------:R-:W-:Y:S05]  /*3b40*/  EXIT ;  /* 0x000000000000794d */ /* 0x000fea0003800000 */
.L_x_5368:
        /* <DEDUP_REMOVED lines=18> */
.L_x_5377:
[----:B------:R-:W-:Y:S01]  /*3c70*/  STG.E.U8 desc[UR36][R2.64], R0 ;  /* 0x0000000002007986 */ /* 0x000fe2000c101124 */
[----:B------:R-:W-:Y:S05]  /*3c80*/  EXIT ;  /* 0x000000000000794d */ /* 0x000fea0003800000 */
.L_x_5353:
        /* <DEDUP_REMOVED lines=16> */
.L_x_5378:
[----:B------:R-:W-:Y:S05]  /*3d90*/  EXIT ;  /* 0x000000000000794d */ /* 0x000fea0003800000 */
.L_x_5376:
[----:B------:R-:W-:Y:S02]  /*3da0*/  ULDC UR4, c[0x0][0x214] ;  /* 0x0000850000047ab9 */ /* 0x000fe40000000800 */
[----:B------:R-:W0:Y:S02]  /*3db0*/  F2I.U64.TRUNC R4, UR4 ;  /* 0x0000000400047d11 */ /* 0x000e24000820d800 */
[----:B0-----:R-:W-:Y:S01]  /*3dc0*/  STG.E.64 desc[UR36][R2.64], R4 ;  /* 0x0000000402007986 */ /* 0x001fe2000c101b24 */
[----:B------:R-:W-:Y:S05]  /*3dd0*/  EXIT ;  /* 0x000000000000794d */ /* 0x000fea0003800000 */
.L_x_5375:
[----:B------:R-:W-:Y:S02]  /*3de0*/  ULDC UR4, c[0x0][0x214] ;  /* 0x0000850000047ab9 */ /* 0x000fe40000000800 */
[----:B------:R-:W0:Y:S02]  /*3df0*/  F2I.FTZ.U32.TRUNC.NTZ R5, UR4 ;  /* 0x0000000400057d05 */ /* 0x000e24000821f000 */
[----:B0-----:R-:W-:Y:S01]  /*3e00*/  STG.E desc[UR36][R2.64], R5 ;  /* 0x0000000502007986 */ /* 0x001fe2000c101924 */
[----:B------:R-:W-:Y:S05]  /*3e10*/  EXIT ;  /* 0x000000000000794d */ /* 0x000fea0003800000 */
.L_x_5379:
        /* <DEDUP_REMOVED lines=14> */
.L_x_7361:


//--------------------- .text._ZN2at6native18elementwise_kernelILi128ELi2EZNS0_22gpu_kernel_impl_nocastINS0_11FillFunctorIfEEEEvRNS_18TensorIteratorBaseERKT_EUliE_EEviT1_ --------------------------
	.section	.text._ZN2at6native18elementwise_kernelILi128ELi2EZNS0_22gpu_kernel_impl_nocastINS0_11FillFunctorIfEEEEvRNS_18TensorIteratorBaseERKT_EUliE_EEviT1_,"ax",@progbits
	.align	128
        .global         _ZN2at6native18elementwise_kernelILi128ELi2EZNS0_22gpu_kernel_impl_nocastINS0_11FillFunctorIfEEEEvRNS_18TensorIteratorBaseERKT_EUliE_EEviT1_
        .type           _ZN2at6native18elementwise_kernelILi128ELi2EZNS0_22gpu_kernel_impl_nocastINS0_11FillFunctorIfEEEEvRNS_18TensorIteratorBaseERKT_EUliE_EEviT1_,@function
        .size           _ZN2at6native18elementwise_kernelILi128ELi2EZNS0_22gpu_kernel_impl_nocastINS0_11FillFunctorIfEEEEvRNS_18TensorIteratorBaseERKT_EUliE_EEviT1_,(.L_x_7362 - _ZN2at6native18elementwise_kernelILi128ELi2EZNS0_22gpu_kernel_impl_nocastINS0_11FillFunctorIfEEEEvRNS_18TensorIteratorBaseERKT_EUliE_EEviT1_)
        .other          _ZN2at6native18elementwise_kernelILi128ELi2EZNS0_22gpu_kernel_impl_nocastINS0_11FillFunctorIfEEEEvRNS_18TensorIteratorBaseERKT_EUliE_EEviT1_,@"STO_CUDA_ENTRY STV_DEFAULT"
_ZN2at6native18elementwise_kernelILi128ELi2EZNS0_22gpu_kernel_impl_nocastINS0_11FillFunctorIfEEEEvRNS_18TensorIteratorBaseERKT_EUliE_EEviT1_:
.text._ZN2at6native18elementwise_kernelILi128ELi2EZNS0_22gpu_kernel_impl_nocastINS0_11FillFunctorIfEEEEvRNS_18TensorIteratorBaseERKT_EUliE_EEviT1_:
        /* <DEDUP_REMOVED lines=285> */
.L_x_5383:
[----:B------:R-:W0:Y:S01]  /*11d0*/  LDC R7, c[0x0][0x3b8] ;  /* 0x0000ee00ff077b82 */ /* 0x000e220000000800 */
[----:B------:R-:W-:Y:S01]  /*11e0*/  ULDC.64 UR8, c[0x0][0x3b0] ;  /* 0x0000ec0000087ab9 */ /* 0x000fe20000000a00 */
[----:B------:R-:W-:Y:S02]  /*11f0*/  IADD3 R3, R3, 0x80, RZ ;  /* 0x0000008003037810 */ /* 0x000fe40007ffe0ff */
[----:B------:R-:W-:-:S04]  /*1200*/  IADD3 R4, P0, R0, UR8, RZ ;  /* 0x0000000800047c10 */ /* 0x000fc8000ff1e0ff */
[----:B------:R-:W-:-:S05]  /*1210*/  IADD3.X R5, RZ, UR9, RZ, P0, !PT ;  /* 0x00000009ff057c10 */ /* 0x000fca00087fe4ff */
[----:B0-----:R0:W-:Y:S04]  /*1220*/  STG.E desc[UR4][R4.64], R7 ;  /* 0x0000000704007986 */ /* 0x0011e8000c101904 */
.L_x_5382:
[----:B------:R-:W-:Y:S05]  /*1230*/  BSYNC B0 ;  /* 0x0000000000007941 */ /* 0x000fea0003800000 */
.L_x_5381:
        /* <DEDUP_REMOVED lines=275> */
.L_x_5384:
[----:B------:R-:W0:Y:S01]  /*2370*/  LDC R5, c[0x0][0x3b8] ;  /* 0x0000ee00ff057b82 */ /* 0x000e220000000800 */
[----:B------:R-:W-:Y:S02]  /*2380*/  ULDC.64 UR6, c[0x0][0x3b0] ;  /* 0x0000ec0000067ab9 */ /* 0x000fe40000000a00 */
[----:B------:R-:W-:-:S04]  /*2390*/  IADD3 R2, P0, R0, UR6, RZ ;  /* 0x0000000600027c10 */ /* 0x000fc8000ff1e0ff */
[----:B------:R-:W-:-:S05]  /*23a0*/  IADD3.X R3, RZ, UR7, RZ, P0, !PT ;  /* 0x00000007ff037c10 */ /* 0x000fca00087fe4ff */
[----:B0-----:R-:W-:Y:S01]  /*23b0*/  STG.E desc[UR4][R2.64], R5 ;  /* 0x0000000502007986 */ /* 0x001fe2000c101904 */
[----:B------:R-:W-:Y:S05]  /*23c0*/  EXIT ;  /* 0x000000000000794d */ /* 0x000fea0003800000 */
.L_x_5380:
        /* <DEDUP_REMOVED lines=12> */
.L_x_5385:
        /* <DEDUP_REMOVED lines=15> */
.L_x_7362:


//--------------------- .text._ZN2at6native27unrolled_elementwise_kernelINS0_11FillFunctorIfEESt5arrayIPcLm1EELi4E23TrivialOffsetCalculatorILi0EjES7_ILi1EjENS0_6memory15LoadWithoutCastENSA_16StoreWithoutCastEEEviT_T0_T2_T3_T4_T5_ --------------------------
	.section	.text._ZN2at6native27unrolled_elementwise_kernelINS0_11FillFunctorIfEESt5arrayIPcLm1EELi4E23TrivialOffsetCalculatorILi0EjES7_ILi1EjENS0_6memory15LoadWithoutCastENSA_16StoreWithoutCastEEEviT_T0_T2_T3_T4_T5_,"ax",@progbits
	.align	128
        .global         _ZN2at6native27unrolled_elementwise_kernelINS0_11FillFunctorIfEESt5arrayIPcLm1EELi4E23TrivialOffsetCalculatorILi0EjES7_ILi1EjENS0_6memory15LoadWithoutCastENSA_16StoreWithoutCastEEEviT_T0_T2_T3_T4_T5_
        .type           _ZN2at6native27unrolled_elementwise_kernelINS0_11FillFunctorIfEESt5arrayIPcLm1EELi4E23TrivialOffsetCalculatorILi0EjES7_ILi1EjENS0_6memory15LoadWithoutCastENSA_16StoreWithoutCastEEEviT_T0_T2_T3_T4_T5_,@function
        .size           _ZN2at6native27unrolled_elementwise_kernelINS0_11FillFunctorIfEESt5arrayIPcLm1EELi4E23TrivialOffsetCalculatorILi0EjES7_ILi1EjENS0_6memory15LoadWithoutCastENSA_16StoreWithoutCastEEEviT_T0_T2_T3_T4_T5_,(.L_x_7363 - _ZN2at6native27unrolled_elementwise_kernelINS0_11FillFunctorIfEESt5arrayIPcLm1EELi4E23TrivialOffsetCalculatorILi0EjES7_ILi1EjENS0_6memory15LoadWithoutCastENSA_16StoreWithoutCastEEEviT_T0_T2_T3_T4_T5_)
        .other          _ZN2at6native27unrolled_elementwise_kernelINS0_11FillFunctorIfEESt5arrayIPcLm1EELi4E23TrivialOffsetCalculatorILi0EjES7_ILi1EjENS0_6memory15LoadWithoutCastENSA_16StoreWithoutCastEEEviT_T0_T2_T3_T4_T5_,@"STO_CUDA_ENTRY STV_DEFAULT"
_ZN2at6native27unrolled_elementwise_kernelINS0_11FillFunctorIfEESt5arrayIPcLm1EELi4E23TrivialOffsetCalculatorILi0EjES7_ILi1EjENS0_6memory15LoadWithoutCastENSA_16StoreWithoutCastEEEviT_T0_T2_T3_T4_T5_:
.text._ZN2at6native27unrolled_elementwise_kernelINS0_11FillFunctorIfEESt5arrayIPcLm1EELi4E23TrivialOffsetCalculatorILi0EjES7_ILi1EjENS0_6memory15LoadWithoutCastENSA_16StoreWithoutCastEEEviT_T0_T2_T3_T4_T5_:
        /* <DEDUP_REMOVED lines=28> */
.L_x_5387:
[----:B------:R-:W-:Y:S05]  /*01c0*/  BSYNC B0 ;  /* 0x0000000000007941 */ /* 0x000fea0003800000 */
.L_x_5386:
        /* <DEDUP_REMOVED lines=8> */
.L_x_5388:
        /* <DEDUP_REMOVED lines=11> */
.L_x_7363:


//--------------------- .text._ZN2at6native29vectorized_elementwise_kernelILi2ENS0_11FillFunctorIfEESt5arrayIPcLm1EEEEviT0_T1_ --------------------------
	.section	.text._ZN2at6native29vectorized_elementwise_kernelILi2ENS0_11FillFunctorIfEESt5arrayIPcLm1EEEEviT0_T1_,"ax",@progbits
	.align	128
        .global         _ZN2at6native29vectorized_elementwise_kernelILi2ENS0_11FillFunctorIfEESt5arrayIPcLm1EEEEviT0_T1_
        .type           _ZN2at6native29vectorized_elementwise_kernelILi2ENS0_11FillFunctorIfEESt5arrayIPcLm1EEEEviT0_T1_,@function
        .size           _ZN2at6native29vectorized_elementwise_kernelILi2ENS0_11FillFunctorIfEESt5arrayIPcLm1EEEEviT0_T1_,(.L_x_7364 - _ZN2at6native29vectorized_elementwise_kernelILi2ENS0_11FillFunctorIfEESt5arrayIPcLm1EEEEviT0_T1_)
        .other          _ZN2at6native29vectorized_elementwise_kernelILi2ENS0_11FillFunctorIfEESt5arrayIPcLm1EEEEviT0_T1_,@"STO_CUDA_ENTRY STV_DEFAULT"
_ZN2at6native29vectorized_elementwise_kernelILi2ENS0_11FillFunctorIfEESt5arrayIPcLm1EEEEviT0_T1_:
.text._ZN2at6native29vectorized_elementwise_kernelILi2ENS0_11FillFunctorIfEESt5arrayIPcLm1EEEEviT0_T1_:
        /* <DEDUP_REMOVED lines=25> */
.L_x_5389:
        /* <DEDUP_REMOVED lines=27> */
.L_x_5392:
        /* <DEDUP_REMOVED lines=8> */
.L_x_5393:
        /* <DEDUP_REMOVED lines=8> */
.L_x_5394:
        /* <DEDUP_REMOVED lines=9> */
.L_x_5395:
[----:B------:R-:W-:Y:S05]  /*04d0*/  BSYNC B1 ;  /* 0x0000000000017941 */ /* 0x000fea0003800000 */
.L_x_5391:
[----:B------:R-:W-:-:S13]  /*04e0*/  ISETP.GE.AND P0, PT, R3, R2, PT ;  /* 0x000000020300720c */ /* 0x000fda0003f06270 */
[----:B012---:R-:W0:Y:S01]  /*04f0*/  @!P0 LDC.64 R4, c[0x0][0x218] ;  /* 0x00008600ff048b82 */ /* 0x007e220000000a00 */
[----:B------:R-:W-:Y:S01]  /*0500*/  @!P0 IMAD.IADD R7, R0, 0x1, R3 ;  /* 0x0000000100078824 */ /* 0x000fe200078e0203 */
[----:B------:R-:W-:-:S06]  /*0510*/  @!P0 IADD3 R3, R3, 0x80, RZ ;  /* 0x0000008003038810 */ /* 0x000fcc0007ffe0ff */
[----:B------:R-:W1:Y:S01]  /*0520*/  @!P0 LDC R9, c[0x0][0x214] ;  /* 0x00008500ff098b82 */ /* 0x000e620000000800 */
[----:B0-----:R-:W-:-:S05]  /*0530*/  @!P0 IMAD.WIDE.U32 R4, R7, 0x4, R4 ;  /* 0x0000000407048825 */ /* 0x001fca00078e0004 */
[----:B-1----:R2:W-:Y:S02]  /*0540*/  @!P0 STG.E desc[UR4][R4.64], R9 ;  /* 0x0000000904008986 */ /* 0x0025e4000c101904 */
.L_x_5396:
[----:B------:R-:W-:Y:S05]  /*0550*/  BSYNC B0 ;  /* 0x0000000000007941 */ /* 0x000fea0003800000 */
.L_x_5390:
        /* <DEDUP_REMOVED lines=9> */
.L_x_5397:
        /* <DEDUP_REMOVED lines=9> */
.L_x_7364:


//--------------------- .text._ZN2at6native29vectorized_elementwise_kernelILi4ENS0_11FillFunctorIfEESt5arrayIPcLm1EEEEviT0_T1_ --------------------------
	.section	.text._ZN2at6native29vectorized_elementwise_kernelILi4ENS0_11FillFunctorIfEESt5arrayIPcLm1EEEEviT0_T1_,"ax",@progbits
	.align	128
        .global         _ZN2at6native29vectorized_elementwise_kernelILi4ENS0_11FillFunctorIfEESt5arrayIPcLm1EEEEviT0_T1_
        .type           _ZN2at6native29vectorized_elementwise_kernelILi4ENS0_11FillFunctorIfEESt5arrayIPcLm1EEEEviT0_T1_,@function
        .size           _ZN2at6native29vectorized_elementwise_kernelILi4ENS0_11FillFunctorIfEESt5arrayIPcLm1EEEEviT0_T1_,(.L_x_7365 - _ZN2at6native29vectorized_elementwise_kernelILi4ENS0_11FillFunctorIfEESt5arrayIPcLm1EEEEviT0_T1_)
        .other          _ZN2at6native29vectorized_elementwise_kernelILi4ENS0_11FillFunctorIfEESt5arrayIPcLm1EEEEviT0_T1_,@"STO_CUDA_ENTRY STV_DEFAULT"
_ZN2at6native29vectorized_elementwise_kernelILi4ENS0_11FillFunctorIfEESt5arrayIPcLm1EEEEviT0_T1_:
.text._ZN2at6native29vectorized_elementwise_kernelILi4ENS0_11FillFunctorIfEESt5arrayIPcLm1EEEEviT0_T1_:
        /* <DEDUP_REMOVED lines=23> */
.L_x_5398:
        /* <DEDUP_REMOVED lines=27> */
.L_x_5401:
        /* <DEDUP_REMOVED lines=8> */
.L_x_5402:
        /* <DEDUP_REMOVED lines=8> */
.L_x_5403:
        /* <DEDUP_REMOVED lines=9> */
.L_x_5404:
[----:B------:R-:W-:Y:S05]  /*04b0*/  BSYNC B1 ;  /* 0x0000000000017941 */ /* 0x000fea0003800000 */
.L_x_5400:
[----:B------:R-:W-:-:S13]  /*04c0*/  ISETP.GE.AND P0, PT, R3, R2, PT ;  /* 0x000000020300720c */ /* 0x000fda0003f06270 */
[----:B012---:R-:W0:Y:S01]  /*04d0*/  @!P0 LDC.64 R4, c[0x0][0x218] ;  /* 0x00008600ff048b82 */ /* 0x007e220000000a00 */
[----:B------:R-:W-:Y:S01]  /*04e0*/  @!P0 IMAD.IADD R7, R0, 0x1, R3 ;  /* 0x0000000100078824 */ /* 0x000fe200078e0203 */
[----:B------:R-:W-:-:S06]  /*04f0*/  @!P0 IADD3 R3, R3, 0x80, RZ ;  /* 0x0000008003038810 */ /* 0x000fcc0007ffe0ff */
[----:B------:R-:W1:Y:S01]  /*0500*/  @!P0 LDC R9, c[0x0][0x214] ;  /* 0x00008500ff098b82 */ /* 0x000e620000000800 */
[----:B0-----:R-:W-:-:S05]  /*0510*/  @!P0 IMAD.WIDE.U32 R4, R7, 0x4, R4 ;  /* 0x0000000407048825 */ /* 0x001fca00078e0004 */
[----:B-1----:R2:W-:Y:S02]  /*0520*/  @!P0 STG.E desc[UR4][R4.64], R9 ;  /* 0x0000000904008986 */ /* 0x0025e4000c101904 */
.L_x_5405:
[----:B------:R-:W-:Y:S05]  /*0530*/  BSYNC B0 ;  /* 0x0000000000007941 */ /* 0x000fea0003800000 */
.L_x_5399:
        /* <DEDUP_REMOVED lines=9> */
.L_x_5406:
        /* <DEDUP_REMOVED lines=11> */
.L_x_7365:


//--------------------- .text._ZN2at6native29vectorized_elementwise_kernelILi8ENS0_11FillFunctorIfEESt5arrayIPcLm1EEEEviT0_T1_ --------------------------
	.section	.text._ZN2at6native29vectorized_elementwise_kernelILi8ENS0_11FillFunctorIfEESt5arrayIPcLm1EEEEviT0_T1_,"ax",@progbits
	.align	128
        .global         _ZN2at6native29vectorized_elementwise_kernelILi8ENS0_11FillFunctorIfEESt5arrayIPcLm1EEEEviT0_T1_
        .type           _ZN2at6native29vectorized_elementwise_kernelILi8ENS0_11FillFunctorIfEESt5arrayIPcLm1EEEEviT0_T1_,@function
        .size           _ZN2at6native29vectorized_elementwise_kernelILi8ENS0_11FillFunctorIfEESt5arrayIPcLm1EEEEviT0_T1_,(.L_x_7366 - _ZN2at6native29vectorized_elementwise_kernelILi8ENS0_11FillFunctorIfEESt5arrayIPcLm1EEEEviT0_T1_)
        .other          _ZN2at6native29vectorized_elementwise_kernelILi8ENS0_11FillFunctorIfEESt5arrayIPcLm1EEEEviT0_T1_,@"STO_CUDA_ENTRY STV_DEFAULT"
_ZN2at6native29vectorized_elementwise_kernelILi8ENS0_11FillFunctorIfEESt5arrayIPcLm1EEEEviT0_T1_:
.text._ZN2at6native29vectorized_elementwise_kernelILi8ENS0_11FillFunctorIfEESt5arrayIPcLm1EEEEviT0_T1_:
        /* <DEDUP_REMOVED lines=23> */
.L_x_5407:
        /* <DEDUP_REMOVED lines=27> */
.L_x_5410:
        /* <DEDUP_REMOVED lines=8> */
.L_x_5411:
        /* <DEDUP_REMOVED lines=8> */
.L_x_5412:
        /* <DEDUP_REMOVED lines=9> */
.L_x_5413:
[----:B------:R-:W-:Y:S05]  /*04b0*/  BSYNC B1 ;  /* 0x0000000000017941 */ /* 0x000fea0003800000 */
.L_x_5409:
[----:B------:R-:W-:-:S13]  /*04c0*/  ISETP.GE.AND P0, PT, R3, R2, PT ;  /* 0x000000020300720c */ /* 0x000fda0003f06270 */
[----:B012---:R-:W0:Y:S01]  /*04d0*/  @!P0 LDC.64 R4, c[0x0][0x218] ;  /* 0x00008600ff048b82 */ /* 0x007e220000000a00 */
[----:B------:R-:W-:Y:S01]  /*04e0*/  @!P0 IMAD.IADD R7, R0, 0x1, R3 ;  /* 0x0000000100078824 */ /* 0x000fe200078e0203 */
[----:B------:R-:W-:-:S06]  /*04f0*/  @!P0 IADD3 R3, R3, 0x80, RZ ;  /* 0x0000008003038810 */ /* 0x000fcc0007ffe0ff */
[----:B------:R-:W1:Y:S01]  /*0500*/  @!P0 LDC R9, c[0x0][0x214] ;  /* 0x00008500ff098b82 */ /* 0x000e620000000800 */
[----:B0-----:R-:W-:-:S05]  /*0510*/  @!P0 IMAD.WIDE.U32 R4, R7, 0x4, R4 ;  /* 0x0000000407048825 */ /* 0x001fca00078e0004 */
[----:B-1----:R2:W-:Y:S02]  /*0520*/  @!P0 STG.E desc[UR4][R4.64], R9 ;  /* 0x0000000904008986 */ /* 0x0025e4000c101904 */
.L_x_5414:
[----:B------:R-:W-:Y:S05]  /*0530*/  BSYNC B0 ;  /* 0x0000000000007941 */ /* 0x000fea0003800000 */
.L_x_5408:
        /* <DEDUP_REMOVED lines=9> */
.L_x_5415:
        /* <DEDUP_REMOVED lines=11> */
.L_x_7366:


//--------------------- .text._ZN2at6native18elementwise_kernelILi128ELi4EZNS0_15gpu_kernel_implINS0_11FillFunctorIdEEEEvRNS_18TensorIteratorBaseERKT_EUliE_EEviT1_ --------------------------
	.section	.text._ZN2at6native18elementwise_kernelILi128ELi4EZNS0_15gpu_kernel_implINS0_11FillFunctorIdEEEEvRNS_18TensorIteratorBaseERKT_EUliE_EEviT1_,"ax",@progbits
	.align	128
        .global         _ZN2at6native18elementwise_kernelILi128ELi4EZNS0_15gpu_kernel_implINS0_11FillFunctorIdEEEEvRNS_18TensorIteratorBaseERKT_EUliE_EEviT1_
        .type           _ZN2at6native18elementwise_kernelILi128ELi4EZNS0_15gpu_kernel_implINS0_11FillFunctorIdEEEEvRNS_18TensorIteratorBaseERKT_EUliE_EEviT1_,@function
        .size           _ZN2at6native18elementwise_kernelILi128ELi4EZNS0_15gpu_kernel_implINS0_11FillFunctorIdEEEEvRNS_18TensorIteratorBaseERKT_EUliE_EEviT1_,(.L_x_7367 - _ZN2at6native18elementwise_kernelILi128ELi4EZNS0_15gpu_kernel_implINS0_11FillFunctorIdEEEEvRNS_18TensorIteratorBaseERKT_EUliE_EEviT1_)
        .other          _ZN2at6native18elementwise_kernelILi128ELi4EZNS0_15gpu_kernel_implINS0_11FillFunctorIdEEEEvRNS_18TensorIteratorBaseERKT_EUliE_EEviT1_,@"STO_CUDA_ENTRY STV_DEFAULT"
_ZN2at6native18elementwise_kernelILi128ELi4EZNS0_15gpu_kernel_implINS0_11FillFunctorIdEEEEvRNS_18TensorIteratorBaseERKT_EUliE_EEviT1_:
.text._ZN2at6native18elementwise_kernelILi128ELi4EZNS0_15gpu_kernel_implINS0_11FillFunctorIdEEEEvRNS_18TensorIteratorBaseERKT_EUliE_EEviT1_:
        /* <DEDUP_REMOVED lines=287> */
.L_x_5418:
        /* <DEDUP_REMOVED lines=19> */
.L_x_5422:
[----:B------:R-:W-:Y:S02]  /*1320*/  ULDC.64 UR4, c[0x0][0x3b8] ;  /* 0x0000ee0000047ab9 */ /* 0x000fe40000000a00 */
[----:B------:R-:W0:Y:S02]  /*1330*/  F2I.S64.F64.TRUNC R4, UR4 ;  /* 0x0000000400047d11 */ /* 0x000e24000830d900 */
[----:B0-----:R0:W-:Y:S01]  /*1340*/  STG.E.U8 desc[UR36][R2.64], R4 ;  /* 0x0000000402007986 */ /* 0x0011e2000c101124 */
[----:B------:R-:W-:Y:S05]  /*1350*/  BRA `(.L_x_5424) ;  /* 0x00000010001c7947 */ /* 0x000fea0003800000 */
.L_x_5421:
        /* <DEDUP_REMOVED lines=10> */
.L_x_5426:
[----:B------:R-:W-:Y:S02]  /*1400*/  ULDC.64 UR4, c[0x0][0x3b8] ;  /* 0x0000ee0000047ab9 */ /* 0x000fe40000000a00 */
[----:B------:R-:W0:Y:S02]  /*1410*/  F2I.F64.TRUNC R5, UR4 ;  /* 0x0000000400057d11 */ /* 0x000e24000830d100 */
[----:B0-----:R0:W-:Y:S01]  /*1420*/  STG.E desc[UR36][R2.64], R5 ;  /* 0x0000000502007986 */ /* 0x0011e2000c101924 */
[----:B------:R-:W-:Y:S05]  /*1430*/  BRA `(.L_x_5424) ;  /* 0x0000000c00e47947 */ /* 0x000fea0003800000 */
.L_x_5425:
[----:B------:R-:W-:Y:S02]  /*1440*/  ULDC.64 UR4, c[0x0][0x3b8] ;  /* 0x0000ee0000047ab9 */ /* 0x000fe40000000a00 */
[----:B------:R-:W0:Y:S02]  /*1450*/  F2I.F64.TRUNC R5, UR4 ;  /* 0x0000000400057d11 */ /* 0x000e24000830d100 */
[----:B0-----:R0:W-:Y:S01]  /*1460*/  STG.E.U16 desc[UR36][R2.64], R5 ;  /* 0x0000000502007986 */ /* 0x0011e2000c101524 */
[----:B------:R-:W-:Y:S05]  /*1470*/  BRA `(.L_x_5424) ;  /* 0x0000000c00d47947 */ /* 0x000fea0003800000 */
.L_x_5420:
        /* <DEDUP_REMOVED lines=14> */
.L_x_5428:
        /* <DEDUP_REMOVED lines=9> */
.L_x_5427:
        /* <DEDUP_REMOVED lines=9> */
[----:B------:R-:W-:Y:S01]  /*1680*/  IMAD.MOV.U32 R5, RZ, RZ, RZ ;  /* 0x000000ffff057224 */ /* 0x000fe200078e00ff */
[----:B------:R-:W0:Y:S03]  /*1690*/  F2F.F32.F64 R4, UR4 ;  /* 0x0000000400047d10 */ /* 0x000e260008301000 */
[----:B------:R-:W-:-:S14]  /*16a0*/  DSETP.LEU.AND P0, PT, R6, |UR4|, PT ;  /* 0x4000000406007e2a */ /* 0x000fdc000bf0b000 */
[----:B0-----:R-:W-:-:S05]  /*16b0*/  @!P0 FMUL R4, R4, 1.175494350822287508e-38 ;  /* 0x0080000004048820 */ /* 0x001fca0000400000 */
[----:B------:R0:W-:Y:S01]  /*16c0*/  STG.E.64 desc[UR36][R2.64], R4 ;  /* 0x0000000402007986 */ /* 0x0001e2000c101b24 */
[----:B------:R-:W-:Y:S05]  /*16d0*/  BRA `(.L_x_5424) ;  /* 0x0000000c003c7947 */ /* 0x000fea0003800000 */
.L_x_5430:
[----:B------:R-:W-:Y:S01]  /*16e0*/  IMAD.MOV.U32 R4, RZ, RZ, -0x10000000 ;  /* 0xf0000000ff047424 */ /* 0x000fe200078e00ff */
[----:B------:R-:W-:Y:S01]  /*16f0*/  ULDC.64 UR4, c[0x0][0x3b8] ;  /* 0x0000ee0000047ab9 */ /* 0x000fe20000000a00 */
[----:B------:R-:W-:Y:S01]  /*1700*/  IMAD.MOV.U32 R5, RZ, RZ, 0x380fffff ;  /* 0x380fffffff057424 */ /* 0x000fe200078e00ff */
[----:B------:R-:W0:Y:S05]  /*1710*/  F2F.F32.F64 R0, UR4 ;  /* 0x0000000400007d10 */ /* 0x000e2a0008301000 */
[----:B------:R-:W-:-:S14]  /*1720*/  DSETP.LEU.AND P0, PT, R4, |UR4|, PT ;  /* 0x4000000404007e2a */ /* 0x000fdc000bf0b000 */
[----:B0-----:R-:W-:-:S05]  /*1730*/  @!P0 FMUL R0, R0, 1.175494350822287508e-38 ;  /* 0x0080000000008820 */ /* 0x001fca0000400000 */
[----:B------:R-:W-:-:S04]  /*1740*/  F2FP.F16.F32.PACK_AB R5, RZ, R0 ;  /* 0x00000000ff05723e */ /* 0x000fc800000000ff */
[----:B------:R-:W-:-:S05]  /*1750*/  PRMT R5, R5, 0x5410, RZ ;  /* 0x0000541005057816 */ /* 0x000fca00000000ff */
[----:B------:R0:W-:Y:S01]  /*1760*/  STG.E desc[UR36][R2.64], R5 ;  /* 0x0000000502007986 */ /* 0x0001e2000c101924 */
[----:B------:R-:W-:Y:S05]  /*1770*/  BRA `(.L_x_5424) ;  /* 0x0000000c00147947 */ /* 0x000fea0003800000 */
.L_x_5429:
[----:B------:R-:W0:Y:S02]  /*1780*/  LDC.64 R4, c[0x0][0x3b8] ;  /* 0x0000ee00ff047b82 */ /* 0x000e240000000a00 */
[----:B0-----:R0:W-:Y:S01]  /*1790*/  STG.E.64 desc[UR36][R2.64], R4 ;  /* 0x0000000402007986 */ /* 0x0011e2000c101b24 */
[----:B------:R-:W-:Y:S05]  /*17a0*/  BRA `(.L_x_5424) ;  /* 0x0000000c00087947 */ /* 0x000fea0003800000 */
.L_x_5419:
        /* <DEDUP_REMOVED lines=9> */
[----:B------:R-:W-:-:S06]  /*1840*/  DSETP.NEU.AND P0, PT, RZ, UR4, PT ;  /* 0x00000004ff007e2a */ /* 0x000fcc000bf0d000 */
[----:B------:R-:W-:-:S05]  /*1850*/  SEL R5, RZ, 0x1, !P0 ;  /* 0x00000001ff057807 */ /* 0x000fca0004000000 */
[----:B------:R0:W-:Y:S01]  /*1860*/  STG.E.U8 desc[UR36][R2.64], R5 ;  /* 0x0000000502007986 */ /* 0x0001e2000c101124 */
[----:B------:R-:W-:Y:S05]  /*1870*/  BRA `(.L_x_5424) ;  /* 0x0000000800d47947 */ /* 0x000fea0003800000 */
.L_x_5433:
[----:B------:R-:W0:Y:S01]  /*1880*/  LDC.64 R4, c[0x0][0x3b8] ;  /* 0x0000ee00ff047b82 */ /* 0x000e220000000a00 */
[----:B------:R-:W-:-:S05]  /*1890*/  CS2R R6, SRZ ;  /* 0x0000000000067805 */ /* 0x000fca000001ff00 */
[----:B0-----:R0:W-:Y:S01]  /*18a0*/  STG.E.128 desc[UR36][R2.64], R4 ;  /* 0x0000000402007986 */ /* 0x0011e2000c101d24 */
[----:B------:R-:W-:Y:S05]  /*18b0*/  BRA `(.L_x_5424) ;  /* 0x0000000800c47947 */ /* 0x000fea0003800000 */
.L_x_5432:
        /* <DEDUP_REMOVED lines=25> */
.L_x_5436:
[----:B------:R-:W-:-:S05]  /*1a50*/  LOP3.LUT R5, R4, R5, RZ, 0xfc, !PT ;  /* 0x0000000504057212 */ /* 0x000fca00078efcff */
[----:B------:R0:W-:Y:S01]  /*1a60*/  STG.E.U8 desc[UR36][R2.64], R5 ;  /* 0x0000000502007986 */ /* 0x0001e2000c101124 */
[----:B------:R-:W-:Y:S05]  /*1a70*/  BRA `(.L_x_5424) ;  /* 0x0000000800547947 */ /* 0x000fea0003800000 */
.L_x_5435:
        /* <DEDUP_REMOVED lines=17> */
.L_x_5437:
[----:B------:R-:W-:Y:S01]  /*1b90*/  IMAD.MOV.U32 R0, RZ, RZ, 0x7f ;  /* 0x0000007fff007424 */ /* 0x000fe200078e00ff */
[----:B------:R-:W-:-:S04]  /*1ba0*/  ISETP.GT.U32.AND P0, PT, R4, 0x7f800000, PT ;  /* 0x7f8000000400780c */ /* 0x000fc80003f04070 */
[----:B------:R-:W-:-:S09]  /*1bb0*/  SEL R0, R0, 0x7c, P0 ;  /* 0x0000007c00007807 */ /* 0x000fd20000000000 */
.L_x_5438:
[----:B------:R-:W-:-:S04]  /*1bc0*/  LOP3.LUT R5, R5, 0x80000000, RZ, 0xc0, !PT ;  /* 0x8000000005057812 */ /* 0x000fc800078ec0ff */
[----:B------:R-:W-:-:S04]  /*1bd0*/  SHF.R.U32.HI R5, RZ, 0x18, R5 ;  /* 0x00000018ff057819 */ /* 0x000fc80000011605 */
[----:B------:R-:W-:-:S05]  /*1be0*/  LOP3.LUT R5, R0, R5, RZ, 0xfc, !PT ;  /* 0x0000000500057212 */ /* 0x000fca00078efcff */
[----:B------:R0:W-:Y:S01]  /*1bf0*/  STG.E.U8 desc[UR36][R2.64], R5 ;  /* 0x0000000502007986 */ /* 0x0001e2000c101124 */
[----:B------:R-:W-:Y:S05]  /*1c00*/  BRA `(.L_x_5424) ;  /* 0x0000000400f07947 */ /* 0x000fea0003800000 */
.L_x_5434:
        /* <DEDUP_REMOVED lines=9> */
.L_x_5431:
        /* <DEDUP_REMOVED lines=12> */
.L_x_5441:
        /* <DEDUP_REMOVED lines=21> */
.L_x_5443:
[----:B------:R-:W-:-:S04]  /*1eb0*/  LOP3.LUT R5, R5, 0x80000000, RZ, 0xc0, !PT ;  /* 0x8000000005057812 */ /* 0x000fc800078ec0ff */
[----:B------:R-:W-:-:S04]  /*1ec0*/  SHF.R.U32.HI R5, RZ, 0x18, R5 ;  /* 0x00000018ff057819 */ /* 0x000fc80000011605 */
[----:B------:R-:W-:-:S04]  /*1ed0*/  LOP3.LUT R4, R4, R5, RZ, 0xfc, !PT ;  /* 0x0000000504047212 */ /* 0x000fc800078efcff */
[----:B------:R-:W-:-:S07]  /*1ee0*/  PRMT R0, R4, 0x7610, R0 ;  /* 0x0000761004007816 */ /* 0x000fce0000000000 */
.L_x_5442:
[----:B------:R4:W-:Y:S01]  /*1ef0*/  STG.E.U8 desc[UR36][R2.64], R0 ;  /* 0x0000000002007986 */ /* 0x0009e2000c101124 */
[----:B------:R-:W-:Y:S05]  /*1f00*/  BRA `(.L_x_5424) ;  /* 0x0000000400307947 */ /* 0x000fea0003800000 */
.L_x_5440:
        /* <DEDUP_REMOVED lines=21> */
.L_x_5445:
[----:B------:R-:W-:-:S04]  /*2060*/  LOP3.LUT R5, R5, 0x80000000, RZ, 0xc0, !PT ;  /* 0x8000000005057812 */ /* 0x000fc800078ec0ff */
[----:B------:R-:W-:-:S04]  /*2070*/  SHF.R.U32.HI R5, RZ, 0x18, R5 ;  /* 0x00000018ff057819 */ /* 0x000fc80000011605 */
[----:B------:R-:W-:-:S04]  /*2080*/  LOP3.LUT R4, R4, R5, RZ, 0xfc, !PT ;  /* 0x0000000504047212 */ /* 0x000fc800078efcff */
[----:B------:R-:W-:-:S07]  /*2090*/  PRMT R0, R4, 0x7610, R0 ;  /* 0x0000761004007816 */ /* 0x000fce0000000000 */
.L_x_5444:
[----:B------:R3:W-:Y:S01]  /*20a0*/  STG.E.U8 desc[UR36][R2.64], R0 ;  /* 0x0000000002007986 */ /* 0x0007e2000c101124 */
[----:B------:R-:W-:Y:S05]  /*20b0*/  BRA `(.L_x_5424) ;  /* 0x0000000000c47947 */ /* 0x000fea0003800000 */
.L_x_5439:
        /* <DEDUP_REMOVED lines=23> */
.L_x_5448:
[----:B------:R2:W-:Y:S01]  /*2230*/  STG.E.U8 desc[UR36][R2.64], R4 ;  /* 0x0000000402007986 */ /* 0x0005e2000c101124 */
[----:B------:R-:W-:Y:S05]  /*2240*/  BRA `(.L_x_5424) ;  /* 0x0000000000607947 */ /* 0x000fea0003800000 */
.L_x_5423:
        /* <DEDUP_REMOVED lines=16> */
.L_x_5449:
[----:B------:R-:W-:Y:S05]  /*2350*/  BRA `(.L_x_5424) ;  /* 0x00000000001c7947 */ /* 0x000fea0003800000 */
.L_x_5447:
[----:B------:R-:W-:Y:S02]  /*2360*/  ULDC.64 UR4, c[0x0][0x3b8] ;  /* 0x0000ee0000047ab9 */ /* 0x000fe40000000a00 */
[----:B------:R-:W0:Y:S02]  /*2370*/  F2I.U64.F64.TRUNC R4, UR4 ;  /* 0x0000000400047d11 */ /* 0x000e24000830d800 */
[----:B0-----:R1:W-:Y:S01]  /*2380*/  STG.E.64 desc[UR36][R2.64], R4 ;  /* 0x0000000402007986 */ /* 0x0013e2000c101b24 */
[----:B------:R-:W-:Y:S05]  /*2390*/  BRA `(.L_x_5424) ;  /* 0x00000000000c7947 */ /* 0x000fea0003800000 */
.L_x_5446:
[----:B------:R-:W-:Y:S02]  /*23a0*/  ULDC.64 UR4, c[0x0][0x3b8] ;  /* 0x0000ee0000047ab9 */ /* 0x000fe40000000a00 */
[----:B------:R-:W0:Y:S02]  /*23b0*/  F2I.U32.F64.TRUNC R5, UR4 ;  /* 0x0000000400057d11 */ /* 0x000e24000830d000 */
[----:B0-----:R0:W-:Y:S02]  /*23c0*/  STG.E desc[UR36][R2.64], R5 ;  /* 0x0000000502007986 */ /* 0x0011e4000c101924 */
.L_x_5424:
[----:B------:R-:W-:-:S05]  /*23d0*/  IMAD R16, R16, 0x200, R19 ;  /* 0x0000020010107824 */ /* 0x000fca00078e0213 */
[----:B------:R-:W-:-:S07]  /*23e0*/  IADD3 R17, R16, 0x80, RZ ;  /* 0x0000008010117810 */ /* 0x000fce0007ffe0ff */
.L_x_5417:
[----:B------:R-:W-:Y:S05]  /*23f0*/  BSYNC B6 ;  /* 0x0000000000067941 */ /* 0x000fea0003800000 */
.L_x_5416:
        /* <DEDUP_REMOVED lines=281> */
.L_x_5452:
        /* <DEDUP_REMOVED lines=19> */
.L_x_5456:
[----:B------:R-:W-:Y:S02]  /*36c0*/  ULDC.64 UR4, c[0x0][0x3b8] ;  /* 0x0000ee0000047ab9 */ /* 0x000fe40000000a00 */
[----:B------:R-:W0:Y:S02]  /*36d0*/  F2I.S64.F64.TRUNC R4, UR4 ;  /* 0x0000000400047d11 */ /* 0x000e24000830d900 */
[----:B0-----:R0:W-:Y:S01]  /*36e0*/  STG.E.U8 desc[UR36][R2.64], R4 ;  /* 0x0000000402007986 */ /* 0x0011e2000c101124 */
[----:B------:R-:W-:Y:S05]  /*36f0*/  BRA `(.L_x_5458) ;  /* 0x00000010001c7947 */ /* 0x000fea0003800000 */
.L_x_5455:
        /* <DEDUP_REMOVED lines=10> */
.L_x_5460:
[----:B------:R-:W-:Y:S02]  /*37a0*/  ULDC.64 UR4, c[0x0][0x3b8] ;  /* 0x0000ee0000047ab9 */ /* 0x000fe40000000a00 */
[----:B------:R-:W0:Y:S02]  /*37b0*/  F2I.F64.TRUNC R5, UR4 ;  /* 0x0000000400057d11 */ /* 0x000e24000830d100 */
[----:B0-----:R0:W-:Y:S01]  /*37c0*/  STG.E desc[UR36][R2.64], R5 ;  /* 0x0000000502007986 */ /* 0x0011e2000c101924 */
[----:B------:R-:W-:Y:S05]  /*37d0*/  BRA `(.L_x_5458) ;  /* 0x0000000c00e47947 */ /* 0x000fea0003800000 */
.L_x_5459:
[----:B------:R-:W-:Y:S02]  /*37e0*/  ULDC.64 UR4, c[0x0][0x3b8] ;  /* 0x0000ee0000047ab9 */ /* 0x000fe40000000a00 */
[----:B------:R-:W0:Y:S02]  /*37f0*/  F2I.F64.TRUNC R5, UR4 ;  /* 0x0000000400057d11 */ /* 0x000e24000830d100 */
[----:B0-----:R0:W-:Y:S01]  /*3800*/  STG.E.U16 desc[UR36][R2.64], R5 ;  /* 0x0000000502007986 */ /* 0x0011e2000c101524 */
[----:B------:R-:W-:Y:S05]  /*3810*/  BRA `(.L_x_5458) ;  /* 0x0000000c00d47947 */ /* 0x000fea0003800000 */
.L_x_5454:
        /* <DEDUP_REMOVED lines=14> */
.L_x_5462:
        /* <DEDUP_REMOVED lines=9> */
.L_x_5461:
        /* <DEDUP_REMOVED lines=10> */
[----:B------:R-:W-:-:S04]  /*3a30*/  IMAD.MOV.U32 R5, RZ, RZ, RZ ;  /* 0x000000ffff057224 */ /* 0x000fc800078e00ff */
[----:B------:R-:W-:-:S14]  /*3a40*/  DSETP.LEU.AND P0, PT, R6, |UR4|, PT ;  /* 0x4000000406007e2a */ /* 0x000fdc000bf0b000 */
[----:B0-----:R-:W-:-:S05]  /*3a50*/  @!P0 FMUL R4, R4, 1.175494350822287508e-38 ;  /* 0x0080000004048820 */ /* 0x001fca0000400000 */
[----:B------:R0:W-:Y:S01]  /*3a60*/  STG.E.64 desc[UR36][R2.64], R4 ;  /* 0x0000000402007986 */ /* 0x0001e2000c101b24 */
[----:B------:R-:W-:Y:S05]  /*3a70*/  BRA `(.L_x_5458) ;  /* 0x0000000c003c7947 */ /* 0x000fea0003800000 */
.L_x_5464:
[----:B------:R-:W-:Y:S01]  /*3a80*/  MOV R4, 0xf0000000 ;  /* 0xf000000000047802 */ /* 0x000fe20000000f00 */
[----:B------:R-:W-:Y:S01]  /*3a90*/  IMAD.MOV.U32 R5, RZ, RZ, 0x380fffff ;  /* 0x380fffffff057424 */ /* 0x000fe200078e00ff */
[----:B------:R-:W-:Y:S02]  /*3aa0*/  ULDC.64 UR4, c[0x0][0x3b8] ;  /* 0x0000ee0000047ab9 */ /* 0x000fe40000000a00 */
[----:B------:R-:W0:Y:S03]  /*3ab0*/  F2F.F32.F64 R0, UR4 ;  /* 0x0000000400007d10 */ /* 0x000e260008301000 */
[----:B------:R-:W-:-:S14]  /*3ac0*/  DSETP.LEU.AND P0, PT, R4, |UR4|, PT ;  /* 0x4000000404007e2a */ /* 0x000fdc000bf0b000 */
[----:B0-----:R-:W-:-:S05]  /*3ad0*/  @!P0 FMUL R0, R0, 1.175494350822287508e-38 ;  /* 0x0080000000008820 */ /* 0x001fca0000400000 */
[----:B------:R-:W-:-:S04]  /*3ae0*/  F2FP.F16.F32.PACK_AB R0, RZ, R0 ;  /* 0x00000000ff00723e */ /* 0x000fc800000000ff */
[----:B------:R-:W-:-:S05]  /*3af0*/  PRMT R0, R0, 0x5410, RZ ;  /* 0x0000541000007816 */ /* 0x000fca00000000ff */
[----:B------:R0:W-:Y:S01]  /*3b00*/  STG.E desc[UR36][R2.64], R0 ;  /* 0x0000000002007986 */ /* 0x0001e2000c101924 */
[----:B------:R-:W-:Y:S05]  /*3b10*/  BRA `(.L_x_5458) ;  /* 0x0000000c00147947 */ /* 0x000fea0003800000 */
.L_x_5463:
[----:B------:R-:W0:Y:S02]  /*3b20*/  LDC.64 R4, c[0x0][0x3b8] ;  /* 0x0000ee00ff047b82 */ /* 0x000e240000000a00 */
[----:B0-----:R0:W-:Y:S01]  /*3b30*/  STG.E.64 desc[UR36][R2.64], R4 ;  /* 0x0000000402007986 */ /* 0x0011e2000c101b24 */
[----:B------:R-:W-:Y:S05]  /*3b40*/  BRA `(.L_x_5458) ;  /* 0x0000000c00087947 */ /* 0x000fea0003800000 */
.L_x_5453:
        /* <DEDUP_REMOVED lines=13> */
.L_x_5467:
[----:B------:R-:W0:Y:S01]  /*3c20*/  LDC.64 R4, c[0x0][0x3b8] ;  /* 0x0000ee00ff047b82 */ /* 0x000e220000000a00 */
[----:B------:R-:W-:-:S05]  /*3c30*/  CS2R R6, SRZ ;  /* 0x0000000000067805 */ /* 0x000fca000001ff00 */
[----:B0-----:R0:W-:Y:S01]  /*3c40*/  STG.E.128 desc[UR36][R2.64], R4 ;  /* 0x0000000402007986 */ /* 0x0011e2000c101d24 */
[----:B------:R-:W-:Y:S05]  /*3c50*/  BRA `(.L_x_5458) ;  /* 0x0000000800c47947 */ /* 0x000fea0003800000 */
.L_x_5466:
        /* <DEDUP_REMOVED lines=25> */
.L_x_5470:
[----:B------:R-:W-:-:S05]  /*3df0*/  LOP3.LUT R5, R0, R9, RZ, 0xfc, !PT ;  /* 0x0000000900057212 */ /* 0x000fca00078efcff */
[----:B------:R0:W-:Y:S01]  /*3e00*/  STG.E.U8 desc[UR36][R2.64], R5 ;  /* 0x0000000502007986 */ /* 0x0001e2000c101124 */
[----:B------:R-:W-:Y:S05]  /*3e10*/  BRA `(.L_x_5458) ;  /* 0x0000000800547947 */ /* 0x000fea0003800000 */
.L_x_5469:
        /* <DEDUP_REMOVED lines=17> */
.L_x_5471:
[----:B------:R-:W-:Y:S01]  /*3f30*/  ISETP.GT.U32.AND P0, PT, R0, 0x7f800000, PT ;  /* 0x7f8000000000780c */ /* 0x000fe20003f04070 */
[----:B------:R-:W-:-:S05]  /*3f40*/  IMAD.MOV.U32 R0, RZ, RZ, 0x7f ;  /* 0x0000007fff007424 */ /* 0x000fca00078e00ff */
[----:B------:R-:W-:-:S07]  /*3f50*/  SEL R0, R0, 0x7c, P0 ;  /* 0x0000007c00007807 */ /* 0x000fce0000000000 */
.L_x_5472:
[----:B------:R-:W-:-:S04]  /*3f60*/  LOP3.LUT R4, R4, 0x80000000, RZ, 0xc0, !PT ;  /* 0x8000000004047812 */ /* 0x000fc800078ec0ff */
[----:B------:R-:W-:-:S04]  /*3f70*/  SHF.R.U32.HI R5, RZ, 0x18, R4 ;  /* 0x00000018ff057819 */ /* 0x000fc80000011604 */
[----:B------:R-:W-:-:S05]  /*3f80*/  LOP3.LUT R5, R0, R5, RZ, 0xfc, !PT ;  /* 0x0000000500057212 */ /* 0x000fca00078efcff */
[----:B------:R0:W-:Y:S01]  /*3f90*/  STG.E.U8 desc[UR36][R2.64], R5 ;  /* 0x0000000502007986 */ /* 0x0001e2000c101124 */
[----:B------:R-:W-:Y:S05]  /*3fa0*/  BRA `(.L_x_5458) ;  /* 0x0000000400f07947 */ /* 0x000fea0003800000 */
.L_x_5468:
[----:B------:R-:W-:Y:S01]  /*3fb0*/  MOV R4, 0xf0000000 ;  /* 0xf000000000047802 */ /* 0x000fe20000000f00 */
[----:B------:R-:W-:Y:S01]  /*3fc0*/  IMAD.MOV.U32 R5, RZ, RZ, 0x380fffff ;  /* 0x380fffffff057424 */ /* 0x000fe200078e00ff */
[----:B------:R-:W-:Y:S02]  /*3fd0*/  ULDC.64 UR4, c[0x0][0x3b8] ;  /* 0x0000ee0000047ab9 */ /* 0x000fe40000000a00 */
[----:B------:R-:W0:Y:S03]  /*3fe0*/  F2F.F32.F64 R0, UR4 ;  /* 0x0000000400007d10 */ /* 0x000e260008301000 */
[----:B------:R-:W-:-:S14]  /*3ff0*/  DSETP.LEU.AND P0, PT, R4, |UR4|, PT ;  /* 0x4000000404007e2a */ /* 0x000fdc000bf0b000 */
[----:B0-----:R-:W-:-:S05]  /*4000*/  @!P0 FMUL R0, R0, 1.175494350822287508e-38 ;  /* 0x0080000000008820 */ /* 0x001fca0000400000 */
[----:B------:R-:W-:-:S05]  /*4010*/  F2FP.BF16.F32.PACK_AB R0, RZ, R0 ;  /* 0x00000000ff00723e */ /* 0x000fca00000010ff */
[----:B------:R0:W-:Y:S01]  /*4020*/  STG.E.U16 desc[UR36][R2.64], R0 ;  /* 0x0000000002007986 */ /* 0x0001e2000c101524 */
[----:B------:R-:W-:Y:S05]  /*4030*/  BRA `(.L_x_5458) ;  /* 0x0000000400cc7947 */ /* 0x000fea0003800000 */
.L_x_5465:
        /* <DEDUP_REMOVED lines=12> */
.L_x_5475:
        /* <DEDUP_REMOVED lines=22> */
.L_x_5477:
[----:B------:R-:W-:-:S04]  /*4260*/  LOP3.LUT R4, R4, 0x80000000, RZ, 0xc0, !PT ;  /* 0x8000000004047812 */ /* 0x000fc800078ec0ff */
[----:B------:R-:W-:-:S04]  /*4270*/  SHF.R.U32.HI R5, RZ, 0x18, R4 ;  /* 0x00000018ff057819 */ /* 0x000fc80000011604 */
[----:B------:R-:W-:-:S07]  /*4280*/  LOP3.LUT R0, R0, R5, RZ, 0xfc, !PT ;  /* 0x0000000500007212 */ /* 0x000fce00078efcff */
.L_x_5476:
[----:B------:R4:W-:Y:S01]  /*4290*/  STG.E.U8 desc[UR36][R2.64], R0 ;  /* 0x0000000002007986 */ /* 0x0009e2000c101124 */
[----:B------:R-:W-:Y:S05]  /*42a0*/  BRA `(.L_x_5458) ;  /* 0x0000000400307947 */ /* 0x000fea0003800000 */
.L_x_5474:
        /* <DEDUP_REMOVED lines=22> */
.L_x_5479:
[----:B------:R-:W-:-:S04]  /*4410*/  LOP3.LUT R4, R4, 0x80000000, RZ, 0xc0, !PT ;  /* 0x8000000004047812 */ /* 0x000fc800078ec0ff */
[----:B------:R-:W-:-:S04]  /*4420*/  SHF.R.U32.HI R5, RZ, 0x18, R4 ;  /* 0x00000018ff057819 */ /* 0x000fc80000011604 */
[----:B------:R-:W-:-:S07]  /*4430*/  LOP3.LUT R0, R0, R5, RZ, 0xfc, !PT ;  /* 0x0000000500007212 */ /* 0x000fce00078efcff */
.L_x_5478:
[----:B------:R3:W-:Y:S01]  /*4440*/  STG.E.U8 desc[UR36][R2.64], R0 ;  /* 0x0000000002007986 */ /* 0x0007e2000c101124 */
[----:B------:R-:W-:Y:S05]  /*4450*/  BRA `(.L_x_5458) ;  /* 0x0000000000c47947 */ /* 0x000fea0003800000 */
.L_x_5473:
        /* <DEDUP_REMOVED lines=23> */
.L_x_5482:
[----:B------:R2:W-:Y:S01]  /*45d0*/  STG.E.U8 desc[UR36][R2.64], R0 ;  /* 0x0000000002007986 */ /* 0x0005e2000c101124 */
[----:B------:R-:W-:Y:S05]  /*45e0*/  BRA `(.L_x_5458) ;  /* 0x0000000000607947 */ /* 0x000fea0003800000 */
.L_x_5457:
        /* <DEDUP_REMOVED lines=16> */
.L_x_5483:
[----:B------:R-:W-:Y:S05]  /*46f0*/  BRA `(.L_x_5458) ;  /* 0x00000000001c7947 */ /* 0x000fea0003800000 */
.L_x_5481:
[----:B------:R-:W-:Y:S02]  /*4700*/  ULDC.64 UR4, c[0x0][0x3b8] ;  /* 0x0000ee0000047ab9 */ /* 0x000fe40000000a00 */
[----:B------:R-:W0:Y:S02]  /*4710*/  F2I.U64.F64.TRUNC R4, UR4 ;  /* 0x0000000400047d11 */ /* 0x000e24000830d800 */
[----:B0-----:R1:W-:Y:S01]  /*4720*/  STG.E.64 desc[UR36][R2.64], R4 ;  /* 0x0000000402007986 */ /* 0x0013e2000c101b24 */
[----:B------:R-:W-:Y:S05]  /*4730*/  BRA `(.L_x_5458) ;  /* 0x00000000000c7947 */ /* 0x000fea0003800000 */
.L_x_5480:
[----:B------:R-:W-:Y:S02]  /*4740*/  ULDC.64 UR4, c[0x0][0x3b8] ;  /* 0x0000ee0000047ab9 */ /* 0x000fe40000000a00 */
[----:B------:R-:W0:Y:S02]  /*4750*/  F2I.U32.F64.TRUNC R5, UR4 ;  /* 0x0000000400057d11 */ /* 0x000e24000830d000 */
[----:B0-----:R0:W-:Y:S02]  /*4760*/  STG.E desc[UR36][R2.64], R5 ;  /* 0x0000000502007986 */ /* 0x0011e4000c101924 */
.L_x_5458:
[----:B------:R-:W-:-:S07]  /*4770*/  VIADD R17, R17, 0x80 ;  /* 0x0000008011117836 */ /* 0x000fce0000000000 */
.L_x_5451:
[----:B------:R-:W-:Y:S05]  /*4780*/  BSYNC B6 ;  /* 0x0000000000067941 */ /* 0x000fea0003800000 */
.L_x_5450:
        /* <DEDUP_REMOVED lines=281> */
.L_x_5486:
        /* <DEDUP_REMOVED lines=19> */
.L_x_5490:
[----:B------:R-:W-:Y:S02]  /*5a50*/  ULDC.64 UR4, c[0x0][0x3b8] ;  /* 0x0000ee0000047ab9 */ /* 0x000fe40000000a00 */
[----:B------:R-:W0:Y:S02]  /*5a60*/  F2I.S64.F64.TRUNC R4, UR4 ;  /* 0x0000000400047d11 */ /* 0x000e24000830d900 */
[----:B0-----:R1:W-:Y:S01]  /*5a70*/  STG.E.U8 desc[UR36][R2.64], R4 ;  /* 0x0000000402007986 */ /* 0x0013e2000c101124 */
[----:B------:R-:W-:Y:S05]  /*5a80*/  BRA `(.L_x_5492) ;  /* 0x00000010001c7947 */ /* 0x000fea0003800000 */
.L_x_5489:
        /* <DEDUP_REMOVED lines=10> */
.L_x_5494:
[----:B------:R-:W-:Y:S02]  /*5b30*/  ULDC.64 UR4, c[0x0][0x3b8] ;  /* 0x0000ee0000047ab9 */ /* 0x000fe40000000a00 */
[----:B------:R-:W0:Y:S02]  /*5b40*/  F2I.F64.TRUNC R5, UR4 ;  /* 0x0000000400057d11 */ /* 0x000e24000830d100 */
[----:B0-----:R3:W-:Y:S01]  /*5b50*/  STG.E desc[UR36][R2.64], R5 ;  /* 0x0000000502007986 */ /* 0x0017e2000c101924 */
[----:B------:R-:W-:Y:S05]  /*5b60*/  BRA `(.L_x_5492) ;  /* 0x0000000c00e47947 */ /* 0x000fea0003800000 */
.L_x_5493:
[----:B------:R-:W-:Y:S02]  /*5b70*/  ULDC.64 UR4, c[0x0][0x3b8] ;  /* 0x0000ee0000047ab9 */ /* 0x000fe40000000a00 */
[----:B------:R-:W0:Y:S02]  /*5b80*/  F2I.F64.TRUNC R5, UR4 ;  /* 0x0000000400057d11 */ /* 0x000e24000830d100 */
[----:B0-----:R2:W-:Y:S01]  /*5b90*/  STG.E.U16 desc[UR36][R2.64], R5 ;  /* 0x0000000502007986 */ /* 0x0015e2000c101524 */
[----:B------:R-:W-:Y:S05]  /*5ba0*/  BRA `(.L_x_5492) ;  /* 0x0000000c00d47947 */ /* 0x000fea0003800000 */
.L_x_5488:
        /* <DEDUP_REMOVED lines=14> */
.L_x_5496:
        /* <DEDUP_REMOVED lines=9> */
.L_x_5495:
        /* <DEDUP_REMOVED lines=15> */
.L_x_5498:
[----:B------:R-:W-:Y:S01]  /*5e10*/  IMAD.MOV.U32 R4, RZ, RZ, -0x10000000 ;  /* 0xf0000000ff047424 */ /* 0x000fe200078e00ff */
[----:B------:R-:W-:Y:S01]  /*5e20*/  MOV R5, 0x380fffff ;  /* 0x380fffff00057802 */ /* 0x000fe20000000f00 */
        /* <DEDUP_REMOVED lines=8> */
.L_x_5497:
[----:B------:R-:W0:Y:S02]  /*5eb0*/  LDC.64 R4, c[0x0][0x3b8] ;  /* 0x0000ee00ff047b82 */ /* 0x000e240000000a00 */
[----:B0-----:R0:W-:Y:S01]  /*5ec0*/  STG.E.64 desc[UR36][R2.64], R4 ;  /* 0x0000000402007986 */ /* 0x0011e2000c101b24 */
[----:B------:R-:W-:Y:S05]  /*5ed0*/  BRA `(.L_x_5492) ;  /* 0x0000000c00087947 */ /* 0x000fea0003800000 */
.L_x_5487:
        /* <DEDUP_REMOVED lines=13> */
.L_x_5501:
[----:B------:R-:W0:Y:S01]  /*5fb0*/  LDC.64 R4, c[0x0][0x3b8] ;  /* 0x0000ee00ff047b82 */ /* 0x000e220000000a00 */
[----:B------:R-:W-:-:S05]  /*5fc0*/  CS2R R6, SRZ ;  /* 0x0000000000067805 */ /* 0x000fca000001ff00 */
[----:B0-----:R0:W-:Y:S01]  /*5fd0*/  STG.E.128 desc[UR36][R2.64], R4 ;  /* 0x0000000402007986 */ /* 0x0011e2000c101d24 */
[----:B------:R-:W-:Y:S05]  /*5fe0*/  BRA `(.L_x_5492) ;  /* 0x0000000800c47947 */ /* 0x000fea0003800000 */
.L_x_5500:
        /* <DEDUP_REMOVED lines=25> */
.L_x_5504:
[----:B------:R-:W-:-:S05]  /*6180*/  LOP3.LUT R5, R0, R9, RZ, 0xfc, !PT ;  /* 0x0000000900057212 */ /* 0x000fca00078efcff */
[----:B------:R0:W-:Y:S01]  /*6190*/  STG.E.U8 desc[UR36][R2.64], R5 ;  /* 0x0000000502007986 */ /* 0x0001e2000c101124 */
[----:B------:R-:W-:Y:S05]  /*61a0*/  BRA `(.L_x_5492) ;  /* 0x0000000800547947 */ /* 0x000fea0003800000 */
.L_x_5503:
[----:B------:R-:W-:Y:S01]  /*61b0*/  MOV R6, 0xf0000000 ;  /* 0xf000000000067802 */ /* 0x000fe20000000f00 */
[----:B------:R-:W-:Y:S01]  /*61c0*/  IMAD.MOV.U32 R7, RZ, RZ, 0x380fffff ;  /* 0x380fffffff077424 */ /* 0x000fe200078e00ff */
        /* <DEDUP_REMOVED lines=15> */
.L_x_5505:
[----:B------:R-:W-:Y:S01]  /*62c0*/  ISETP.GT.U32.AND P0, PT, R0, 0x7f800000, PT ;  /* 0x7f8000000000780c */ /* 0x000fe20003f04070 */
[----:B------:R-:W-:-:S05]  /*62d0*/  IMAD.MOV.U32 R0, RZ, RZ, 0x7f ;  /* 0x0000007fff007424 */ /* 0x000fca00078e00ff */
[----:B------:R-:W-:-:S07]  /*62e0*/  SEL R0, R0, 0x7c, P0 ;  /* 0x0000007c00007807 */ /* 0x000fce0000000000 */
.L_x_5506:
[----:B------:R-:W-:-:S04]  /*62f0*/  LOP3.LUT R4, R4, 0x80000000, RZ, 0xc0, !PT ;  /* 0x8000000004047812 */ /* 0x000fc800078ec0ff */
[----:B------:R-:W-:-:S04]  /*6300*/  SHF.R.U32.HI R5, RZ, 0x18, R4 ;  /* 0x00000018ff057819 */ /* 0x000fc80000011604 */
[----:B------:R-:W-:-:S05]  /*6310*/  LOP3.LUT R5, R0, R5, RZ, 0xfc, !PT ;  /* 0x0000000500057212 */ /* 0x000fca00078efcff */
[----:B------:R0:W-:Y:S01]  /*6320*/  STG.E.U8 desc[UR36][R2.64], R5 ;  /* 0x0000000502007986 */ /* 0x0001e2000c101124 */
[----:B------:R-:W-:Y:S05]  /*6330*/  BRA `(.L_x_5492) ;  /* 0x0000000400f07947 */ /* 0x000fea0003800000 */
.L_x_5502:
[----:B------:R-:W-:Y:S01]  /*6340*/  IMAD.MOV.U32 R4, RZ, RZ, -0x10000000 ;  /* 0xf0000000ff047424 */ /* 0x000fe200078e00ff */
[----:B------:R-:W-:Y:S01]  /*6350*/  MOV R5, 0x380fffff ;  /* 0x380fffff00057802 */ /* 0x000fe20000000f00 */
[----:B------:R-:W-:Y:S02]  /*6360*/  ULDC.64 UR4, c[0x0][0x3b8] ;  /* 0x0000ee0000047ab9 */ /* 0x000fe40000000a00 */
[----:B------:R-:W0:Y:S03]  /*6370*/  F2F.F32.F64 R0, UR4 ;  /* 0x0000000400007d10 */ /* 0x000e260008301000 */
[----:B------:R-:W-:-:S14]  /*6380*/  DSETP.LEU.AND P0, PT, R4, |UR4|, PT ;  /* 0x4000000404007e2a */ /* 0x000fdc000bf0b000 */
[----:B0-----:R-:W-:-:S05]  /*6390*/  @!P0 FMUL R0, R0, 1.175494350822287508e-38 ;  /* 0x0080000000008820 */ /* 0x001fca0000400000 */
[----:B------:R-:W-:-:S05]  /*63a0*/  F2FP.BF16.F32.PACK_AB R0, RZ, R0 ;  /* 0x00000000ff00723e */ /* 0x000fca00000010ff */
[----:B------:R0:W-:Y:S01]  /*63b0*/  STG.E.U16 desc[UR36][R2.64], R0 ;  /* 0x0000000002007986 */ /* 0x0001e2000c101524 */
[----:B------:R-:W-:Y:S05]  /*63c0*/  BRA `(.L_x_5492) ;  /* 0x0000000400cc7947 */ /* 0x000fea0003800000 */
.L_x_5499:
        /* <DEDUP_REMOVED lines=12> */
.L_x_5509:
        /* <DEDUP_REMOVED lines=22> */
.L_x_5511:
[----:B------:R-:W-:-:S04]  /*65f0*/  LOP3.LUT R4, R4, 0x80000000, RZ, 0xc0, !PT ;  /* 0x8000000004047812 */ /* 0x000fc800078ec0ff */
[----:B------:R-:W-:-:S04]  /*6600*/  SHF.R.U32.HI R5, RZ, 0x18, R4 ;  /* 0x00000018ff057819 */ /* 0x000fc80000011604 */
[----:B------:R-:W-:-:S07]  /*6610*/  LOP3.LUT R0, R0, R5, RZ, 0xfc, !PT ;  /* 0x0000000500007212 */ /* 0x000fce00078efcff */
.L_x_5510:
[----:B------:R0:W-:Y:S01]  /*6620*/  STG.E.U8 desc[UR36][R2.64], R0 ;  /* 0x0000000002007986 */ /* 0x0001e2000c101124 */
[----:B------:R-:W-:Y:S05]  /*6630*/  BRA `(.L_x_5492) ;  /* 0x0000000400307947 */ /* 0x000fea0003800000 */
.L_x_5508:
        /* <DEDUP_REMOVED lines=22> */
.L_x_5513:
[----:B------:R-:W-:-:S04]  /*67a0*/  LOP3.LUT R4, R4, 0x80000000, RZ, 0xc0, !PT ;  /* 0x8000000004047812 */ /* 0x000fc800078ec0ff */
[----:B------:R-:W-:-:S04]  /*67b0*/  SHF.R.U32.HI R5, RZ, 0x18, R4 ;  /* 0x00000018ff057819 */ /* 0x000fc80000011604 */
[----:B------:R-:W-:-:S07]  /*67c0*/  LOP3.LUT R0, R0, R5, RZ, 0xfc, !PT ;  /* 0x0000000500007212 */ /* 0x000fce00078efcff */
.L_x_5512:
[----:B------:R0:W-:Y:S01]  /*67d0*/  STG.E.U8 desc[UR36][R2.64], R0 ;  /* 0x0000000002007986 */ /* 0x0001e2000c101124 */
[----:B------:R-:W-:Y:S05]  /*67e0*/  BRA `(.L_x_5492) ;  /* 0x0000000000c47947 */ /* 0x000fea0003800000 */
.L_x_5507:
        /* <DEDUP_REMOVED lines=23> */
.L_x_5516:
[----:B------:R0:W-:Y:S01]  /*6960*/  STG.E.U8 desc[UR36][R2.64], R0 ;  /* 0x0000000002007986 */ /* 0x0001e2000c101124 */
[----:B------:R-:W-:Y:S05]  /*6970*/  BRA `(.L_x_5492) ;  /* 0x0000000000607947 */ /* 0x000fea0003800000 */
.L_x_5491:
        /* <DEDUP_REMOVED lines=16> */
.L_x_5517:
[----:B------:R-:W-:Y:S05]  /*6a80*/  BRA `(.L_x_5492) ;  /* 0x00000000001c7947 */ /* 0x000fea0003800000 */
.L_x_5515:
[----:B------:R-:W-:Y:S02]  /*6a90*/  ULDC.64 UR4, c[0x0][0x3b8] ;  /* 0x0000ee0000047ab9 */ /* 0x000fe40000000a00 */
[----:B------:R-:W0:Y:S02]  /*6aa0*/  F2I.U64.F64.TRUNC R4, UR4 ;  /* 0x0000000400047d11 */ /* 0x000e24000830d800 */
[----:B0-----:R0:W-:Y:S01]  /*6ab0*/  STG.E.64 desc[UR36][R2.64], R4 ;  /* 0x0000000402007986 */ /* 0x0011e2000c101b24 */
[----:B------:R-:W-:Y:S05]  /*6ac0*/  BRA `(.L_x_5492) ;  /* 0x00000000000c7947 */ /* 0x000fea0003800000 */
.L_x_5514:
[----:B------:R-:W-:Y:S02]  /*6ad0*/  ULDC.64 UR4, c[0x0][0x3b8] ;  /* 0x0000ee0000047ab9 */ /* 0x000fe40000000a00 */
[----:B------:R-:W0:Y:S02]  /*6ae0*/  F2I.U32.F64.TRUNC R5, UR4 ;  /* 0x0000000400057d11 */ /* 0x000e24000830d000 */
[----:B0-----:R0:W-:Y:S02]  /*6af0*/  STG.E desc[UR36][R2.64], R5 ;  /* 0x0000000502007986 */ /* 0x0011e4000c101924 */
.L_x_5492:
[----:B------:R-:W-:-:S07]  /*6b00*/  VIADD R17, R17, 0x80 ;  /* 0x0000008011117836 */ /* 0x000fce0000000000 */
.L_x_5485:
[----:B------:R-:W-:Y:S05]  /*6b10*/  BSYNC B6 ;  /* 0x0000000000067941 */ /* 0x000fea0003800000 */
.L_x_5484:
        /* <DEDUP_REMOVED lines=280> */
.L_x_5518:
        /* <DEDUP_REMOVED lines=19> */
.L_x_5522:
[----:B------:R-:W-:Y:S02]  /*7dd0*/  ULDC.64 UR4, c[0x0][0x3b8] ;  /* 0x0000ee0000047ab9 */ /* 0x000fe40000000a00 */
[----:B------:R-:W0:Y:S02]  /*7de0*/  F2I.S64.F64.TRUNC R4, UR4 ;  /* 0x0000000400047d11 */ /* 0x000e24000830d900 */
[----:B0-----:R-:W-:Y:S01]  /*7df0*/  STG.E.U8 desc[UR36][R2.64], R4 ;  /* 0x0000000402007986 */ /* 0x001fe2000c101124 */
[----:B------:R-:W-:Y:S05]  /*7e00*/  EXIT ;  /* 0x000000000000794d */ /* 0x000fea0003800000 */
.L_x_5521:
        /* <DEDUP_REMOVED lines=10> */
.L_x_5525:
[----:B------:R-:W-:Y:S02]  /*7eb0*/  ULDC.64 UR4, c[0x0][0x3b8] ;  /* 0x0000ee0000047ab9 */ /* 0x000fe40000000a00 */
[----:B------:R-:W0:Y:S02]  /*7ec0*/  F2I.F64.TRUNC R5, UR4 ;  /* 0x0000000400057d11 */ /* 0x000e24000830d100 */
[----:B0-----:R-:W-:Y:S01]  /*7ed0*/  STG.E desc[UR36][R2.64], R5 ;  /* 0x0000000502007986 */ /* 0x001fe2000c101924 */
[----:B------:R-:W-:Y:S05]  /*7ee0*/  EXIT ;  /* 0x000000000000794d */ /* 0x000fea0003800000 */
.L_x_5524:
[----:B------:R-:W-:Y:S02]  /*7ef0*/  ULDC.64 UR4, c[0x0][0x3b8] ;  /* 0x0000ee0000047ab9 */ /* 0x000fe40000000a00 */
[----:B------:R-:W0:Y:S02]  /*7f00*/  F2I.F64.TRUNC R5, UR4 ;  /* 0x0000000400057d11 */ /* 0x000e24000830d100 */
[----:B0-----:R-:W-:Y:S01]  /*7f10*/  STG.E.U16 desc[UR36][R2.64], R5 ;  /* 0x0000000502007986 */ /* 0x001fe2000c101524 */
[----:B------:R-:W-:Y:S05]  /*7f20*/  EXIT ;  /* 0x000000000000794d */ /* 0x000fea0003800000 */
.L_x_5520:
        /* <DEDUP_REMOVED lines=12> */
[----:B------:R-:W-:Y:S01]  /*7ff0*/  STG.E desc[UR36][R2.64], R5 ;  /* 0x0000000502007986 */ /* 0x000fe2000c101924 */
[----:B------:R-:W-:Y:S05]  /*8000*/  EXIT ;  /* 0x000000000000794d */ /* 0x000fea0003800000 */
.L_x_5527:
[----:B------:R-:W-:Y:S01]  /*8010*/  MOV R4, 0xf0000000 ;  /* 0xf000000000047802 */ /* 0x000fe20000000f00 */
[----:B------:R-:W-:Y:S01]  /*8020*/  IMAD.MOV.U32 R5, RZ, RZ, 0x380fffff ;  /* 0x380fffffff057424 */ /* 0x000fe200078e00ff */
[----:B------:R-:W-:Y:S02]  /*8030*/  ULDC.64 UR4, c[0x0][0x3b8] ;  /* 0x0000ee0000047ab9 */ /* 0x000fe40000000a00 */
[----:B------:R-:W0:Y:S03]  /*8040*/  F2F.F32.F64 R0, UR4 ;  /* 0x0000000400007d10 */ /* 0x000e260008301000 */
[----:B------:R-:W-:-:S14]  /*8050*/  DSETP.LEU.AND P0, PT, R4, |UR4|, PT ;  /* 0x4000000404007e2a */ /* 0x000fdc000bf0b000 */
[----:B0-----:R-:W-:-:S05]  /*8060*/  @!P0 FMUL R0, R0, 1.175494350822287508e-38 ;  /* 0x0080000000008820 */ /* 0x001fca0000400000 */
[----:B------:R-:W-:-:S05]  /*8070*/  F2FP.F16.F32.PACK_AB R0, RZ, R0 ;  /* 0x00000000ff00723e */ /* 0x000fca00000000ff */
[----:B------:R-:W-:Y:S01]  /*8080*/  STG.E.U16 desc[UR36][R2.64], R0 ;  /* 0x0000000002007986 */ /* 0x000fe2000c101524 */
[----:B------:R-:W-:Y:S05]  /*8090*/  EXIT ;  /* 0x000000000000794d */ /* 0x000fea0003800000 */
.L_x_5526:
        /* <DEDUP_REMOVED lines=10> */
[----:B------:R-:W-:-:S04]  /*8140*/  MOV R5, RZ ;  /* 0x000000ff00057202 */ /* 0x000fc80000000f00 */
[----:B------:R-:W-:-:S14]  /*8150*/  DSETP.LEU.AND P0, PT, R6, |UR4|, PT ;  /* 0x4000000406007e2a */ /* 0x000fdc000bf0b000 */
[----:B0-----:R-:W-:-:S05]  /*8160*/  @!P0 FMUL R4, R4, 1.175494350822287508e-38 ;  /* 0x0080000004048820 */ /* 0x001fca0000400000 */
[----:B------:R-:W-:Y:S01]  /*8170*/  STG.E.64 desc[UR36][R2.64], R4 ;  /* 0x0000000402007986 */ /* 0x000fe2000c101b24 */
[----:B------:R-:W-:Y:S05]  /*8180*/  EXIT ;  /* 0x000000000000794d */ /* 0x000fea0003800000 */
.L_x_5529:
        /* <DEDUP_REMOVED lines=8> */
[----:B------:R-:W-:Y:S01]  /*8210*/  STG.E desc[UR36][R2.64], R0 ;  /* 0x0000000002007986 */ /* 0x000fe2000c101924 */
[----:B------:R-:W-:Y:S05]  /*8220*/  EXIT ;  /* 0x000000000000794d */ /* 0x000fea0003800000 */
.L_x_5528:
[----:B------:R-:W0:Y:S02]  /*8230*/  LDC.64 R4, c[0x0][0x3b8] ;  /* 0x0000ee00ff047b82 */ /* 0x000e240000000a00 */
[----:B0-----:R-:W-:Y:S01]  /*8240*/  STG.E.64 desc[UR36][R2.64], R4 ;  /* 0x0000000402007986 */ /* 0x001fe2000c101b24 */
[----:B------:R-:W-:Y:S05]  /*8250*/  EXIT ;  /* 0x000000000000794d */ /* 0x000fea0003800000 */
.L_x_5519:
        /* <DEDUP_REMOVED lines=11> */
[----:B------:R-:W-:Y:S01]  /*8310*/  STG.E.U8 desc[UR36][R2.64], R5 ;  /* 0x0000000502007986 */ /* 0x000fe2000c101124 */
[----:B------:R-:W-:Y:S05]  /*8320*/  EXIT ;  /* 0x000000000000794d */ /* 0x000fea0003800000 */
.L_x_5532:
[----:B------:R-:W0:Y:S01]  /*8330*/  LDC.64 R4, c[0x0][0x3b8] ;  /* 0x0000ee00ff047b82 */ /* 0x000e220000000a00 */
[----:B------:R-:W-:-:S05]  /*8340*/  CS2R R6, SRZ ;  /* 0x0000000000067805 */ /* 0x000fca000001ff00 */
[----:B0-----:R-:W-:Y:S01]  /*8350*/  STG.E.128 desc[UR36][R2.64], R4 ;  /* 0x0000000402007986 */ /* 0x001fe2000c101d24 */
[----:B------:R-:W-:Y:S05]  /*8360*/  EXIT ;  /* 0x000000000000794d */ /* 0x000fea0003800000 */
.L_x_5531:
        /* <DEDUP_REMOVED lines=25> */
.L_x_5535:
[----:B------:R-:W-:-:S05]  /*8500*/  LOP3.LUT R5, R0, R9, RZ, 0xfc, !PT ;  /* 0x0000000900057212 */ /* 0x000fca00078efcff */
[----:B------:R-:W-:Y:S01]  /*8510*/  STG.E.U8 desc[UR36][R2.64], R5 ;  /* 0x0000000502007986 */ /* 0x000fe2000c101124 */
[----:B------:R-:W-:Y:S05]  /*8520*/  EXIT ;  /* 0x000000000000794d */ /* 0x000fea0003800000 */
.L_x_5534:
        /* <DEDUP_REMOVED lines=17> */
.L_x_5536:
[----:B------:R-:W-:Y:S01]  /*8640*/  ISETP.GT.U32.AND P0, PT, R0, 0x7f800000, PT ;  /* 0x7f8000000000780c */ /* 0x000fe20003f04070 */
[----:B------:R-:W-:-:S05]  /*8650*/  IMAD.MOV.U32 R0, RZ, RZ, 0x7f ;  /* 0x0000007fff007424 */ /* 0x000fca00078e00ff */
[----:B------:R-:W-:-:S07]  /*8660*/  SEL R0, R0, 0x7c, P0 ;  /* 0x0000007c00007807 */ /* 0x000fce0000000000 */
.L_x_5537:
[----:B------:R-:W-:-:S04]  /*8670*/  LOP3.LUT R4, R4, 0x80000000, RZ, 0xc0, !PT ;  /* 0x8000000004047812 */ /* 0x000fc800078ec0ff */
[----:B------:R-:W-:-:S04]  /*8680*/  SHF.R.U32.HI R5, RZ, 0x18, R4 ;  /* 0x00000018ff057819 */ /* 0x000fc80000011604 */
[----:B------:R-:W-:-:S05]  /*8690*/  LOP3.LUT R5, R0, R5, RZ, 0xfc, !PT ;  /* 0x0000000500057212 */ /* 0x000fca00078efcff */
[----:B------:R-:W-:Y:S01]  /*86a0*/  STG.E.U8 desc[UR36][R2.64], R5 ;  /* 0x0000000502007986 */ /* 0x000fe2000c101124 */
[----:B------:R-:W-:Y:S05]  /*86b0*/  EXIT ;  /* 0x000000000000794d */ /* 0x000fea0003800000 */
.L_x_5533:
        /* <DEDUP_REMOVED lines=9> */
.L_x_5530:
        /* <DEDUP_REMOVED lines=12> */
.L_x_5540:
        /* <DEDUP_REMOVED lines=22> */
.L_x_5542:
[----:B------:R-:W-:-:S04]  /*8970*/  LOP3.LUT R4, R4, 0x80000000, RZ, 0xc0, !PT ;  /* 0x8000000004047812 */ /* 0x000fc800078ec0ff */
[----:B------:R-:W-:-:S04]  /*8980*/  SHF.R.U32.HI R5, RZ, 0x18, R4 ;  /* 0x00000018ff057819 */ /* 0x000fc80000011604 */
[----:B------:R-:W-:-:S07]  /*8990*/  LOP3.LUT R0, R0, R5, RZ, 0xfc, !PT ;  /* 0x0000000500007212 */ /* 0x000fce00078efcff */
.L_x_5541:
[----:B------:R-:W-:Y:S01]  /*89a0*/  STG.E.U8 desc[UR36][R2.64], R0 ;  /* 0x0000000002007986 */ /* 0x000fe2000c101124 */
[----:B------:R-:W-:Y:S05]  /*89b0*/  EXIT ;  /* 0x000000000000794d */ /* 0x000fea0003800000 */
.L_x_5539:
        /* <DEDUP_REMOVED lines=22> */
.L_x_5544:
[----:B------:R-:W-:-:S04]  /*8b20*/  LOP3.LUT R4, R4, 0x80000000, RZ, 0xc0, !PT ;  /* 0x8000000004047812 */ /* 0x000fc800078ec0ff */
[----:B------:R-:W-:-:S04]  /*8b30*/  SHF.R.U32.HI R5, RZ, 0x18, R4 ;  /* 0x00000018ff057819 */ /* 0x000fc80000011604 */
[----:B------:R-:W-:-:S07]  /*8b40*/  LOP3.LUT R0, R0, R5, RZ, 0xfc, !PT ;  /* 0x0000000500007212 */ /* 0x000fce00078efcff */
.L_x_5543:
[----:B------:R-:W-:Y:S01]  /*8b50*/  STG.E.U8 desc[UR36][R2.64], R0 ;  /* 0x0000000002007986 */ /* 0x000fe2000c101124 */
[----:B------:R-:W-:Y:S05]  /*8b60*/  EXIT ;  /* 0x000000000000794d */ /* 0x000fea0003800000 */
.L_x_5538:
        /* <DEDUP_REMOVED lines=23> */
.L_x_5547:
[----:B------:R-:W-:Y:S01]  /*8ce0*/  STG.E.U8 desc[UR36][R2.64], R0 ;  /* 0x0000000002007986 */ /* 0x000fe2000c101124 */
[----:B------:R-:W-:Y:S05]  /*8cf0*/  EXIT ;  /* 0x000000000000794d */ /* 0x000fea0003800000 */
.L_x_5523:
        /* <DEDUP_REMOVED lines=16> */
.L_x_5548:
[----:B------:R-:W-:Y:S05]  /*8e00*/  EXIT ;  /* 0x000000000000794d */ /* 0x000fea0003800000 */
.L_x_5546:
[----:B------:R-:W-:Y:S02]  /*8e10*/  ULDC.64 UR4, c[0x0][0x3b8] ;  /* 0x0000ee0000047ab9 */ /* 0x000fe40000000a00 */
[----:B------:R-:W0:Y:S02]  /*8e20*/  F2I.U64.F64.TRUNC R4, UR4 ;  /* 0x0000000400047d11 */ /* 0x000e24000830d800 */
[----:B0-----:R-:W-:Y:S01]  /*8e30*/  STG.E.64 desc[UR36][R2.64], R4 ;  /* 0x0000000402007986 */ /* 0x001fe2000c101b24 */
[----:B------:R-:W-:Y:S05]  /*8e40*/  EXIT ;  /* 0x000000000000794d */ /* 0x000fea0003800000 */
.L_x_5545:
[----:B------:R-:W-:Y:S02]  /*8e50*/  ULDC.64 UR4, c[0x0][0x3b8] ;  /* 0x0000ee0000047ab9 */ /* 0x000fe40000000a00 */
[----:B------:R-:W0:Y:S02]  /*8e60*/  F2I.U32.F64.TRUNC R5, UR4 ;  /* 0x0000000400057d11 */ /* 0x000e24000830d000 */
[----:B0-----:R-:W-:Y:S01]  /*8e70*/  STG.E desc[UR36][R2.64], R5 ;  /* 0x0000000502007986 */ /* 0x001fe2000c101924 */
[----:B------:R-:W-:Y:S05]  /*8e80*/  EXIT ;  /* 0x000000000000794d */ /* 0x000fea0003800000 */
.L_x_5549:
        /* <DEDUP_REMOVED lines=15> */
.L_x_7367:


//--------------------- .text._ZN2at6native27unrolled_elementwise_kernelINS0_11FillFunctorIdEESt5arrayIPcLm1EELi4E23TrivialOffsetCalculatorILi0EjES7_ILi1EjENS0_6memory12LoadWithCastILi0EEENSA_13StoreWithCastILi1EEEEEviT_T0_T2_T3_T4_T5_ --------------------------
	.section	.text._ZN2at6native27unrolled_elementwise_kernelINS0_11FillFunctorIdEESt5arrayIPcLm1EELi4E23TrivialOffsetCalculatorILi0EjES7_ILi1EjENS0_6memory12LoadWithCastILi0EEENSA_13StoreWithCastILi1EEEEEviT_T0_T2_T3_T4_T5_,"ax",@progbits
	.align	128
        .global         _ZN2at6native27unrolled_elementwise_kernelINS0_11FillFunctorIdEESt5arrayIPcLm1EELi4E23TrivialOffsetCalculatorILi0EjES7_ILi1EjENS0_6memory12LoadWithCastILi0EEENSA_13StoreWithCastILi1EEEEEviT_T0_T2_T3_T4_T5_
        .type           _ZN2at6native27unrolled_elementwise_kernelINS0_11FillFunctorIdEESt5arrayIPcLm1EELi4E23TrivialOffsetCalculatorILi0EjES7_ILi1EjENS0_6memory12LoadWithCastILi0EEENSA_13StoreWithCastILi1EEEEEviT_T0_T2_T3_T4_T5_,@function
        .size           _ZN2at6native27unrolled_elementwise_kernelINS0_11FillFunctorIdEESt5arrayIPcLm1EELi4E23TrivialOffsetCalculatorILi0EjES7_ILi1EjENS0_6memory12LoadWithCastILi0EEENSA_13StoreWithCastILi1EEEEEviT_T0_T2_T3_T4_T5_,(.L_x_7368 - _ZN2at6native27unrolled_elementwise_kernelINS0_11FillFunctorIdEESt5arrayIPcLm1EELi4E23TrivialOffsetCalculatorILi0EjES7_ILi1EjENS0_6memory12LoadWithCastILi0EEENSA_13StoreWithCastILi1EEEEEviT_T0_T2_T3_T4_T5_)
        .other          _ZN2at6native27unrolled_elementwise_kernelINS0_11FillFunctorIdEESt5arrayIPcLm1EELi4E23TrivialOffsetCalculatorILi0EjES7_ILi1EjENS0_6memory12LoadWithCastILi0EEENSA_13StoreWithCastILi1EEEEEviT_T0_T2_T3_T4_T5_,@"STO_CUDA_ENTRY STV_DEFAULT"
_ZN2at6native27unrolled_elementwise_kernelINS0_11FillFunctorIdEESt5arrayIPcLm1EELi4E23TrivialOffsetCalculatorILi0EjES7_ILi1EjENS0_6memory12LoadWithCastILi0EEENSA_13StoreWithCastILi1EEEEEviT_T0_T2_T3_T4_T5_:
.text._ZN2at6native27unrolled_elementwise_kernelINS0_11FillFunctorIdEESt5arrayIPcLm1EELi4E23TrivialOffsetCalculatorILi0EjES7_ILi1EjENS0_6memory12LoadWithCastILi0EEENSA_13StoreWithCastILi1EEEEEviT_T0_T2_T3_T4_T5_:
        /* <DEDUP_REMOVED lines=33> */
.L_x_5555:
[----:B------:R-:W-:Y:S02]  /*0210*/  ULDC.64 UR4, c[0x0][0x218] ;  /* 0x0000860000047ab9 */ /* 0x000fe40000000a00 */
[----:B------:R-:W0:Y:S02]  /*0220*/  F2I.S64.F64.TRUNC R4, UR4 ;  /* 0x0000000400047d11 */ /* 0x000e24000830d900 */
[----:B0-----:R3:W-:Y:S01]  /*0230*/  STG.E.U8 desc[UR36][R2.64], R4 ;  /* 0x0000000402007986 */ /* 0x0017e2000c101124 */
[----:B------:R-:W-:Y:S05]  /*0240*/  BRA `(.L_x_5551) ;  /* 0x00000010001c7947 */ /* 0x000fea0003800000 */
.L_x_5554:
        /* <DEDUP_REMOVED lines=10> */
.L_x_5558:
[----:B------:R-:W-:Y:S02]  /*02f0*/  ULDC.64 UR4, c[0x0][0x218] ;  /* 0x0000860000047ab9 */ /* 0x000fe40000000a00 */
[----:B------:R-:W0:Y:S02]  /*0300*/  F2I.F64.TRUNC R5, UR4 ;  /* 0x0000000400057d11 */ /* 0x000e24000830d100 */
[----:B0-----:R1:W-:Y:S01]  /*0310*/  STG.E desc[UR36][R2.64], R5 ;  /* 0x0000000502007986 */ /* 0x0013e2000c101924 */
[----:B------:R-:W-:Y:S05]  /*0320*/  BRA `(.L_x_5551) ;  /* 0x0000000c00e47947 */ /* 0x000fea0003800000 */
.L_x_5557:
[----:B------:R-:W-:Y:S02]  /*0330*/  ULDC.64 UR4, c[0x0][0x218] ;  /* 0x0000860000047ab9 */ /* 0x000fe40000000a00 */
[----:B------:R-:W0:Y:S02]  /*0340*/  F2I.F64.TRUNC R5, UR4 ;  /* 0x0000000400057d11 */ /* 0x000e24000830d100 */
[----:B0-----:R2:W-:Y:S01]  /*0350*/  STG.E.U16 desc[UR36][R2.64], R5 ;  /* 0x0000000502007986 */ /* 0x0015e2000c101524 */
[----:B------:R-:W-:Y:S05]  /*0360*/  BRA `(.L_x_5551) ;  /* 0x0000000c00d47947 */ /* 0x000fea0003800000 */
.L_x_5553:
        /* <DEDUP_REMOVED lines=14> */
.L_x_5560:
        /* <DEDUP_REMOVED lines=9> */
.L_x_5559:
        /* <DEDUP_REMOVED lines=15> */
.L_x_5562:
        /* <DEDUP_REMOVED lines=10> */
.L_x_5561:
[----:B------:R-:W0:Y:S02]  /*0670*/  LDC.64 R4, c[0x0][0x218] ;  /* 0x00008600ff047b82 */ /* 0x000e240000000a00 */
[----:B0-----:R5:W-:Y:S01]  /*0680*/  STG.E.64 desc[UR36][R2.64], R4 ;  /* 0x0000000402007986 */ /* 0x001be2000c101b24 */
[----:B------:R-:W-:Y:S05]  /*0690*/  BRA `(.L_x_5551) ;  /* 0x0000000c00087947 */ /* 0x000fea0003800000 */
.L_x_5552:
        /* <DEDUP_REMOVED lines=13> */
.L_x_5565:
[----:B------:R-:W0:Y:S01]  /*0770*/  LDC.64 R4, c[0x0][0x218] ;  /* 0x00008600ff047b82 */ /* 0x000e220000000a00 */
[----:B------:R-:W-:-:S05]  /*0780*/  CS2R R6, SRZ ;  /* 0x0000000000067805 */ /* 0x000fca000001ff00 */
[----:B0-----:R0:W-:Y:S01]  /*0790*/  STG.E.128 desc[UR36][R2.64], R4 ;  /* 0x0000000402007986 */ /* 0x0011e2000c101d24 */
[----:B------:R-:W-:Y:S05]  /*07a0*/  BRA `(.L_x_5551) ;  /* 0x0000000800c47947 */ /* 0x000fea0003800000 */
.L_x_5564:
        /* <DEDUP_REMOVED lines=25> */
.L_x_5568:
[----:B------:R-:W-:-:S05]  /*0940*/  LOP3.LUT R5, R4, R5, RZ, 0xfc, !PT ;  /* 0x0000000504057212 */ /* 0x000fca00078efcff */
[----:B------:R0:W-:Y:S01]  /*0950*/  STG.E.U8 desc[UR36][R2.64], R5 ;  /* 0x0000000502007986 */ /* 0x0001e2000c101124 */
[----:B------:R-:W-:Y:S05]  /*0960*/  BRA `(.L_x_5551) ;  /* 0x0000000800547947 */ /* 0x000fea0003800000 */
.L_x_5567:
        /* <DEDUP_REMOVED lines=17> */
.L_x_5569:
[----:B------:R-:W-:Y:S01]  /*0a80*/  IMAD.MOV.U32 R0, RZ, RZ, 0x7f ;  /* 0x0000007fff007424 */ /* 0x000fe200078e00ff */
[----:B------:R-:W-:-:S04]  /*0a90*/  ISETP.GT.U32.AND P0, PT, R4, 0x7f800000, PT ;  /* 0x7f8000000400780c */ /* 0x000fc80003f04070 */
[----:B------:R-:W-:-:S09]  /*0aa0*/  SEL R0, R0, 0x7c, P0 ;  /* 0x0000007c00007807 */ /* 0x000fd20000000000 */
.L_x_5570:
[----:B------:R-:W-:-:S04]  /*0ab0*/  LOP3.LUT R5, R5, 0x80000000, RZ, 0xc0, !PT ;  /* 0x8000000005057812 */ /* 0x000fc800078ec0ff */
[----:B------:R-:W-:-:S04]  /*0ac0*/  SHF.R.U32.HI R5, RZ, 0x18, R5 ;  /* 0x00000018ff057819 */ /* 0x000fc80000011605 */
[----:B------:R-:W-:-:S05]  /*0ad0*/  LOP3.LUT R5, R0, R5, RZ, 0xfc, !PT ;  /* 0x0000000500057212 */ /* 0x000fca00078efcff */
[----:B------:R0:W-:Y:S01]  /*0ae0*/  STG.E.U8 desc[UR36][R2.64], R5 ;  /* 0x0000000502007986 */ /* 0x0001e2000c101124 */
[----:B------:R-:W-:Y:S05]  /*0af0*/  BRA `(.L_x_5551) ;  /* 0x0000000400f07947 */ /* 0x000fea0003800000 */
.L_x_5566:
        /* <DEDUP_REMOVED lines=9> */
.L_x_5563:
        /* <DEDUP_REMOVED lines=12> */
.L_x_5573:
        /* <DEDUP_REMOVED lines=21> */
.L_x_5575:
[----:B------:R-:W-:-:S04]  /*0da0*/  LOP3.LUT R5, R5, 0x80000000, RZ, 0xc0, !PT ;  /* 0x8000000005057812 */ /* 0x000fc800078ec0ff */
[----:B------:R-:W-:-:S04]  /*0db0*/  SHF.R.U32.HI R5, RZ, 0x18, R5 ;  /* 0x00000018ff057819 */ /* 0x000fc80000011605 */
[----:B------:R-:W-:-:S04]  /*0dc0*/  LOP3.LUT R4, R4, R5, RZ, 0xfc, !PT ;  /* 0x0000000504047212 */ /* 0x000fc800078efcff */
[----:B------:R-:W-:-:S07]  /*0dd0*/  PRMT R0, R4, 0x7610, R0 ;  /* 0x0000761004007816 */ /* 0x000fce0000000000 */
.L_x_5574:
[----:B------:R0:W-:Y:S01]  /*0de0*/  STG.E.U8 desc[UR36][R2.64], R0 ;  /* 0x0000000002007986 */ /* 0x0001e2000c101124 */
[----:B------:R-:W-:Y:S05]  /*0df0*/  BRA `(.L_x_5551) ;  /* 0x0000000400307947 */ /* 0x000fea0003800000 */
.L_x_5572:
        /* <DEDUP_REMOVED lines=21> */
.L_x_5577:
[----:B------:R-:W-:-:S04]  /*0f50*/  LOP3.LUT R5, R5, 0x80000000, RZ, 0xc0, !PT ;  /* 0x8000000005057812 */ /* 0x000fc800078ec0ff */
[----:B------:R-:W-:-:S04]  /*0f60*/  SHF.R.U32.HI R5, RZ, 0x18, R5 ;  /* 0x00000018ff057819 */ /* 0x000fc80000011605 */
[----:B------:R-:W-:-:S04]  /*0f70*/  LOP3.LUT R4, R4, R5, RZ, 0xfc, !PT ;  /* 0x0000000504047212 */ /* 0x000fc800078efcff */
[----:B------:R-:W-:-:S07]  /*0f80*/  PRMT R0, R4, 0x7610, R0 ;  /* 0x0000761004007816 */ /* 0x000fce0000000000 */
.L_x_5576:
[----:B------:R0:W-:Y:S01]  /*0f90*/  STG.E.U8 desc[UR36][R2.64], R0 ;  /* 0x0000000002007986 */ /* 0x0001e2000c101124 */
[----:B------:R-:W-:Y:S05]  /*0fa0*/  BRA `(.L_x_5551) ;  /* 0x0000000000c47947 */ /* 0x000fea0003800000 */
.L_x_5571:
        /* <DEDUP_REMOVED lines=23> */
.L_x_5580:
[----:B------:R0:W-:Y:S01]  /*1120*/  STG.E.U8 desc[UR36][R2.64], R4 ;  /* 0x0000000402007986 */ /* 0x0001e2000c101124 */
[----:B------:R-:W-:Y:S05]  /*1130*/  BRA `(.L_x_5551) ;  /* 0x0000000000607947 */ /* 0x000fea0003800000 */
.L_x_5556:
        /* <DEDUP_REMOVED lines=16> */
.L_x_5581:
[----:B------:R-:W-:Y:S05]  /*1240*/  BRA `(.L_x_5551) ;  /* 0x00000000001c7947 */ /* 0x000fea0003800000 */
.L_x_5579:
[----:B------:R-:W-:Y:S02]  /*1250*/  ULDC.64 UR4, c[0x0][0x218] ;  /* 0x0000860000047ab9 */ /* 0x000fe40000000a00 */
[----:B------:R-:W0:Y:S02]  /*1260*/  F2I.U64.F64.TRUNC R4, UR4 ;  /* 0x0000000400047d11 */ /* 0x000e24000830d800 */
[----:B0-----:R0:W-:Y:S01]  /*1270*/  STG.E.64 desc[UR36][R2.64], R4 ;  /* 0x0000000402007986 */ /* 0x0011e2000c101b24 */
[----:B------:R-:W-:Y:S05]  /*1280*/  BRA `(.L_x_5551) ;  /* 0x00000000000c7947 */ /* 0x000fea0003800000 */
.L_x_5578:
[----:B------:R-:W-:Y:S02]  /*1290*/  ULDC.64 UR4, c[0x0][0x218] ;  /* 0x0000860000047ab9 */ /* 0x000fe40000000a00 */
[----:B------:R-:W0:Y:S02]  /*12a0*/  F2I.U32.F64.TRUNC R5, UR4 ;  /* 0x0000000400057d11 */ /* 0x000e24000830d000 */
[----:B0-----:R0:W-:Y:S02]  /*12b0*/  STG.E desc[UR36][R2.64], R5 ;  /* 0x0000000502007986 */ /* 0x0011e4000c101924 */
.L_x_5551:
[----:B------:R-:W-:Y:S05]  /*12c0*/  BSYNC B6 ;  /* 0x0000000000067941 */ /* 0x000fea0003800000 */
.L_x_5550:
        /* <DEDUP_REMOVED lines=25> */
.L_x_5587:
[----:B------:R-:W-:Y:S02]  /*1460*/  ULDC.64 UR4, c[0x0][0x218] ;  /* 0x0000860000047ab9 */ /* 0x000fe40000000a00 */
[----:B------:R-:W0:Y:S02]  /*1470*/  F2I.S64.F64.TRUNC R4, UR4 ;  /* 0x0000000400047d11 */ /* 0x000e24000830d900 */
[----:B0-----:R1:W-:Y:S01]  /*1480*/  STG.E.U8 desc[UR36][R2.64], R4 ;  /* 0x0000000402007986 */ /* 0x0013e2000c101124 */
[----:B------:R-:W-:Y:S05]  /*1490*/  BRA `(.L_x_5589) ;  /* 0x00000010001c7947 */ /* 0x000fea0003800000 */
.L_x_5586:
        /* <DEDUP_REMOVED lines=10> */
.L_x_5591:
[----:B------:R-:W-:Y:S02]  /*1540*/  ULDC.64 UR4, c[0x0][0x218] ;  /* 0x0000860000047ab9 */ /* 0x000fe40000000a00 */
[----:B------:R-:W0:Y:S02]  /*1550*/  F2I.F64.TRUNC R5, UR4 ;  /* 0x0000000400057d11 */ /* 0x000e24000830d100 */
[----:B0-----:R3:W-:Y:S01]  /*1560*/  STG.E desc[UR36][R2.64], R5 ;  /* 0x0000000502007986 */ /* 0x0017e2000c101924 */
[----:B------:R-:W-:Y:S05]  /*1570*/  BRA `(.L_x_5589) ;  /* 0x0000000c00e47947 */ /* 0x000fea0003800000 */
.L_x_5590:
[----:B------:R-:W-:Y:S02]  /*1580*/  ULDC.64 UR4, c[0x0][0x218] ;  /* 0x0000860000047ab9 */ /* 0x000fe40000000a00 */
[----:B------:R-:W0:Y:S02]  /*1590*/  F2I.F64.TRUNC R5, UR4 ;  /* 0x0000000400057d11 */ /* 0x000e24000830d100 */
[----:B0-----:R2:W-:Y:S01]  /*15a0*/  STG.E.U16 desc[UR36][R2.64], R5 ;  /* 0x0000000502007986 */ /* 0x0015e2000c101524 */
[----:B------:R-:W-:Y:S05]  /*15b0*/  BRA `(.L_x_5589) ;  /* 0x0000000c00d47947 */ /* 0x000fea0003800000 */
.L_x_5585:
        /* <DEDUP_REMOVED lines=14> */
.L_x_5593:
        /* <DEDUP_REMOVED lines=9> */
.L_x_5592:
        /* <DEDUP_REMOVED lines=15> */
.L_x_5595:
        /* <DEDUP_REMOVED lines=10> */
.L_x_5594:
[----:B------:R-:W0:Y:S02]  /*18c0*/  LDC.64 R4, c[0x0][0x218] ;  /* 0x00008600ff047b82 */ /* 0x000e240000000a00 */
[----:B0-----:R0:W-:Y:S01]  /*18d0*/  STG.E.64 desc[UR36][R2.64], R4 ;  /* 0x0000000402007986 */ /* 0x0011e2000c101b24 */
[----:B------:R-:W-:Y:S05]  /*18e0*/  BRA `(.L_x_5589) ;  /* 0x0000000c00087947 */ /* 0x000fea0003800000 */
.L_x_5584:
        /* <DEDUP_REMOVED lines=13> */
.L_x_5598:
[----:B------:R-:W0:Y:S01]  /*19c0*/  LDC.64 R4, c[0x0][0x218] ;  /* 0x00008600ff047b82 */ /* 0x000e220000000a00 */
[----:B------:R-:W-:-:S05]  /*19d0*/  CS2R R6, SRZ ;  /* 0x0000000000067805 */ /* 0x000fca000001ff00 */
[----:B0-----:R0:W-:Y:S01]  /*19e0*/  STG.E.128 desc[UR36][R2.64], R4 ;  /* 0x0000000402007986 */ /* 0x0011e2000c101d24 */
[----:B------:R-:W-:Y:S05]  /*19f0*/  BRA `(.L_x_5589) ;  /* 0x0000000800c47947 */ /* 0x000fea0003800000 */
.L_x_5597:
        /* <DEDUP_REMOVED lines=25> */
.L_x_5601:
[----:B------:R-:W-:-:S05]  /*1b90*/  LOP3.LUT R5, R0, R9, RZ, 0xfc, !PT ;  /* 0x0000000900057212 */ /* 0x000fca00078efcff */
[----:B------:R0:W-:Y:S01]  /*1ba0*/  STG.E.U8 desc[UR36][R2.64], R5 ;  /* 0x0000000502007986 */ /* 0x0001e2000c101124 */
[----:B------:R-:W-:Y:S05]  /*1bb0*/  BRA `(.L_x_5589) ;  /* 0x0000000800547947 */ /* 0x000fea0003800000 */
.L_x_5600:
        /* <DEDUP_REMOVED lines=17> */
.L_x_5602:
[----:B------:R-:W-:Y:S01]  /*1cd0*/  ISETP.GT.U32.AND P0, PT, R0, 0x7f800000, PT ;  /* 0x7f8000000000780c */ /* 0x000fe20003f04070 */
[----:B------:R-:W-:-:S05]  /*1ce0*/  IMAD.MOV.U32 R0, RZ, RZ, 0x7f ;  /* 0x0000007fff007424 */ /* 0x000fca00078e00ff */
[----:B------:R-:W-:-:S07]  /*1cf0*/  SEL R0, R0, 0x7c, P0 ;  /* 0x0000007c00007807 */ /* 0x000fce0000000000 */
.L_x_5603:
[----:B------:R-:W-:-:S04]  /*1d00*/  LOP3.LUT R4, R4, 0x80000000, RZ, 0xc0, !PT ;  /* 0x8000000004047812 */ /* 0x000fc800078ec0ff */
[----:B------:R-:W-:-:S04]  /*1d10*/  SHF.R.U32.HI R5, RZ, 0x18, R4 ;  /* 0x00000018ff057819 */ /* 0x000fc80000011604 */
[----:B------:R-:W-:-:S05]  /*1d20*/  LOP3.LUT R5, R0, R5, RZ, 0xfc, !PT ;  /* 0x0000000500057212 */ /* 0x000fca00078efcff */
[----:B------:R0:W-:Y:S01]  /*1d30*/  STG.E.U8 desc[UR36][R2.64], R5 ;  /* 0x0000000502007986 */ /* 0x0001e2000c101124 */
[----:B------:R-:W-:Y:S05]  /*1d40*/  BRA `(.L_x_5589) ;  /* 0x0000000400f07947 */ /* 0x000fea0003800000 */
.L_x_5599:
        /* <DEDUP_REMOVED lines=9> */
.L_x_5596:
        /* <DEDUP_REMOVED lines=12> */
.L_x_5606:
        /* <DEDUP_REMOVED lines=22> */
.L_x_5608:
[----:B------:R-:W-:-:S04]  /*2000*/  LOP3.LUT R4, R4, 0x80000000, RZ, 0xc0, !PT ;  /* 0x8000000004047812 */ /* 0x000fc800078ec0ff */
[----:B------:R-:W-:-:S04]  /*2010*/  SHF.R.U32.HI R5, RZ, 0x18, R4 ;  /* 0x00000018ff057819 */ /* 0x000fc80000011604 */
[----:B------:R-:W-:-:S07]  /*2020*/  LOP3.LUT R0, R0, R5, RZ, 0xfc, !PT ;  /* 0x0000000500007212 */ /* 0x000fce00078efcff */
.L_x_5607:
[----:B------:R0:W-:Y:S01]  /*2030*/  STG.E.U8 desc[UR36][R2.64], R0 ;  /* 0x0000000002007986 */ /* 0x0001e2000c101124 */
[----:B------:R-:W-:Y:S05]  /*2040*/  BRA `(.L_x_5589) ;  /* 0x0000000400307947 */ /* 0x000fea0003800000 */
.L_x_5605:
        /* <DEDUP_REMOVED lines=22> */
.L_x_5610:
[----:B------:R-:W-:-:S04]  /*21b0*/  LOP3.LUT R4, R4, 0x80000000, RZ, 0xc0, !PT ;  /* 0x8000000004047812 */ /* 0x000fc800078ec0ff */
[----:B------:R-:W-:-:S04]  /*21c0*/  SHF.R.U32.HI R5, RZ, 0x18, R4 ;  /* 0x00000018ff057819 */ /* 0x000fc80000011604 */
[----:B------:R-:W-:-:S07]  /*21d0*/  LOP3.LUT R0, R0, R5, RZ, 0xfc, !PT ;  /* 0x0000000500007212 */ /* 0x000fce00078efcff */
.L_x_5609:
[----:B------:R0:W-:Y:S01]  /*21e0*/  STG.E.U8 desc[UR36][R2.64], R0 ;  /* 0x0000000002007986 */ /* 0x0001e2000c101124 */
[----:B------:R-:W-:Y:S05]  /*21f0*/  BRA `(.L_x_5589) ;  /* 0x0000000000c47947 */ /* 0x000fea0003800000 */
.L_x_5604:
        /* <DEDUP_REMOVED lines=23> */
.L_x_5613:
[----:B------:R0:W-:Y:S01]  /*2370*/  STG.E.U8 desc[UR36][R2.64], R0 ;  /* 0x0000000002007986 */ /* 0x0001e2000c101124 */
[----:B------:R-:W-:Y:S05]  /*2380*/  BRA `(.L_x_5589) ;  /* 0x0000000000607947 */ /* 0x000fea0003800000 */
.L_x_5588:
        /* <DEDUP_REMOVED lines=16> */
.L_x_5614:
[----:B------:R-:W-:Y:S05]  /*2490*/  BRA `(.L_x_5589) ;  /* 0x00000000001c7947 */ /* 0x000fea0003800000 */
.L_x_5612:
[----:B------:R-:W-:Y:S02]  /*24a0*/  ULDC.64 UR4, c[0x0][0x218] ;  /* 0x0000860000047ab9 */ /* 0x000fe40000000a00 */
[----:B------:R-:W0:Y:S02]  /*24b0*/  F2I.U64.F64.TRUNC R4, UR4 ;  /* 0x0000000400047d11 */ /* 0x000e24000830d800 */
[----:B0-----:R0:W-:Y:S01]  /*24c0*/  STG.E.64 desc[UR36][R2.64], R4 ;  /* 0x0000000402007986 */ /* 0x0011e2000c101b24 */
[----:B------:R-:W-:Y:S05]  /*24d0*/  BRA `(.L_x_5589) ;  /* 0x00000000000c7947 */ /* 0x000fea0003800000 */
.L_x_5611:
[----:B------:R-:W-:Y:S02]  /*24e0*/  ULDC.64 UR4, c[0x0][0x218] ;  /* 0x0000860000047ab9 */ /* 0x000fe40000000a00 */
[----:B------:R-:W0:Y:S02]  /*24f0*/  F2I.U32.F64.TRUNC R5, UR4 ;  /* 0x0000000400057d11 */ /* 0x000e24000830d000 */
[----:B0-----:R0:W-:Y:S02]  /*2500*/  STG.E desc[UR36][R2.64], R5 ;  /* 0x0000000502007986 */ /* 0x0011e4000c101924 */
.L_x_5589:
        /* <DEDUP_REMOVED lines=25> */
.L_x_5618:
[----:B------:R-:W-:Y:S02]  /*26a0*/  ULDC.64 UR4, c[0x0][0x218] ;  /* 0x0000860000047ab9 */ /* 0x000fe40000000a00 */
[----:B------:R-:W0:Y:S02]  /*26b0*/  F2I.S64.F64.TRUNC R4, UR4 ;  /* 0x0000000400047d11 */ /* 0x000e24000830d900 */
[----:B0-----:R0:W-:Y:S01]  /*26c0*/  STG.E.U8 desc[UR36][R2.64], R4 ;  /* 0x0000000402007986 */ /* 0x0011e2000c101124 */
[----:B------:R-:W-:Y:S05]  /*26d0*/  BRA `(.L_x_5620) ;  /* 0x00000010001c7947 */ /* 0x000fea0003800000 */
.L_x_5617:
        /* <DEDUP_REMOVED lines=10> */
.L_x_5622:
[----:B------:R-:W-:Y:S02]  /*2780*/  ULDC.64 UR4, c[0x0][0x218] ;  /* 0x0000860000047ab9 */ /* 0x000fe40000000a00 */
[----:B------:R-:W0:Y:S02]  /*2790*/  F2I.F64.TRUNC R5, UR4 ;  /* 0x0000000400057d11 */ /* 0x000e24000830d100 */
[----:B0-----:R0:W-:Y:S01]  /*27a0*/  STG.E desc[UR36][R2.64], R5 ;  /* 0x0000000502007986 */ /* 0x0011e2000c101924 */
[----:B------:R-:W-:Y:S05]  /*27b0*/  BRA `(.L_x_5620) ;  /* 0x0000000c00e47947 */ /* 0x000fea0003800000 */
.L_x_5621:
[----:B------:R-:W-:Y:S02]  /*27c0*/  ULDC.64 UR4, c[0x0][0x218] ;  /* 0x0000860000047ab9 */ /* 0x000fe40000000a00 */
[----:B------:R-:W0:Y:S02]  /*27d0*/  F2I.F64.TRUNC R5, UR4 ;  /* 0x0000000400057d11 */ /* 0x000e24000830d100 */
[----:B0-----:R0:W-:Y:S01]  /*27e0*/  STG.E.U16 desc[UR36][R2.64], R5 ;  /* 0x0000000502007986 */ /* 0x0011e2000c101524 */
[----:B------:R-:W-:Y:S05]  /*27f0*/  BRA `(.L_x_5620) ;  /* 0x0000000c00d47947 */ /* 0x000fea0003800000 */
.L_x_5616:
        /* <DEDUP_REMOVED lines=14> */
.L_x_5624:
        /* <DEDUP_REMOVED lines=9> */
.L_x_5623:
        /* <DEDUP_REMOVED lines=15> */
.L_x_5626:
        /* <DEDUP_REMOVED lines=10> */
.L_x_5625:
[----:B------:R-:W0:Y:S02]  /*2b00*/  LDC.64 R4, c[0x0][0x218] ;  /* 0x00008600ff047b82 */ /* 0x000e240000000a00 */
[----:B0-----:R0:W-:Y:S01]  /*2b10*/  STG.E.64 desc[UR36][R2.64], R4 ;  /* 0x0000000402007986 */ /* 0x0011e2000c101b24 */
[----:B------:R-:W-:Y:S05]  /*2b20*/  BRA `(.L_x_5620) ;  /* 0x0000000c00087947 */ /* 0x000fea0003800000 */
.L_x_5615:
        /* <DEDUP_REMOVED lines=13> */
.L_x_5629:
[----:B------:R-:W0:Y:S01]  /*2c00*/  LDC.64 R4, c[0x0][0x218] ;  /* 0x00008600ff047b82 */ /* 0x000e220000000a00 */
[----:B------:R-:W-:-:S05]  /*2c10*/  CS2R R6, SRZ ;  /* 0x0000000000067805 */ /* 0x000fca000001ff00 */
[----:B0-----:R0:W-:Y:S01]  /*2c20*/  STG.E.128 desc[UR36][R2.64], R4 ;  /* 0x0000000402007986 */ /* 0x0011e2000c101d24 */
[----:B------:R-:W-:Y:S05]  /*2c30*/  BRA `(.L_x_5620) ;  /* 0x0000000800c47947 */ /* 0x000fea0003800000 */
.L_x_5628:
        /* <DEDUP_REMOVED lines=25> */
.L_x_5632:
[----:B------:R-:W-:-:S05]  /*2dd0*/  LOP3.LUT R5, R0, R9, RZ, 0xfc, !PT ;  /* 0x0000000900057212 */ /* 0x000fca00078efcff */
[----:B------:R0:W-:Y:S01]  /*2de0*/  STG.E.U8 desc[UR36][R2.64], R5 ;  /* 0x0000000502007986 */ /* 0x0001e2000c101124 */
[----:B------:R-:W-:Y:S05]  /*2df0*/  BRA `(.L_x_5620) ;  /* 0x0000000800547947 */ /* 0x000fea0003800000 */
.L_x_5631:
        /* <DEDUP_REMOVED lines=17> */
.L_x_5633:
[----:B------:R-:W-:Y:S01]  /*2f10*/  ISETP.GT.U32.AND P0, PT, R0, 0x7f800000, PT ;  /* 0x7f8000000000780c */ /* 0x000fe20003f04070 */
[----:B------:R-:W-:-:S05]  /*2f20*/  IMAD.MOV.U32 R0, RZ, RZ, 0x7f ;  /* 0x0000007fff007424 */ /* 0x000fca00078e00ff */
[----:B------:R-:W-:-:S07]  /*2f30*/  SEL R0, R0, 0x7c, P0 ;  /* 0x0000007c00007807 */ /* 0x000fce0000000000 */
.L_x_5634:
[----:B------:R-:W-:-:S04]  /*2f40*/  LOP3.LUT R4, R4, 0x80000000, RZ, 0xc0, !PT ;  /* 0x8000000004047812 */ /* 0x000fc800078ec0ff */
[----:B------:R-:W-:-:S04]  /*2f50*/  SHF.R.U32.HI R5, RZ, 0x18, R4 ;  /* 0x00000018ff057819 */ /* 0x000fc80000011604 */
[----:B------:R-:W-:-:S05]  /*2f60*/  LOP3.LUT R5, R0, R5, RZ, 0xfc, !PT ;  /* 0x0000000500057212 */ /* 0x000fca00078efcff */
[----:B------:R0:W-:Y:S01]  /*2f70*/  STG.E.U8 desc[UR36][R2.64], R5 ;  /* 0x0000000502007986 */ /* 0x0001e2000c101124 */
[----:B------:R-:W-:Y:S05]  /*2f80*/  BRA `(.L_x_5620) ;  /* 0x0000000400f07947 */ /* 0x000fea0003800000 */
.L_x_5630:
        /* <DEDUP_REMOVED lines=9> */
.L_x_5627:
        /* <DEDUP_REMOVED lines=12> */
.L_x_5637:
        /* <DEDUP_REMOVED lines=22> */
.L_x_5639:
[----:B------:R-:W-:-:S04]  /*3240*/  LOP3.LUT R4, R4, 0x80000000, RZ, 0xc0, !PT ;  /* 0x8000000004047812 */ /* 0x000fc800078ec0ff */
[----:B------:R-:W-:-:S04]  /*3250*/  SHF.R.U32.HI R5, RZ, 0x18, R4 ;  /* 0x00000018ff057819 */ /* 0x000fc80000011604 */
[----:B------:R-:W-:-:S07]  /*3260*/  LOP3.LUT R0, R0, R5, RZ, 0xfc, !PT ;  /* 0x0000000500007212 */ /* 0x000fce00078efcff */
.L_x_5638:
[----:B------:R5:W-:Y:S01]  /*3270*/  STG.E.U8 desc[UR36][R2.64], R0 ;  /* 0x0000000002007986 */ /* 0x000be2000c101124 */
[----:B------:R-:W-:Y:S05]  /*3280*/  BRA `(.L_x_5620) ;  /* 0x0000000400307947 */ /* 0x000fea0003800000 */
.L_x_5636:
        /* <DEDUP_REMOVED lines=22> */
.L_x_5641:
[----:B------:R-:W-:-:S04]  /*33f0*/  LOP3.LUT R4, R4, 0x80000000, RZ, 0xc0, !PT ;  /* 0x8000000004047812 */ /* 0x000fc800078ec0ff */
[----:B------:R-:W-:-:S04]  /*3400*/  SHF.R.U32.HI R5, RZ, 0x18, R4 ;  /* 0x00000018ff057819 */ /* 0x000fc80000011604 */
[----:B------:R-:W-:-:S07]  /*3410*/  LOP3.LUT R0, R0, R5, RZ, 0xfc, !PT ;  /* 0x0000000500007212 */ /* 0x000fce00078efcff */
.L_x_5640:
[----:B------:R3:W-:Y:S01]  /*3420*/  STG.E.U8 desc[UR36][R2.64], R0 ;  /* 0x0000000002007986 */ /* 0x0007e2000c101124 */
[----:B------:R-:W-:Y:S05]  /*3430*/  BRA `(.L_x_5620) ;  /* 0x0000000000c47947 */ /* 0x000fea0003800000 */
.L_x_5635:
        /* <DEDUP_REMOVED lines=23> */
.L_x_5644:
[----:B------:R2:W-:Y:S01]  /*35b0*/  STG.E.U8 desc[UR36][R2.64], R0 ;  /* 0x0000000002007986 */ /* 0x0005e2000c101124 */
[----:B------:R-:W-:Y:S05]  /*35c0*/  BRA `(.L_x_5620) ;  /* 0x0000000000607947 */ /* 0x000fea0003800000 */
.L_x_5619:
        /* <DEDUP_REMOVED lines=16> */
.L_x_5645:
[----:B------:R-:W-:Y:S05]  /*36d0*/  BRA `(.L_x_5620) ;  /* 0x00000000001c7947 */ /* 0x000fea0003800000 */
.L_x_5643:
[----:B------:R-:W-:Y:S02]  /*36e0*/  ULDC.64 UR4, c[0x0][0x218] ;  /* 0x0000860000047ab9 */ /* 0x000fe40000000a00 */
[----:B------:R-:W0:Y:S02]  /*36f0*/  F2I.U64.F64.TRUNC R4, UR4 ;  /* 0x0000000400047d11 */ /* 0x000e24000830d800 */
[----:B0-----:R1:W-:Y:S01]  /*3700*/  STG.E.64 desc[UR36][R2.64], R4 ;  /* 0x0000000402007986 */ /* 0x0013e2000c101b24 */
[----:B------:R-:W-:Y:S05]  /*3710*/  BRA `(.L_x_5620) ;  /* 0x00000000000c7947 */ /* 0x000fea0003800000 */
.L_x_5642:
[----:B------:R-:W-:Y:S02]  /*3720*/  ULDC.64 UR4, c[0x0][0x218] ;  /* 0x0000860000047ab9 */ /* 0x000fe40000000a00 */
[----:B------:R-:W0:Y:S02]  /*3730*/  F2I.U32.F64.TRUNC R5, UR4 ;  /* 0x0000000400057d11 */ /* 0x000e24000830d000 */
[----:B0-----:R0:W-:Y:S02]  /*3740*/  STG.E desc[UR36][R2.64], R5 ;  /* 0x0000000502007986 */ /* 0x0011e4000c101924 */
.L_x_5620:
[----:B------:R-:W-:-:S07]  /*3750*/  VIADD R19, R19, 0x80 ;  /* 0x0000008013137836 */ /* 0x000fce0000000000 */
.L_x_5583:
[----:B------:R-:W-:Y:S05]  /*3760*/  BSYNC B6 ;  /* 0x0000000000067941 */ /* 0x000fea0003800000 */
.L_x_5582:
        /* <DEDUP_REMOVED lines=23> */
.L_x_5649:
[----:B------:R-:W-:Y:S02]  /*38e0*/  ULDC.64 UR4, c[0x0][0x218] ;  /* 0x0000860000047ab9 */ /* 0x000fe40000000a00 */
[----:B------:R-:W0:Y:S02]  /*38f0*/  F2I.S64.F64.TRUNC R4, UR4 ;  /* 0x0000000400047d11 */ /* 0x000e24000830d900 */
[----:B0-----:R-:W-:Y:S01]  /*3900*/  STG.E.U8 desc[UR36][R2.64], R4 ;  /* 0x0000000402007986 */ /* 0x001fe2000c101124 */
[----:B------:R-:W-:Y:S05]  /*3910*/  EXIT ;  /* 0x000000000000794d */ /* 0x000fea0003800000 */
.L_x_5648:
        /* <DEDUP_REMOVED lines=10> */
.L_x_5652:
[----:B------:R-:W-:Y:S02]  /*39c0*/  ULDC.64 UR4, c[0x0][0x218] ;  /* 0x0000860000047ab9 */ /* 0x000fe40000000a00 */
[----:B------:R-:W0:Y:S02]  /*39d0*/  F2I.F64.TRUNC R5, UR4 ;  /* 0x0000000400057d11 */ /* 0x000e24000830d100 */
[----:B0-----:R-:W-:Y:S01]  /*39e0*/  STG.E desc[UR36][R2.64], R5 ;  /* 0x0000000502007986 */ /* 0x001fe2000c101924 */
[----:B------:R-:W-:Y:S05]  /*39f0*/  EXIT ;  /* 0x000000000000794d */ /* 0x000fea0003800000 */
.L_x_5651:
[----:B------:R-:W-:Y:S02]  /*3a00*/  ULDC.64 UR4, c[0x0][0x218] ;  /* 0x0000860000047ab9 */ /* 0x000fe40000000a00 */
[----:B------:R-:W0:Y:S02]  /*3a10*/  F2I.F64.TRUNC R5, UR4 ;  /* 0x0000000400057d11 */ /* 0x000e24000830d100 */
[----:B0-----:R-:W-:Y:S01]  /*3a20*/  STG.E.U16 desc[UR36][R2.64], R5 ;  /* 0x0000000502007986 */ /* 0x001fe2000c101524 */
[----:B------:R-:W-:Y:S05]  /*3a30*/  EXIT ;  /* 0x000000000000794d */ /* 0x000fea0003800000 */
.L_x_5647:
        /* <DEDUP_REMOVED lines=14> */
.L_x_5654:
        /* <DEDUP_REMOVED lines=9> */
.L_x_5653:
        /* <DEDUP_REMOVED lines=13> */
[----:B------:R-:W-:Y:S01]  /*3c80*/  STG.E.64 desc[UR36][R2.64], R4 ;  /* 0x0000000402007986 */ /* 0x000fe2000c101b24 */
[----:B------:R-:W-:Y:S05]  /*3c90*/  EXIT ;  /* 0x000000000000794d */ /* 0x000fea0003800000 */
.L_x_5656:
        /* <DEDUP_REMOVED lines=10> */
.L_x_5655:
[----:B------:R-:W0:Y:S02]  /*3d40*/  LDC.64 R4, c[0x0][0x218] ;  /* 0x00008600ff047b82 */ /* 0x000e240000000a00 */
[----:B0-----:R-:W-:Y:S01]  /*3d50*/  STG.E.64 desc[UR36][R2.64], R4 ;  /* 0x0000000402007986 */ /* 0x001fe2000c101b24 */
[----:B------:R-:W-:Y:S05]  /*3d60*/  EXIT ;  /* 0x000000000000794d */ /* 0x000fea0003800000 */
.L_x_5646:
        /* <DEDUP_REMOVED lines=13> */
.L_x_5659:
[----:B------:R-:W0:Y:S01]  /*3e40*/  LDC.64 R4, c[0x0][0x218] ;  /* 0x00008600ff047b82 */ /* 0x000e220000000a00 */
[----:B------:R-:W-:-:S05]  /*3e50*/  CS2R R6, SRZ ;  /* 0x0000000000067805 */ /* 0x000fca000001ff00 */
[----:B0-----:R-:W-:Y:S01]  /*3e60*/  STG.E.128 desc[UR36][R2.64], R4 ;  /* 0x0000000402007986 */ /* 0x001fe2000c101d24 */
[----:B------:R-:W-:Y:S05]  /*3e70*/  EXIT ;  /* 0x000000000000794d */ /* 0x000fea0003800000 */
.L_x_5658:
        /* <DEDUP_REMOVED lines=25> */
.L_x_5662:
[----:B------:R-:W-:-:S05]  /*4010*/  LOP3.LUT R5, R0, R9, RZ, 0xfc, !PT ;  /* 0x0000000900057212 */ /* 0x000fca00078efcff */
[----:B------:R-:W-:Y:S01]  /*4020*/  STG.E.U8 desc[UR36][R2.64], R5 ;  /* 0x0000000502007986 */ /* 0x000fe2000c101124 */
[----:B------:R-:W-:Y:S05]  /*4030*/  EXIT ;  /* 0x000000000000794d */ /* 0x000fea0003800000 */
.L_x_5661:
        /* <DEDUP_REMOVED lines=17> */
.L_x_5663:
[----:B------:R-:W-:Y:S01]  /*4150*/  ISETP.GT.U32.AND P0, PT, R0, 0x7f800000, PT ;  /* 0x7f8000000000780c */ /* 0x000fe20003f04070 */
[----:B------:R-:W-:-:S05]  /*4160*/  IMAD.MOV.U32 R0, RZ, RZ, 0x7f ;  /* 0x0000007fff007424 */ /* 0x000fca00078e00ff */
[----:B------:R-:W-:-:S07]  /*4170*/  SEL R0, R0, 0x7c, P0 ;  /* 0x0000007c00007807 */ /* 0x000fce0000000000 */
.L_x_5664:
[----:B------:R-:W-:-:S04]  /*4180*/  LOP3.LUT R4, R4, 0x80000000, RZ, 0xc0, !PT ;  /* 0x8000000004047812 */ /* 0x000fc800078ec0ff */
[----:B------:R-:W-:-:S04]  /*4190*/  SHF.R.U32.HI R5, RZ, 0x18, R4 ;  /* 0x00000018ff057819 */ /* 0x000fc80000011604 */
[----:B------:R-:W-:-:S05]  /*41a0*/  LOP3.LUT R5, R0, R5, RZ, 0xfc, !PT ;  /* 0x0000000500057212 */ /* 0x000fca00078efcff */
[----:B------:R-:W-:Y:S01]  /*41b0*/  STG.E.U8 desc[UR36][R2.64], R5 ;  /* 0x0000000502007986 */ /* 0x000fe2000c101124 */
[----:B------:R-:W-:Y:S05]  /*41c0*/  EXIT ;  /* 0x000000000000794d */ /* 0x000fea0003800000 */
.L_x_5660:
[----:B------:R-:W-:Y:S01]  /*41d0*/  IMAD.MOV.U32 R4, RZ, RZ, -0x10000000 ;  /* 0xf0000000ff047424 */ /* 0x000fe200078e00ff */
[----:B------:R-:W-:Y:S01]  /*41e0*/  ULDC.64 UR4, c[0x0][0x218] ;  /* 0x0000860000047ab9 */ /* 0x000fe20000000a00 */
[----:B------:R-:W-:Y:S01]  /*41f0*/  IMAD.MOV.U32 R5, RZ, RZ, 0x380fffff ;  /* 0x380fffffff057424 */ /* 0x000fe200078e00ff */
[----:B------:R-:W0:Y:S05]  /*4200*/  F2F.F32.F64 R0, UR4 ;  /* 0x0000000400007d10 */ /* 0x000e2a0008301000 */
[----:B------:R-:W-:-:S14]  /*4210*/  DSETP.LEU.AND P0, PT, R4, |UR4|, PT ;  /* 0x4000000404007e2a */ /* 0x000fdc000bf0b000 */
[----:B0-----:R-:W-:-:S05]  /*4220*/  @!P0 FMUL R0, R0, 1.175494350822287508e-38 ;  /* 0x0080000000008820 */ /* 0x001fca0000400000 */
[----:B------:R-:W-:-:S05]  /*4230*/  F2FP.BF16.F32.PACK_AB R0, RZ, R0 ;  /* 0x00000000ff00723e */ /* 0x000fca00000010ff */
[----:B------:R-:W-:Y:S01]  /*4240*/  STG.E.U16 desc[UR36][R2.64], R0 ;  /* 0x0000000002007986 */ /* 0x000fe2000c101524 */
[----:B------:R-:W-:Y:S05]  /*4250*/  EXIT ;  /* 0x000000000000794d */ /* 0x000fea0003800000 */
.L_x_5657:
        /* <DEDUP_REMOVED lines=12> */
.L_x_5667:
        /* <DEDUP_REMOVED lines=22> */
.L_x_5669:
[----:B------:R-:W-:-:S04]  /*4480*/  LOP3.LUT R4, R4, 0x80000000, RZ, 0xc0, !PT ;  /* 0x8000000004047812 */ /* 0x000fc800078ec0ff */
[----:B------:R-:W-:-:S04]  /*4490*/  SHF.R.U32.HI R5, RZ, 0x18, R4 ;  /* 0x00000018ff057819 */ /* 0x000fc80000011604 */
[----:B------:R-:W-:-:S07]  /*44a0*/  LOP3.LUT R0, R0, R5, RZ, 0xfc, !PT ;  /* 0x0000000500007212 */ /* 0x000fce00078efcff */
.L_x_5668:
[----:B------:R-:W-:Y:S01]  /*44b0*/  STG.E.U8 desc[UR36][R2.64], R0 ;  /* 0x0000000002007986 */ /* 0x000fe2000c101124 */
[----:B------:R-:W-:Y:S05]  /*44c0*/  EXIT ;  /* 0x000000000000794d */ /* 0x000fea0003800000 */
.L_x_5666:
        /* <DEDUP_REMOVED lines=22> */
.L_x_5671:
[----:B------:R-:W-:-:S04]  /*4630*/  LOP3.LUT R4, R4, 0x80000000, RZ, 0xc0, !PT ;  /* 0x8000000004047812 */ /* 0x000fc800078ec0ff */
[----:B------:R-:W-:-:S04]  /*4640*/  SHF.R.U32.HI R5, RZ, 0x18, R4 ;  /* 0x00000018ff057819 */ /* 0x000fc80000011604 */
[----:B------:R-:W-:-:S07]  /*4650*/  LOP3.LUT R0, R0, R5, RZ, 0xfc, !PT ;  /* 0x0000000500007212 */ /* 0x000fce00078efcff */
.L_x_5670:
[----:B------:R-:W-:Y:S01]  /*4660*/  STG.E.U8 desc[UR36][R2.64], R0 ;  /* 0x0000000002007986 */ /* 0x000fe2000c101124 */
[----:B------:R-:W-:Y:S05]  /*4670*/  EXIT ;  /* 0x000000000000794d */ /* 0x000fea0003800000 */
.L_x_5665:
        /* <DEDUP_REMOVED lines=23> */
.L_x_5674:
[----:B------:R-:W-:Y:S01]  /*47f0*/  STG.E.U8 desc[UR36][R2.64], R0 ;  /* 0x0000000002007986 */ /* 0x000fe2000c101124 */
[----:B------:R-:W-:Y:S05]  /*4800*/  EXIT ;  /* 0x000000000000794d */ /* 0x000fea0003800000 */
.L_x_5650:
        /* <DEDUP_REMOVED lines=16> */
.L_x_5675:
[----:B------:R-:W-:Y:S05]  /*4910*/  EXIT ;  /* 0x000000000000794d */ /* 0x000fea0003800000 */
.L_x_5673:
[----:B------:R-:W-:Y:S02]  /*4920*/  ULDC.64 UR4, c[0x0][0x218] ;  /* 0x0000860000047ab9 */ /* 0x000fe40000000a00 */
[----:B------:R-:W0:Y:S02]  /*4930*/  F2I.U64.F64.TRUNC R4, UR4 ;  /* 0x0000000400047d11 */ /* 0x000e24000830d800 */
[----:B0-----:R-:W-:Y:S01]  /*4940*/  STG.E.64 desc[UR36][R2.64], R4 ;  /* 0x0000000402007986 */ /* 0x001fe2000c101b24 */
[----:B------:R-:W-:Y:S05]  /*4950*/  EXIT ;  /* 0x000000000000794d */ /* 0x000fea0003800000 */
.L_x_5672:
[----:B------:R-:W-:Y:S02]  /*4960*/  ULDC.64 UR4, c[0x0][0x218] ;  /* 0x0000860000047ab9 */ /* 0x000fe40000000a00 */
[----:B------:R-:W0:Y:S02]  /*4970*/  F2I.U32.F64.TRUNC R5, UR4 ;  /* 0x0000000400057d11 */ /* 0x000e24000830d000 */
[----:B0-----:R-:W-:Y:S01]  /*4980*/  STG.E desc[UR36][R2.64], R5 ;  /* 0x0000000502007986 */ /* 0x001fe2000c101924 */
[----:B------:R-:W-:Y:S05]  /*4990*/  EXIT ;  /* 0x000000000000794d */ /* 0x000fea0003800000 */
.L_x_5676:
        /* <DEDUP_REMOVED lines=14> */
.L_x_7368:


//--------------------- .text._ZN2at6native18elementwise_kernelILi128ELi2EZNS0_22gpu_kernel_impl_nocastINS0_11FillFunctorIdEEEEvRNS_18TensorIteratorBaseERKT_EUliE_EEviT1_ --------------------------
	.section	.text._ZN2at6native18elementwise_kernelILi128ELi2EZNS0_22gpu_kernel_impl_nocastINS0_11FillFunctorIdEEEEvRNS_18TensorIteratorBaseERKT_EUliE_EEviT1_,"ax",@progbits
	.align	128
        .global         _ZN2at6native18elementwise_kernelILi128ELi2EZNS0_22gpu_kernel_impl_nocastINS0_11FillFunctorIdEEEEvRNS_18TensorIteratorBaseERKT_EUliE_EEviT1_
        .type           _ZN2at6native18elementwise_kernelILi128ELi2EZNS0_22gpu_kernel_impl_nocastINS0_11FillFunctorIdEEEEvRNS_18TensorIteratorBaseERKT_EUliE_EEviT1_,@function
        .size           _ZN2at6native18elementwise_kernelILi128ELi2EZNS0_22gpu_kernel_impl_nocastINS0_11FillFunctorIdEEEEvRNS_18TensorIteratorBaseERKT_EUliE_EEviT1_,(.L_x_7369 - _ZN2at6native18elementwise_kernelILi128ELi2EZNS0_22gpu_kernel_impl_nocastINS0_11FillFunctorIdEEEEvRNS_18TensorIteratorBaseERKT_EUliE_EEviT1_)
        .other          _ZN2at6native18elementwise_kernelILi128ELi2EZNS0_22gpu_kernel_impl_nocastINS0_11FillFunctorIdEEEEvRNS_18TensorIteratorBaseERKT_EUliE_EEviT1_,@"STO_CUDA_ENTRY STV_DEFAULT"
_ZN2at6native18elementwise_kernelILi128ELi2EZNS0_22gpu_kernel_impl_nocastINS0_11FillFunctorIdEEEEvRNS_18TensorIteratorBaseERKT_EUliE_EEviT1_:
.text._ZN2at6native18elementwise_kernelILi128ELi2EZNS0_22gpu_kernel_impl_nocastINS0_11FillFunctorIdEEEEvRNS_18TensorIteratorBaseERKT_EUliE_EEviT1_:
        /* <DEDUP_REMOVED lines=285> */
.L_x_5680:
[----:B------:R-:W0:Y:S01]  /*11d0*/  LDC.64 R6, c[0x0][0x3b8] ;  /* 0x0000ee00ff067b82 */ /* 0x000e220000000a00 */
[----:B------:R-:W-:Y:S01]  /*11e0*/  ULDC.64 UR8, c[0x0][0x3b0] ;  /* 0x0000ec0000087ab9 */ /* 0x000fe20000000a00 */
[----:B------:R-:W-:Y:S02]  /*11f0*/  IADD3 R3, R3, 0x80, RZ ;  /* 0x0000008003037810 */ /* 0x000fe40007ffe0ff */
[----:B------:R-:W-:-:S04]  /*1200*/  IADD3 R4, P0, R0, UR8, RZ ;  /* 0x0000000800047c10 */ /* 0x000fc8000ff1e0ff */
[----:B------:R-:W-:-:S05]  /*1210*/  IADD3.X R5, RZ, UR9, RZ, P0, !PT ;  /* 0x00000009ff057c10 */ /* 0x000fca00087fe4ff */
[----:B0-----:R0:W-:Y:S04]  /*1220*/  STG.E.64 desc[UR4][R4.64], R6 ;  /* 0x0000000604007986 */ /* 0x0011e8000c101b04 */
.L_x_5679:
[----:B------:R-:W-:Y:S05]  /*1230*/  BSYNC B0 ;  /* 0x0000000000007941 */ /* 0x000fea0003800000 */
.L_x_5678:
        /* <DEDUP_REMOVED lines=275> */
.L_x_5681:
[----:B------:R-:W0:Y:S01]  /*2370*/  LDC.64 R4, c[0x0][0x3b8] ;  /* 0x0000ee00ff047b82 */ /* 0x000e220000000a00 */
[----:B------:R-:W-:Y:S02]  /*2380*/  ULDC.64 UR6, c[0x0][0x3b0] ;  /* 0x0000ec0000067ab9 */ /* 0x000fe40000000a00 */
[----:B------:R-:W-:-:S04]  /*2390*/  IADD3 R2, P0, R0, UR6, RZ ;  /* 0x0000000600027c10 */ /* 0x000fc8000ff1e0ff */
[----:B------:R-:W-:-:S05]  /*23a0*/  IADD3.X R3, RZ, UR7, RZ, P0, !PT ;  /* 0x00000007ff037c10 */ /* 0x000fca00087fe4ff */
[----:B0-----:R-:W-:Y:S01]  /*23b0*/  STG.E.64 desc[UR4][R2.64], R4 ;  /* 0x0000000402007986 */ /* 0x001fe2000c101b04 */
[----:B------:R-:W-:Y:S05]  /*23c0*/  EXIT ;  /* 0x000000000000794d */ /* 0x000fea0003800000 */
.L_x_5677:
        /* <DEDUP_REMOVED lines=12> */
.L_x_5682:
        /* <DEDUP_REMOVED lines=15> */
.L_x_7369:


//--------------------- .text._ZN2at6native27unrolled_elementwise_kernelINS0_11FillFunctorIdEESt5arrayIPcLm1EELi4E23TrivialOffsetCalculatorILi0EjES7_ILi1EjENS0_6memory15LoadWithoutCastENSA_16StoreWithoutCastEEEviT_T0_T2_T3_T4_T5_ --------------------------
	.section	.text._ZN2at6native27unrolled_elementwise_kernelINS0_11FillFunctorIdEESt5arrayIPcLm1EELi4E23TrivialOffsetCalculatorILi0EjES7_ILi1EjENS0_6memory15LoadWithoutCastENSA_16StoreWithoutCastEEEviT_T0_T2_T3_T4_T5_,"ax",@progbits
	.align	128
        .global         _ZN2at6native27unrolled_elementwise_kernelINS0_11FillFunctorIdEESt5arrayIPcLm1EELi4E23TrivialOffsetCalculatorILi0EjES7_ILi1EjENS0_6memory15LoadWithoutCastENSA_16StoreWithoutCastEEEviT_T0_T2_T3_T4_T5_
        .type           _ZN2at6native27unrolled_elementwise_kernelINS0_11FillFunctorIdEESt5arrayIPcLm1EELi4E23TrivialOffsetCalculatorILi0EjES7_ILi1EjENS0_6memory15LoadWithoutCastENSA_16StoreWithoutCastEEEviT_T0_T2_T3_T4_T5_,@function
        .size           _ZN2at6native27unrolled_elementwise_kernelINS0_11FillFunctorIdEESt5arrayIPcLm1EELi4E23TrivialOffsetCalculatorILi0EjES7_ILi1EjENS0_6memory15LoadWithoutCastENSA_16StoreWithoutCastEEEviT_T0_T2_T3_T4_T5_,(.L_x_7370 - _ZN2at6native27unrolled_elementwise_kernelINS0_11FillFunctorIdEESt5arrayIPcLm1EELi4E23TrivialOffsetCalculatorILi0EjES7_ILi1EjENS0_6memory15LoadWithoutCastENSA_16StoreWithoutCastEEEviT_T0_T2_T3_T4_T5_)
        .other          _ZN2at6native27unrolled_elementwise_kernelINS0_11FillFunctorIdEESt5arrayIPcLm1EELi4E23TrivialOffsetCalculatorILi0EjES7_ILi1EjENS0_6memory15LoadWithoutCastENSA_16StoreWithoutCastEEEviT_T0_T2_T3_T4_T5_,@"STO_CUDA_ENTRY STV_DEFAULT"
_ZN2at6native27unrolled_elementwise_kernelINS0_11FillFunctorIdEESt5arrayIPcLm1EELi4E23TrivialOffsetCalculatorILi0EjES7_ILi1EjENS0_6memory15LoadWithoutCastENSA_16StoreWithoutCastEEEviT_T0_T2_T3_T4_T5_:
.text._ZN2at6native27unrolled_elementwise_kernelINS0_11FillFunctorIdEESt5arrayIPcLm1EELi4E23TrivialOffsetCalculatorILi0EjES7_ILi1EjENS0_6memory15LoadWithoutCastENSA_16StoreWithoutCastEEEviT_T0_T2_T3_T4_T5_:
        /* <DEDUP_REMOVED lines=28> */
.L_x_5684:
[----:B------:R-:W-:Y:S05]  /*01c0*/  BSYNC B0 ;  /* 0x0000000000007941 */ /* 0x000fea0003800000 */
.L_x_5683:
        /* <DEDUP_REMOVED lines=8> */
.L_x_5685:
        /* <DEDUP_REMOVED lines=11> */
.L_x_7370:


//--------------------- .text._ZN2at6native29vectorized_elementwise_kernelILi2ENS0_11FillFunctorIdEESt5arrayIPcLm1EEEEviT0_T1_ --------------------------
	.section	.text._ZN2at6native29vectorized_elementwise_kernelILi2ENS0_11FillFunctorIdEESt5arrayIPcLm1EEEEviT0_T1_,"ax",@progbits
	.align	128
        .global         _ZN2at6native29vectorized_elementwise_kernelILi2ENS0_11FillFunctorIdEESt5arrayIPcLm1EEEEviT0_T1_
        .type           _ZN2at6native29vectorized_elementwise_kernelILi2ENS0_11FillFunctorIdEESt5arrayIPcLm1EEEEviT0_T1_,@function
        .size           _ZN2at6native29vectorized_elementwise_kernelILi2ENS0_11FillFunctorIdEESt5arrayIPcLm1EEEEviT0_T1_,(.L_x_7371 - _ZN2at6native29vectorized_elementwise_kernelILi2ENS0_11FillFunctorIdEESt5arrayIPcLm1EEEEviT0_T1_)
        .other          _ZN2at6native29vectorized_elementwise_kernelILi2ENS0_11FillFunctorIdEESt5arrayIPcLm1EEEEviT0_T1_,@"STO_CUDA_ENTRY STV_DEFAULT"
_ZN2at6native29vectorized_elementwise_kernelILi2ENS0_11FillFunctorIdEESt5arrayIPcLm1EEEEviT0_T1_:
.text._ZN2at6native29vectorized_elementwise_kernelILi2ENS0_11FillFunctorIdEESt5arrayIPcLm1EEEEviT0_T1_:
        /* <DEDUP_REMOVED lines=32> */
.L_x_5686:
        /* <DEDUP_REMOVED lines=27> */
.L_x_5689:
        /* <DEDUP_REMOVED lines=8> */
.L_x_5690:
        /* <DEDUP_REMOVED lines=8> */
.L_x_5691:
        /* <DEDUP_REMOVED lines=9> */
.L_x_5692:
[----:B------:R-:W-:Y:S05]  /*0540*/  BSYNC B1 ;  /* 0x0000000000017941 */ /* 0x000fea0003800000 */
.L_x_5688:
[----:B------:R-:W-:-:S13]  /*0550*/  ISETP.GE.AND P0, PT, R3, R2, PT ;  /* 0x000000020300720c */ /* 0x000fda0003f06270 */
[----:B012---:R-:W0:Y:S01]  /*0560*/  @!P0 LDC.64 R4, c[0x0][0x220] ;  /* 0x00008800ff048b82 */ /* 0x007e220000000a00 */
[----:B------:R-:W-:Y:S01]  /*0570*/  @!P0 IMAD.IADD R9, R0, 0x1, R3 ;  /* 0x0000000100098824 */ /* 0x000fe200078e0203 */
[----:B------:R-:W-:-:S06]  /*0580*/  @!P0 IADD3 R3, R3, 0x80, RZ ;  /* 0x0000008003038810 */ /* 0x000fcc0007ffe0ff */
[----:B------:R-:W1:Y:S01]  /*0590*/  @!P0 LDC.64 R6, c[0x0][0x218] ;  /* 0x00008600ff068b82 */ /* 0x000e620000000a00 */
[----:B0-----:R-:W-:-:S05]  /*05a0*/  @!P0 IMAD.WIDE.U32 R4, R9, 0x8, R4 ;  /* 0x0000000809048825 */ /* 0x001fca00078e0004 */
[----:B-1----:R2:W-:Y:S02]  /*05b0*/  @!P0 STG.E.64 desc[UR4][R4.64], R6 ;  /* 0x0000000604008986 */ /* 0x0025e4000c101b04 */
.L_x_5693:
[----:B------:R-:W-:Y:S05]  /*05c0*/  BSYNC B0 ;  /* 0x0000000000007941 */ /* 0x000fea0003800000 */
.L_x_5687:
        /* <DEDUP_REMOVED lines=9> */
.L_x_5694:
        /* <DEDUP_REMOVED lines=10> */
.L_x_7371:


//--------------------- .text._ZN2at6native29vectorized_elementwise_kernelILi4ENS0_11FillFunctorIdEESt5arrayIPcLm1EEEEviT0_T1_ --------------------------
	.section	.text._ZN2at6native29vectorized_elementwise_kernelILi4ENS0_11FillFunctorIdEESt5arrayIPcLm1EEEEviT0_T1_,"ax",@progbits
	.align	128
        .global         _ZN2at6native29vectorized_elementwise_kernelILi4ENS0_11FillFunctorIdEESt5arrayIPcLm1EEEEviT0_T1_
        .type           _ZN2at6native29vectorized_elementwise_kernelILi4ENS0_11FillFunctorIdEESt5arrayIPcLm1EEEEviT0_T1_,@function
        .size           _ZN2at6native29vectorized_elementwise_kernelILi4ENS0_11FillFunctorIdEESt5arrayIPcLm1EEEEviT0_T1_,(.L_x_7372 - _ZN2at6native29vectorized_elementwise_kernelILi4ENS0_11FillFunctorIdEESt5arrayIPcLm1EEEEviT0_T1_)
        .other          _ZN2at6native29vectorized_elementwise_kernelILi4ENS0_11FillFunctorIdEESt5arrayIPcLm1EEEEviT0_T1_,@"STO_CUDA_ENTRY STV_DEFAULT"
_ZN2at6native29vectorized_elementwise_kernelILi4ENS0_11FillFunctorIdEESt5arrayIPcLm1EEEEviT0_T1_:
.text._ZN2at6native29vectorized_elementwise_kernelILi4ENS0_11FillFunctorIdEESt5arrayIPcLm1EEEEviT0_T1_:
        /* <DEDUP_REMOVED lines=32> */
.L_x_5695:
        /* <DEDUP_REMOVED lines=27> */
.L_x_5698:
        /* <DEDUP_REMOVED lines=8> */
.L_x_5699:
        /* <DEDUP_REMOVED lines=8> */
.L_x_5700:
        /* <DEDUP_REMOVED lines=9> */
.L_x_5701:
[----:B------:R-:W-:Y:S05]  /*0540*/  BSYNC B1 ;  /* 0x0000000000017941 */ /* 0x000fea0003800000 */
.L_x_5697:
[----:B------:R-:W-:-:S13]  /*0550*/  ISETP.GE.AND P0, PT, R3, R2, PT ;  /* 0x000000020300720c */ /* 0x000fda0003f06270 */
[----:B012---:R-:W0:Y:S01]  /*0560*/  @!P0 LDC.64 R4, c[0x0][0x220] ;  /* 0x00008800ff048b82 */ /* 0x007e220000000a00 */
[----:B------:R-:W-:Y:S01]  /*0570*/  @!P0 IMAD.IADD R9, R0, 0x1, R3 ;  /* 0x0000000100098824 */ /* 0x000fe200078e0203 */
[----:B------:R-:W-:-:S06]  /*0580*/  @!P0 IADD3 R3, R3, 0x80, RZ ;  /* 0x0000008003038810 */ /* 0x000fcc0007ffe0ff */
[----:B------:R-:W1:Y:S01]  /*0590*/  @!P0 LDC.64 R6, c[0x0][0x218] ;  /* 0x00008600ff068b82 */ /* 0x000e620000000a00 */
[----:B0-----:R-:W-:-:S05]  /*05a0*/  @!P0 IMAD.WIDE.U32 R4, R9, 0x8, R4 ;  /* 0x0000000809048825 */ /* 0x001fca00078e0004 */
[----:B-1----:R2:W-:Y:S02]  /*05b0*/  @!P0 STG.E.64 desc[UR4][R4.64], R6 ;  /* 0x0000000604008986 */ /* 0x0025e4000c101b04 */
.L_x_5702:
[----:B------:R-:W-:Y:S05]  /*05c0*/  BSYNC B0 ;  /* 0x0000000000007941 */ /* 0x000fea0003800000 */
.L_x_5696:
        /* <DEDUP_REMOVED lines=9> */
.L_x_5703:
        /* <DEDUP_REMOVED lines=10> */
.L_x_7372:


//--------------------- .text._ZN2at6native29vectorized_elementwise_kernelILi8ENS0_11FillFunctorIdEESt5arrayIPcLm1EEEEviT0_T1_ --------------------------
	.section	.text._ZN2at6native29vectorized_elementwise_kernelILi8ENS0_11FillFunctorIdEESt5arrayIPcLm1EEEEviT0_T1_,"ax",@progbits
	.align	128
        .global         _ZN2at6native29vectorized_elementwise_kernelILi8ENS0_11FillFunctorIdEESt5arrayIPcLm1EEEEviT0_T1_
        .type           _ZN2at6native29vectorized_elementwise_kernelILi8ENS0_11FillFunctorIdEESt5arrayIPcLm1EEEEviT0_T1_,@function
        .size           _ZN2at6native29vectorized_elementwise_kernelILi8ENS0_11FillFunctorIdEESt5arrayIPcLm1EEEEviT0_T1_,(.L_x_7373 - _ZN2at6native29vectorized_elementwise_kernelILi8ENS0_11FillFunctorIdEESt5arrayIPcLm1EEEEviT0_T1_)
        .other          _ZN2at6native29vectorized_elementwise_kernelILi8ENS0_11FillFunctorIdEESt5arrayIPcLm1EEEEviT0_T1_,@"STO_CUDA_ENTRY STV_DEFAULT"
_ZN2at6native29vectorized_elementwise_kernelILi8ENS0_11FillFunctorIdEESt5arrayIPcLm1EEEEviT0_T1_:
.text._ZN2at6native29vectorized_elementwise_kernelILi8ENS0_11FillFunctorIdEESt5arrayIPcLm1EEEEviT0_T1_:
        /* <DEDUP_REMOVED lines=32> */
.L_x_5704:
        /* <DEDUP_REMOVED lines=27> */
.L_x_5707:
        /* <DEDUP_REMOVED lines=8> */
.L_x_5708:
        /* <DEDUP_REMOVED lines=8> */
.L_x_5709:
        /* <DEDUP_REMOVED lines=9> */
.L_x_5710:
[----:B------:R-:W-:Y:S05]  /*0540*/  BSYNC B1 ;  /* 0x0000000000017941 */ /* 0x000fea0003800000 */
.L_x_5706:
[----:B------:R-:W-:-:S13]  /*0550*/  ISETP.GE.AND P0, PT, R3, R2, PT ;  /* 0x000000020300720c */ /* 0x000fda0003f06270 */
[----:B012---:R-:W0:Y:S01]  /*0560*/  @!P0 LDC.64 R4, c[0x0][0x220] ;  /* 0x00008800ff048b82 */ /* 0x007e220000000a00 */
[----:B------:R-:W-:Y:S01]  /*0570*/  @!P0 IMAD.IADD R9, R0, 0x1, R3 ;  /* 0x0000000100098824 */ /* 0x000fe200078e0203 */
[----:B------:R-:W-:-:S06]  /*0580*/  @!P0 IADD3 R3, R3, 0x80, RZ ;  /* 0x0000008003038810 */ /* 0x000fcc0007ffe0ff */
[----:B------:R-:W1:Y:S01]  /*0590*/  @!P0 LDC.64 R6, c[0x0][0x218] ;  /* 0x00008600ff068b82 */ /* 0x000e620000000a00 */
[----:B0-----:R-:W-:-:S05]  /*05a0*/  @!P0 IMAD.WIDE.U32 R4, R9, 0x8, R4 ;  /* 0x0000000809048825 */ /* 0x001fca00078e0004 */
[----:B-1----:R2:W-:Y:S02]  /*05b0*/  @!P0 STG.E.64 desc[UR4][R4.64], R6 ;  /* 0x0000000604008986 */ /* 0x0025e4000c101b04 */
.L_x_5711:
[----:B------:R-:W-:Y:S05]  /*05c0*/  BSYNC B0 ;  /* 0x0000000000007941 */ /* 0x000fea0003800000 */
.L_x_5705:
        /* <DEDUP_REMOVED lines=9> */
.L_x_5712:
        /* <DEDUP_REMOVED lines=10> */
.L_x_7373:


//--------------------- .text._ZN2at6native18elementwise_kernelILi128ELi4EZNS0_15gpu_kernel_implINS0_11FillFunctorIsEEEEvRNS_18TensorIteratorBaseERKT_EUliE_EEviT1_ --------------------------
	.section	.text._ZN2at6native18elementwise_kernelILi128ELi4EZNS0_15gpu_kernel_implINS0_11FillFunctorIsEEEEvRNS_18TensorIteratorBaseERKT_EUliE_EEviT1_,"ax",@progbits
	.align	128
        .global         _ZN2at6native18elementwise_kernelILi128ELi4EZNS0_15gpu_kernel_implINS0_11FillFunctorIsEEEEvRNS_18TensorIteratorBaseERKT_EUliE_EEviT1_
        .type           _ZN2at6native18elementwise_kernelILi128ELi4EZNS0_15gpu_kernel_implINS0_11FillFunctorIsEEEEvRNS_18TensorIteratorBaseERKT_EUliE_EEviT1_,@function
        .size           _ZN2at6native18elementwise_kernelILi128ELi4EZNS0_15gpu_kernel_implINS0_11FillFunctorIsEEEEvRNS_18TensorIteratorBaseERKT_EUliE_EEviT1_,(.L_x_7374 - _ZN2at6native18elementwise_kernelILi128ELi4EZNS0_15gpu_kernel_implINS0_11FillFunctorIsEEEEvRNS_18TensorIteratorBaseERKT_EUliE_EEviT1_)
        .other          _ZN2at6native18elementwise_kernelILi128ELi4EZNS0_15gpu_kernel_implINS0_11FillFunctorIsEEEEvRNS_18TensorIteratorBaseERKT_EUliE_EEviT1_,@"STO_CUDA_ENTRY STV_DEFAULT"
_ZN2at6native18elementwise_kernelILi128ELi4EZNS0_15gpu_kernel_implINS0_11FillFunctorIsEEEEvRNS_18TensorIteratorBaseERKT_EUliE_EEviT1_:
.text._ZN2at6native18elementwise_kernelILi128ELi4EZNS0_15gpu_kernel_implINS0_11FillFunctorIsEEEEvRNS_18TensorIteratorBaseERKT_EUliE_EEviT1_:
        /* <DEDUP_REMOVED lines=287> */
.L_x_5715:
        /* <DEDUP_REMOVED lines=18> */
.L_x_5719:
[----:B------:R-:W0:Y:S02]  /*1310*/  LDC.U8 R5, c[0x0][0x3b8] ;  /* 0x0000ee00ff057b82 */ /* 0x000e240000000000 */
[----:B0-----:R0:W-:Y:S01]  /*1320*/  STG.E.U8 desc[UR36][R2.64], R5 ;  /* 0x0000000502007986 */ /* 0x0011e2000c101124 */
[----:B------:R-:W-:Y:S05]  /*1330*/  BRA `(.L_x_5721) ;  /* 0x0000000c00987947 */ /* 0x000fea0003800000 */
.L_x_5718:
[----:B------:R-:W-:-:S13]  /*1340*/  ISETP.NE.AND P0, PT, R4, 0x2, PT ;  /* 0x000000020400780c */ /* 0x000fda0003f05270 */
[----:B------:R-:W-:Y:S05]  /*1350*/  @!P0 BRA `(.L_x_5722) ;  /* 0x00000000003c8947 */ /* 0x000fea0003800000 */
[----:B------:R-:W-:-:S13]  /*1360*/  ISETP.NE.AND P0, PT, R4, 0x3, PT ;  /* 0x000000030400780c */ /* 0x000fda0003f05270 */
[----:B------:R-:W-:Y:S05]  /*1370*/  @!P0 BRA `(.L_x_5723) ;  /* 0x0000000000248947 */ /* 0x000fea0003800000 */
[----:B------:R-:W-:-:S13]  /*1380*/  ISETP.NE.AND P0, PT, R4, 0x4, PT ;  /* 0x000000040400780c */ /* 0x000fda0003f05270 */
[----:B------:R-:W-:Y:S05]  /*1390*/  @P0 BRA `(.L_x_5720) ;  /* 0x0000000c00140947 */ /* 0x000fea0003800000 */
[----:B------:R-:W-:Y:S02]  /*13a0*/  ULDC.U16 UR4, c[0x0][0x3b8] ;  /* 0x0000ee0000047ab9 */ /* 0x000fe40000000400 */
[----:B------:R-:W-:-:S04]  /*13b0*/  UPRMT UR4, UR4, 0x9910, URZ ;  /* 0x0000991004047896 */ /* 0x000fc8000800003f */
[----:B------:R-:W-:Y:S02]  /*13c0*/  USHF.R.S32.HI UR5, URZ, 0x1f, UR4 ;  /* 0x0000001f3f057899 */ /* 0x000fe40008011404 */
[----:B------:R-:W-:-:S04]  /*13d0*/  IMAD.U32 R4, RZ, RZ, UR4 ;  /* 0x00000004ff047e24 */ /* 0x000fc8000f8e00ff */
[----:B------:R-:W-:-:S05]  /*13e0*/  IMAD.U32 R5, RZ, RZ, UR5 ;  /* 0x00000005ff057e24 */ /* 0x000fca000f8e00ff */
[----:B------:R0:W-:Y:S01]  /*13f0*/  STG.E.64 desc[UR36][R2.64], R4 ;  /* 0x0000000402007986 */ /* 0x0001e2000c101b24 */
[----:B------:R-:W-:Y:S05]  /*1400*/  BRA `(.L_x_5721) ;  /* 0x0000000c00647947 */ /* 0x000fea0003800000 */
.L_x_5723:
[----:B------:R-:W0:Y:S02]  /*1410*/  LDC.U16 R0, c[0x0][0x3b8] ;  /* 0x0000ee00ff007b82 */ /* 0x000e240000000400 */
[----:B0-----:R-:W-:-:S05]  /*1420*/  PRMT R5, R0, 0x9910, RZ ;  /* 0x0000991000057816 */ /* 0x001fca00000000ff */
[----:B------:R0:W-:Y:S01]  /*1430*/  STG.E desc[UR36][R2.64], R5 ;  /* 0x0000000502007986 */ /* 0x0001e2000c101924 */
[----:B------:R-:W-:Y:S05]  /*1440*/  BRA `(.L_x_5721) ;  /* 0x0000000c00547947 */ /* 0x000fea0003800000 */
.L_x_5722:
[----:B------:R-:W0:Y:S02]  /*1450*/  LDC.U16 R5, c[0x0][0x3b8] ;  /* 0x0000ee00ff057b82 */ /* 0x000e240000000400 */
[----:B0-----:R0:W-:Y:S01]  /*1460*/  STG.E.U16 desc[UR36][R2.64], R5 ;  /* 0x0000000502007986 */ /* 0x0011e2000c101524 */
[----:B------:R-:W-:Y:S05]  /*1470*/  BRA `(.L_x_5721) ;  /* 0x0000000c00487947 */ /* 0x000fea0003800000 */
.L_x_5717:
[----:B------:R-:W-:-:S13]  /*1480*/  ISETP.GT.AND P0, PT, R4, 0x6, PT ;  /* 0x000000060400780c */ /* 0x000fda0003f04270 */
[----:B------:R-:W-:Y:S05]  /*1490*/  @P0 BRA `(.L_x_5724) ;  /* 0x0000000000340947 */ /* 0x000fea0003800000 */
[----:B------:R-:W-:-:S13]  /*14a0*/  ISETP.NE.AND P0, PT, R4, 0x5, PT ;  /* 0x000000050400780c */ /* 0x000fda0003f05270 */
[----:B------:R-:W-:Y:S05]  /*14b0*/  @!P0 BRA `(.L_x_5725) ;  /* 0x0000000000188947 */ /* 0x000fea0003800000 */
[----:B------:R-:W-:-:S13]  /*14c0*/  ISETP.NE.AND P0, PT, R4, 0x6, PT ;  /* 0x000000060400780c */ /* 0x000fda0003f05270 */
[----:B------:R-:W-:Y:S05]  /*14d0*/  @P0 BRA `(.L_x_5720) ;  /* 0x0000000800c40947 */ /* 0x000fea0003800000 */
[----:B------:R-:W-:Y:S02]  /*14e0*/  ULDC.U16 UR4, c[0x0][0x3b8] ;  /* 0x0000ee0000047ab9 */ /* 0x000fe40000000400 */
[----:B------:R-:W0:Y:S02]  /*14f0*/  I2F.S16 R5, UR4 ;  /* 0x0000000400057d06 */ /* 0x000e240008101400 */
[----:B0-----:R0:W-:Y:S01]  /*1500*/  STG.E desc[UR36][R2.64], R5 ;  /* 0x0000000502007986 */ /* 0x0011e2000c101924 */
[----:B------:R-:W-:Y:S05]  /*1510*/  BRA `(.L_x_5721) ;  /* 0x0000000c00207947 */ /* 0x000fea0003800000 */
.L_x_5725:
[----:B------:R-:W-:Y:S02]  /*1520*/  ULDC.U16 UR4, c[0x0][0x3b8] ;  /* 0x0000ee0000047ab9 */ /* 0x000fe40000000400 */
[----:B------:R-:W0:Y:S02]  /*1530*/  I2F.S16 R0, UR4 ;  /* 0x0000000400007d06 */ /* 0x000e240008101400 */
[----:B0-----:R-:W-:-:S05]  /*1540*/  F2FP.F16.F32.PACK_AB R0, RZ, R0 ;  /* 0x00000000ff00723e */ /* 0x001fca00000000ff */
[----:B------:R0:W-:Y:S01]  /*1550*/  STG.E.U16 desc[UR36][R2.64], R0 ;  /* 0x0000000002007986 */ /* 0x0001e2000c101524 */
[----:B------:R-:W-:Y:S05]  /*1560*/  BRA `(.L_x_5721) ;  /* 0x0000000c000c7947 */ /* 0x000fea0003800000 */
.L_x_5724:
        /* <DEDUP_REMOVED lines=8> */
[----:B------:R-:W0:Y:S04]  /*15f0*/  I2F.S16 R4, UR4 ;  /* 0x0000000400047d06 */ /* 0x000e280008101400 */
[----:B0-----:R0:W-:Y:S01]  /*1600*/  STG.E.64 desc[UR36][R2.64], R4 ;  /* 0x0000000402007986 */ /* 0x0011e2000c101b24 */
[----:B------:R-:W-:Y:S05]  /*1610*/  BRA `(.L_x_5721) ;  /* 0x0000000800e07947 */ /* 0x000fea0003800000 */
.L_x_5727:
[----:B------:R-:W-:Y:S02]  /*1620*/  ULDC.U16 UR4, c[0x0][0x3b8] ;  /* 0x0000ee0000047ab9 */ /* 0x000fe40000000400 */
[----:B------:R-:W0:Y:S02]  /*1630*/  I2F.S16 R0, UR4 ;  /* 0x0000000400007d06 */ /* 0x000e240008101400 */
[----:B0-----:R-:W-:-:S04]  /*1640*/  F2FP.F16.F32.PACK_AB R5, RZ, R0 ;  /* 0x00000000ff05723e */ /* 0x001fc800000000ff */
[----:B------:R-:W-:-:S05]  /*1650*/  PRMT R5, R5, 0x5410, RZ ;  /* 0x0000541005057816 */ /* 0x000fca00000000ff */
[----:B------:R0:W-:Y:S01]  /*1660*/  STG.E desc[UR36][R2.64], R5 ;  /* 0x0000000502007986 */ /* 0x0001e2000c101924 */
[----:B------:R-:W-:Y:S05]  /*1670*/  BRA `(.L_x_5721) ;  /* 0x0000000800c87947 */ /* 0x000fea0003800000 */
.L_x_5726:
[----:B------:R-:W-:Y:S02]  /*1680*/  ULDC.U16 UR4, c[0x0][0x3b8] ;  /* 0x0000ee0000047ab9 */ /* 0x000fe40000000400 */
[----:B------:R-:W0:Y:S02]  /*1690*/  I2F.F64.S16 R4, UR4 ;  /* 0x0000000400047d12 */ /* 0x000e240008101c00 */
[----:B0-----:R0:W-:Y:S01]  /*16a0*/  STG.E.64 desc[UR36][R2.64], R4 ;  /* 0x0000000402007986 */ /* 0x0011e2000c101b24 */
[----:B------:R-:W-:Y:S05]  /*16b0*/  BRA `(.L_x_5721) ;  /* 0x0000000800b87947 */ /* 0x000fea0003800000 */
.L_x_5716:
        /* <DEDUP_REMOVED lines=14> */
.L_x_5730:
[----:B------:R-:W-:Y:S01]  /*17a0*/  ULDC.U16 UR4, c[0x0][0x3b8] ;  /* 0x0000ee0000047ab9 */ /* 0x000fe20000000400 */
[----:B------:R-:W-:Y:S01]  /*17b0*/  CS2R R6, SRZ ;  /* 0x0000000000067805 */ /* 0x000fe2000001ff00 */
[----:B------:R-:W0:Y:S04]  /*17c0*/  I2F.F64.S16 R4, UR4 ;  /* 0x0000000400047d12 */ /* 0x000e280008101c00 */
[----:B0-----:R0:W-:Y:S01]  /*17d0*/  STG.E.128 desc[UR36][R2.64], R4 ;  /* 0x0000000402007986 */ /* 0x0011e2000c101d24 */
[----:B------:R-:W-:Y:S05]  /*17e0*/  BRA `(.L_x_5721) ;  /* 0x00000008006c7947 */ /* 0x000fea0003800000 */
.L_x_5729:
[----:B------:R-:W-:-:S13]  /*17f0*/  ISETP.NE.AND P0, PT, R4, 0xf, PT ;  /* 0x0000000f0400780c */ /* 0x000fda0003f05270 */
[----:B------:R-:W-:Y:S05]  /*1800*/  @!P0 BRA `(.L_x_5731) ;  /* 0x0000000000ac8947 */ /* 0x000fea0003800000 */
[----:B------:R-:W-:-:S13]  /*1810*/  ISETP.NE.AND P0, PT, R4, 0x17, PT ;  /* 0x000000170400780c */ /* 0x000fda0003f05270 */
[----:B------:R-:W-:Y:S05]  /*1820*/  @!P0 BRA `(.L_x_5732) ;  /* 0x0000000000508947 */ /* 0x000fea0003800000 */
[----:B------:R-:W-:-:S13]  /*1830*/  ISETP.NE.AND P0, PT, R4, 0x18, PT ;  /* 0x000000180400780c */ /* 0x000fda0003f05270 */
[----:B------:R-:W-:Y:S05]  /*1840*/  @P0 BRA `(.L_x_5720) ;  /* 0x0000000400e80947 */ /* 0x000fea0003800000 */
[----:B------:R-:W-:Y:S02]  /*1850*/  ULDC.U16 UR4, c[0x0][0x3b8] ;  /* 0x0000ee0000047ab9 */ /* 0x000fe40000000400 */
[----:B------:R-:W0:Y:S02]  /*1860*/  I2F.S16 R7, UR4 ;  /* 0x0000000400077d06 */ /* 0x000e240008101400 */
        /* <DEDUP_REMOVED lines=13> */
.L_x_5733:
[----:B------:R-:W-:-:S05]  /*1940*/  LOP3.LUT R5, R4, R5, RZ, 0xfc, !PT ;  /* 0x0000000504057212 */ /* 0x000fca00078efcff */
[----:B------:R0:W-:Y:S01]  /*1950*/  STG.E.U8 desc[UR36][R2.64], R5 ;  /* 0x0000000502007986 */ /* 0x0001e2000c101124 */
[----:B------:R-:W-:Y:S05]  /*1960*/  BRA `(.L_x_5721) ;  /* 0x00000008000c7947 */ /* 0x000fea0003800000 */
.L_x_5732:
[----:B------:R-:W-:Y:S02]  /*1970*/  ULDC.U16 UR4, c[0x0][0x3b8] ;  /* 0x0000ee0000047ab9 */ /* 0x000fe40000000400 */
[----:B------:R-:W0:Y:S02]  /*1980*/  I2F.S16 R5, UR4 ;  /* 0x0000000400057d06 */ /* 0x000e240008101400 */
        /* <DEDUP_REMOVED lines=11> */
.L_x_5734:
[----:B------:R-:W-:Y:S01]  /*1a40*/  HFMA2.MMA R0, -RZ, RZ, 0, 7.569789886474609375e-06 ;  /* 0x0000007fff007435 */ /* 0x000fe200000001ff */
[----:B------:R-:W-:-:S09]  /*1a50*/  ISETP.GT.U32.AND P0, PT, R4, 0x7f800000, PT ;  /* 0x7f8000000400780c */ /* 0x000fd20003f04070 */
[----:B------:R-:W-:-:S07]  /*1a60*/  SEL R0, R0, 0x7c, P0 ;  /* 0x0000007c00007807 */ /* 0x000fce0000000000 */
.L_x_5735:
[----:B------:R-:W-:-:S04]  /*1a70*/  LOP3.LUT R5, R5, 0x80000000, RZ, 0xc0, !PT ;  /* 0x8000000005057812 */ /* 0x000fc800078ec0ff */
[----:B------:R-:W-:-:S04]  /*1a80*/  SHF.R.U32.HI R5, RZ, 0x18, R5 ;  /* 0x00000018ff057819 */ /* 0x000fc80000011605 */
[----:B------:R-:W-:-:S05]  /*1a90*/  LOP3.LUT R5, R0, R5, RZ, 0xfc, !PT ;  /* 0x0000000500057212 */ /* 0x000fca00078efcff */
[----:B------:R0:W-:Y:S01]  /*1aa0*/  STG.E.U8 desc[UR36][R2.64], R5 ;  /* 0x0000000502007986 */ /* 0x0001e2000c101124 */
[----:B------:R-:W-:Y:S05]  /*1ab0*/  BRA `(.L_x_5721) ;  /* 0x0000000400b87947 */ /* 0x000fea0003800000 */
.L_x_5731:
[----:B------:R-:W-:Y:S02]  /*1ac0*/  ULDC.U16 UR4, c[0x0][0x3b8] ;  /* 0x0000ee0000047ab9 */ /* 0x000fe40000000400 */
[----:B------:R-:W0:Y:S02]  /*1ad0*/  I2F.S16 R0, UR4 ;  /* 0x0000000400007d06 */ /* 0x000e240008101400 */
[----:B0-----:R-:W-:-:S05]  /*1ae0*/  F2FP.BF16.F32.PACK_AB R0, RZ, R0 ;  /* 0x00000000ff00723e */ /* 0x001fca00000010ff */
[----:B------:R0:W-:Y:S01]  /*1af0*/  STG.E.U16 desc[UR36][R2.64], R0 ;  /* 0x0000000002007986 */ /* 0x0001e2000c101524 */
[----:B------:R-:W-:Y:S05]  /*1b00*/  BRA `(.L_x_5721) ;  /* 0x0000000400a47947 */ /* 0x000fea0003800000 */
.L_x_5728:
        /* <DEDUP_REMOVED lines=11> */
.L_x_5738:
[----:B------:R-:W-:Y:S01]  /*1bc0*/  ULDC.U16 UR4, c[0x0][0x3b8] ;  /* 0x0000ee0000047ab9 */ /* 0x000fe20000000400 */
[----:B------:R-:W-:Y:S01]  /*1bd0*/  IMAD.MOV.U32 R0, RZ, RZ, 0x80 ;  /* 0x00000080ff007424 */ /* 0x000fe200078e00ff */
[----:B------:R-:W0:Y:S02]  /*1be0*/  I2F.S16 R5, UR4 ;  /* 0x0000000400057d06 */ /* 0x000e240008101400 */
        /* <DEDUP_REMOVED lines=14> */
.L_x_5740:
[----:B------:R-:W-:-:S04]  /*1cd0*/  LOP3.LUT R5, R5, 0x80000000, RZ, 0xc0, !PT ;  /* 0x8000000005057812 */ /* 0x000fc800078ec0ff */
[----:B------:R-:W-:-:S04]  /*1ce0*/  SHF.R.U32.HI R5, RZ, 0x18, R5 ;  /* 0x00000018ff057819 */ /* 0x000fc80000011605 */
[----:B------:R-:W-:-:S04]  /*1cf0*/  LOP3.LUT R4, R4, R5, RZ, 0xfc, !PT ;  /* 0x0000000504047212 */ /* 0x000fc800078efcff */
[----:B------:R-:W-:-:S07]  /*1d00*/  PRMT R0, R4, 0x7610, R0 ;  /* 0x0000761004007816 */ /* 0x000fce0000000000 */
.L_x_5739:
[----:B------:R4:W-:Y:S01]  /*1d10*/  STG.E.U8 desc[UR36][R2.64], R0 ;  /* 0x0000000002007986 */ /* 0x0009e2000c101124 */
[----:B------:R-:W-:Y:S05]  /*1d20*/  BRA `(.L_x_5721) ;  /* 0x00000004001c7947 */ /* 0x000fea0003800000 */
.L_x_5737:
        /* <DEDUP_REMOVED lines=17> */
.L_x_5742:
[----:B------:R-:W-:-:S04]  /*1e40*/  LOP3.LUT R5, R5, 0x80000000, RZ, 0xc0, !PT ;  /* 0x8000000005057812 */ /* 0x000fc800078ec0ff */
[----:B------:R-:W-:-:S04]  /*1e50*/  SHF.R.U32.HI R5, RZ, 0x18, R5 ;  /* 0x00000018ff057819 */ /* 0x000fc80000011605 */
[----:B------:R-:W-:-:S04]  /*1e60*/  LOP3.LUT R4, R4, R5, RZ, 0xfc, !PT ;  /* 0x0000000504047212 */ /* 0x000fc800078efcff */
[----:B------:R-:W-:-:S07]  /*1e70*/  PRMT R0, R4, 0x7610, R0 ;  /* 0x0000761004007816 */ /* 0x000fce0000000000 */
.L_x_5741:
[----:B------:R3:W-:Y:S01]  /*1e80*/  STG.E.U8 desc[UR36][R2.64], R0 ;  /* 0x0000000002007986 */ /* 0x0007e2000c101124 */
[----:B------:R-:W-:Y:S05]  /*1e90*/  BRA `(.L_x_5721) ;  /* 0x0000000000c07947 */ /* 0x000fea0003800000 */
.L_x_5736:
        /* <DEDUP_REMOVED lines=8> */
[----:B------:R-:W0:Y:S02]  /*1f20*/  I2F.S16 R5, UR4 ;  /* 0x0000000400057d06 */ /* 0x000e240008101400 */
        /* <DEDUP_REMOVED lines=10> */
.L_x_5745:
[----:B------:R2:W-:Y:S01]  /*1fd0*/  STG.E.U8 desc[UR36][R2.64], R4 ;  /* 0x0000000402007986 */ /* 0x0005e2000c101124 */
[----:B------:R-:W-:Y:S05]  /*1fe0*/  BRA `(.L_x_5721) ;  /* 0x00000000006c7947 */ /* 0x000fea0003800000 */
.L_x_5720:
        /* <DEDUP_REMOVED lines=16> */
.L_x_5746:
[----:B------:R-:W-:Y:S05]  /*20f0*/  BRA `(.L_x_5721) ;  /* 0x0000000000287947 */ /* 0x000fea0003800000 */
.L_x_5744:
[----:B------:R-:W-:Y:S02]  /*2100*/  ULDC.U16 UR4, c[0x0][0x3b8] ;  /* 0x0000ee0000047ab9 */ /* 0x000fe40000000400 */
[----:B------:R-:W-:-:S04]  /*2110*/  UPRMT UR4, UR4, 0x9910, URZ ;  /* 0x0000991004047896 */ /* 0x000fc8000800003f */
[----:B------:R-:W-:Y:S02]  /*2120*/  USHF.R.S32.HI UR5, URZ, 0x1f, UR4 ;  /* 0x0000001f3f057899 */ /* 0x000fe40008011404 */
[----:B------:R-:W-:-:S04]  /*2130*/  MOV R4, UR4 ;  /* 0x0000000400047c02 */ /* 0x000fc80008000f00 */
[----:B------:R-:W-:-:S05]  /*2140*/  IMAD.U32 R5, RZ, RZ, UR5 ;  /* 0x00000005ff057e24 */ /* 0x000fca000f8e00ff */
[----:B------:R1:W-:Y:S01]  /*2150*/  STG.E.64 desc[UR36][R2.64], R4 ;  /* 0x0000000402007986 */ /* 0x0003e2000c101b24 */
[----:B------:R-:W-:Y:S05]  /*2160*/  BRA `(.L_x_5721) ;  /* 0x00000000000c7947 */ /* 0x000fea0003800000 */
.L_x_5743:
[----:B------:R-:W0:Y:S02]  /*2170*/  LDC.U16 R0, c[0x0][0x3b8] ;  /* 0x0000ee00ff007b82 */ /* 0x000e240000000400 */
[----:B0-----:R-:W-:-:S05]  /*2180*/  PRMT R5, R0, 0x9910, RZ ;  /* 0x0000991000057816 */ /* 0x001fca00000000ff */
[----:B------:R0:W-:Y:S02]  /*2190*/  STG.E desc[UR36][R2.64], R5 ;  /* 0x0000000502007986 */ /* 0x0001e4000c101924 */
.L_x_5721:
[----:B------:R-:W-:-:S04]  /*21a0*/  IMAD R16, R16, 0x200, R19 ;  /* 0x0000020010107824 */ /* 0x000fc800078e0213 */
[----:B------:R-:W-:-:S07]  /*21b0*/  VIADD R17, R16, 0x80 ;  /* 0x0000008010117836 */ /* 0x000fce0000000000 */
.L_x_5714:
[----:B------:R-:W-:Y:S05]  /*21c0*/  BSYNC B6 ;  /* 0x0000000000067941 */ /* 0x000fea0003800000 */
.L_x_5713:
        /* <DEDUP_REMOVED lines=281> */
.L_x_5749:
        /* <DEDUP_REMOVED lines=18> */
.L_x_5753:
[----:B------:R-:W0:Y:S02]  /*3480*/  LDC.U8 R5, c[0x0][0x3b8] ;  /* 0x0000ee00ff057b82 */ /* 0x000e240000000000 */
[----:B0-----:R0:W-:Y:S01]  /*3490*/  STG.E.U8 desc[UR36][R2.64], R5 ;  /* 0x0000000502007986 */ /* 0x0011e2000c101124 */
[----:B------:R-:W-:Y:S05]  /*34a0*/  BRA `(.L_x_5755) ;  /* 0x0000000c00987947 */ /* 0x000fea0003800000 */
.L_x_5752:
        /* <DEDUP_REMOVED lines=13> */
.L_x_5757:
[----:B------:R-:W0:Y:S02]  /*3580*/  LDC.U16 R0, c[0x0][0x3b8] ;  /* 0x0000ee00ff007b82 */ /* 0x000e240000000400 */
[----:B0-----:R-:W-:-:S05]  /*3590*/  PRMT R5, R0, 0x9910, RZ ;  /* 0x0000991000057816 */ /* 0x001fca00000000ff */
[----:B------:R0:W-:Y:S01]  /*35a0*/  STG.E desc[UR36][R2.64], R5 ;  /* 0x0000000502007986 */ /* 0x0001e2000c101924 */
[----:B------:R-:W-:Y:S05]  /*35b0*/  BRA `(.L_x_5755) ;  /* 0x0000000c00547947 */ /* 0x000fea0003800000 */
.L_x_5756:
[----:B------:R-:W0:Y:S02]  /*35c0*/  LDC.U16 R5, c[0x0][0x3b8] ;  /* 0x0000ee00ff057b82 */ /* 0x000e240000000400 */
[----:B0-----:R0:W-:Y:S01]  /*35d0*/  STG.E.U16 desc[UR36][R2.64], R5 ;  /* 0x0000000502007986 */ /* 0x0011e2000c101524 */
[----:B------:R-:W-:Y:S05]  /*35e0*/  BRA `(.L_x_5755) ;  /* 0x0000000c00487947 */ /* 0x000fea0003800000 */
.L_x_5751:
        /* <DEDUP_REMOVED lines=10> */
.L_x_5759:
[----:B------:R-:W-:Y:S02]  /*3690*/  ULDC.U16 UR4, c[0x0][0x3b8] ;  /* 0x0000ee0000047ab9 */ /* 0x000fe40000000400 */
[----:B------:R-:W0:Y:S02]  /*36a0*/  I2F.S16 R0, UR4 ;  /* 0x0000000400007d06 */ /* 0x000e240008101400 */
[----:B0-----:R-:W-:-:S05]  /*36b0*/  F2FP.F16.F32.PACK_AB R0, RZ, R0 ;  /* 0x00000000ff00723e */ /* 0x001fca00000000ff */
[----:B------:R0:W-:Y:S01]  /*36c0*/  STG.E.U16 desc[UR36][R2.64], R0 ;  /* 0x0000000002007986 */ /* 0x0001e2000c101524 */
[----:B------:R-:W-:Y:S05]  /*36d0*/  BRA `(.L_x_5755) ;  /* 0x0000000c000c7947 */ /* 0x000fea0003800000 */
.L_x_5758:
        /* <DEDUP_REMOVED lines=11> */
.L_x_5761:
[----:B------:R-:W-:Y:S02]  /*3790*/  ULDC.U16 UR4, c[0x0][0x3b8] ;  /* 0x0000ee0000047ab9 */ /* 0x000fe40000000400 */
[----:B------:R-:W0:Y:S02]  /*37a0*/  I2F.S16 R0, UR4 ;  /* 0x0000000400007d06 */ /* 0x000e240008101400 */
[----:B0-----:R-:W-:-:S04]  /*37b0*/  F2FP.F16.F32.PACK_AB R0, RZ, R0 ;  /* 0x00000000ff00723e */ /* 0x001fc800000000ff */
[----:B------:R-:W-:-:S05]  /*37c0*/  PRMT R0, R0, 0x5410, RZ ;  /* 0x0000541000007816 */ /* 0x000fca00000000ff */
[----:B------:R0:W-:Y:S01]  /*37d0*/  STG.E desc[UR36][R2.64], R0 ;  /* 0x0000000002007986 */ /* 0x0001e2000c101924 */
[----:B------:R-:W-:Y:S05]  /*37e0*/  BRA `(.L_x_5755) ;  /* 0x0000000800c87947 */ /* 0x000fea0003800000 */
.L_x_5760:
[----:B------:R-:W-:Y:S02]  /*37f0*/  ULDC.U16 UR4, c[0x0][0x3b8] ;  /* 0x0000ee0000047ab9 */ /* 0x000fe40000000400 */
[----:B------:R-:W0:Y:S02]  /*3800*/  I2F.F64.S16 R4, UR4 ;  /* 0x0000000400047d12 */ /* 0x000e240008101c00 */
[----:B0-----:R0:W-:Y:S01]  /*3810*/  STG.E.64 desc[UR36][R2.64], R4 ;  /* 0x0000000402007986 */ /* 0x0011e2000c101b24 */
[----:B------:R-:W-:Y:S05]  /*3820*/  BRA `(.L_x_5755) ;  /* 0x0000000800b87947 */ /* 0x000fea0003800000 */
.L_x_5750:
        /* <DEDUP_REMOVED lines=14> */
.L_x_5764:
[----:B------:R-:W-:Y:S01]  /*3910*/  ULDC.U16 UR4, c[0x0][0x3b8] ;  /* 0x0000ee0000047ab9 */ /* 0x000fe20000000400 */
[----:B------:R-:W-:Y:S01]  /*3920*/  CS2R R6, SRZ ;  /* 0x0000000000067805 */ /* 0x000fe2000001ff00 */
[----:B------:R-:W0:Y:S04]  /*3930*/  I2F.F64.S16 R4, UR4 ;  /* 0x0000000400047d12 */ /* 0x000e280008101c00 */
[----:B0-----:R0:W-:Y:S01]  /*3940*/  STG.E.128 desc[UR36][R2.64], R4 ;  /* 0x0000000402007986 */ /* 0x0011e2000c101d24 */
[----:B------:R-:W-:Y:S05]  /*3950*/  BRA `(.L_x_5755) ;  /* 0x00000008006c7947 */ /* 0x000fea0003800000 */
.L_x_5763:
        /* <DEDUP_REMOVED lines=21> */
.L_x_5767:
[----:B------:R-:W-:-:S05]  /*3ab0*/  LOP3.LUT R5, R0, R9, RZ, 0xfc, !PT ;  /* 0x0000000900057212 */ /* 0x000fca00078efcff */
[----:B------:R0:W-:Y:S01]  /*3ac0*/  STG.E.U8 desc[UR36][R2.64], R5 ;  /* 0x0000000502007986 */ /* 0x0001e2000c101124 */
[----:B------:R-:W-:Y:S05]  /*3ad0*/  BRA `(.L_x_5755) ;  /* 0x00000008000c7947 */ /* 0x000fea0003800000 */
.L_x_5766:
        /* <DEDUP_REMOVED lines=13> */
.L_x_5768:
[----:B------:R-:W-:Y:S01]  /*3bb0*/  ISETP.GT.U32.AND P0, PT, R0, 0x7f800000, PT ;  /* 0x7f8000000000780c */ /* 0x000fe20003f04070 */
[----:B------:R-:W-:-:S05]  /*3bc0*/  IMAD.MOV.U32 R0, RZ, RZ, 0x7f ;  /* 0x0000007fff007424 */ /* 0x000fca00078e00ff */
[----:B------:R-:W-:-:S07]  /*3bd0*/  SEL R0, R0, 0x7c, P0 ;  /* 0x0000007c00007807 */ /* 0x000fce0000000000 */
.L_x_5769:
[----:B------:R-:W-:-:S04]  /*3be0*/  LOP3.LUT R4, R4, 0x80000000, RZ, 0xc0, !PT ;  /* 0x8000000004047812 */ /* 0x000fc800078ec0ff */
[----:B------:R-:W-:-:S04]  /*3bf0*/  SHF.R.U32.HI R5, RZ, 0x18, R4 ;  /* 0x00000018ff057819 */ /* 0x000fc80000011604 */
[----:B------:R-:W-:-:S05]  /*3c00*/  LOP3.LUT R5, R0, R5, RZ, 0xfc, !PT ;  /* 0x0000000500057212 */ /* 0x000fca00078efcff */
[----:B------:R0:W-:Y:S01]  /*3c10*/  STG.E.U8 desc[UR36][R2.64], R5 ;  /* 0x0000000502007986 */ /* 0x0001e2000c101124 */
[----:B------:R-:W-:Y:S05]  /*3c20*/  BRA `(.L_x_5755) ;  /* 0x0000000400b87947 */ /* 0x000fea0003800000 */
.L_x_5765:
[----:B------:R-:W-:Y:S02]  /*3c30*/  ULDC.U16 UR4, c[0x0][0x3b8] ;  /* 0x0000ee0000047ab9 */ /* 0x000fe40000000400 */
[----:B------:R-:W0:Y:S02]  /*3c40*/  I2F.S16 R0, UR4 ;  /* 0x0000000400007d06 */ /* 0x000e240008101400 */
[----:B0-----:R-:W-:-:S05]  /*3c50*/  F2FP.BF16.F32.PACK_AB R0, RZ, R0 ;  /* 0x00000000ff00723e */ /* 0x001fca00000010ff */
[----:B------:R0:W-:Y:S01]  /*3c60*/  STG.E.U16 desc[UR36][R2.64], R0 ;  /* 0x0000000002007986 */ /* 0x0001e2000c101524 */
[----:B------:R-:W-:Y:S05]  /*3c70*/  BRA `(.L_x_5755) ;  /* 0x0000000400a47947 */ /* 0x000fea0003800000 */
.L_x_5762:
        /* <DEDUP_REMOVED lines=11> */
.L_x_5772:
        /* <DEDUP_REMOVED lines=18> */
.L_x_5774:
[----:B------:R-:W-:-:S04]  /*3e50*/  LOP3.LUT R4, R4, 0x80000000, RZ, 0xc0, !PT ;  /* 0x8000000004047812 */ /* 0x000fc800078ec0ff */
[----:B------:R-:W-:-:S04]  /*3e60*/  SHF.R.U32.HI R5, RZ, 0x18, R4 ;  /* 0x00000018ff057819 */ /* 0x000fc80000011604 */
[----:B------:R-:W-:-:S07]  /*3e70*/  LOP3.LUT R0, R0, R5, RZ, 0xfc, !PT ;  /* 0x0000000500007212 */ /* 0x000fce00078efcff */
.L_x_5773:
[----:B------:R4:W-:Y:S01]  /*3e80*/  STG.E.U8 desc[UR36][R2.64], R0 ;  /* 0x0000000002007986 */ /* 0x0009e2000c101124 */
[----:B------:R-:W-:Y:S05]  /*3e90*/  BRA `(.L_x_5755) ;  /* 0x00000004001c7947 */ /* 0x000fea0003800000 */
.L_x_5771:
        /* <DEDUP_REMOVED lines=18> */
.L_x_5776:
[----:B------:R-:W-:-:S04]  /*3fc0*/  LOP3.LUT R4, R4, 0x80000000, RZ, 0xc0, !PT ;  /* 0x8000000004047812 */ /* 0x000fc800078ec0ff */
[----:B------:R-:W-:-:S04]  /*3fd0*/  SHF.R.U32.HI R5, RZ, 0x18, R4 ;  /* 0x00000018ff057819 */ /* 0x000fc80000011604 */
[----:B------:R-:W-:-:S07]  /*3fe0*/  LOP3.LUT R0, R0, R5, RZ, 0xfc, !PT ;  /* 0x0000000500007212 */ /* 0x000fce00078efcff */
.L_x_5775:
[----:B------:R3:W-:Y:S01]  /*3ff0*/  STG.E.U8 desc[UR36][R2.64], R0 ;  /* 0x0000000002007986 */ /* 0x0007e2000c101124 */
[----:B------:R-:W-:Y:S05]  /*4000*/  BRA `(.L_x_5755) ;  /* 0x0000000000c07947 */ /* 0x000fea0003800000 */
.L_x_5770:
        /* <DEDUP_REMOVED lines=19> */
.L_x_5779:
[----:B------:R2:W-:Y:S01]  /*4140*/  STG.E.U8 desc[UR36][R2.64], R0 ;  /* 0x0000000002007986 */ /* 0x0005e2000c101124 */
[----:B------:R-:W-:Y:S05]  /*4150*/  BRA `(.L_x_5755) ;  /* 0x00000000006c7947 */ /* 0x000fea0003800000 */
.L_x_5754:
        /* <DEDUP_REMOVED lines=16> */
.L_x_5780:
[----:B------:R-:W-:Y:S05]  /*4260*/  BRA `(.L_x_5755) ;  /* 0x0000000000287947 */ /* 0x000fea0003800000 */
.L_x_5778:
[----:B------:R-:W-:Y:S02]  /*4270*/  ULDC.U16 UR4, c[0x0][0x3b8] ;  /* 0x0000ee0000047ab9 */ /* 0x000fe40000000400 */
[----:B------:R-:W-:-:S04]  /*4280*/  UPRMT UR4, UR4, 0x9910, URZ ;  /* 0x0000991004047896 */ /* 0x000fc8000800003f */
[----:B------:R-:W-:Y:S02]  /*4290*/  USHF.R.S32.HI UR5, URZ, 0x1f, UR4 ;  /* 0x0000001f3f057899 */ /* 0x000fe40008011404 */
[----:B------:R-:W-:-:S04]  /*42a0*/  IMAD.U32 R4, RZ, RZ, UR4 ;  /* 0x00000004ff047e24 */ /* 0x000fc8000f8e00ff */
[----:B------:R-:W-:-:S05]  /*42b0*/  IMAD.U32 R5, RZ, RZ, UR5 ;  /* 0x00000005ff057e24 */ /* 0x000fca000f8e00ff */
[----:B------:R1:W-:Y:S01]  /*42c0*/  STG.E.64 desc[UR36][R2.64], R4 ;  /* 0x0000000402007986 */ /* 0x0003e2000c101b24 */
[----:B------:R-:W-:Y:S05]  /*42d0*/  BRA `(.L_x_5755) ;  /* 0x00000000000c7947 */ /* 0x000fea0003800000 */
.L_x_5777:
[----:B------:R-:W0:Y:S02]  /*42e0*/  LDC.U16 R0, c[0x0][0x3b8] ;  /* 0x0000ee00ff007b82 */ /* 0x000e240000000400 */
[----:B0-----:R-:W-:-:S05]  /*42f0*/  PRMT R5, R0, 0x9910, RZ ;  /* 0x0000991000057816 */ /* 0x001fca00000000ff */
[----:B------:R0:W-:Y:S02]  /*4300*/  STG.E desc[UR36][R2.64], R5 ;  /* 0x0000000502007986 */ /* 0x0001e4000c101924 */
.L_x_5755:
[----:B------:R-:W-:-:S07]  /*4310*/  VIADD R17, R17, 0x80 ;  /* 0x0000008011117836 */ /* 0x000fce0000000000 */
.L_x_5748:
[----:B------:R-:W-:Y:S05]  /*4320*/  BSYNC B6 ;  /* 0x0000000000067941 */ /* 0x000fea0003800000 */
.L_x_5747:
        /* <DEDUP_REMOVED lines=281> */
.L_x_5783:
        /* <DEDUP_REMOVED lines=18> */
.L_x_5787:
[----:B------:R-:W0:Y:S02]  /*55e0*/  LDC.U8 R5, c[0x0][0x3b8] ;  /* 0x0000ee00ff057b82 */ /* 0x000e240000000000 */
[----:B0-----:R1:W-:Y:S01]  /*55f0*/  STG.E.U8 desc[UR36][R2.64], R5 ;  /* 0x0000000502007986 */ /* 0x0013e2000c101124 */
[----:B------:R-:W-:Y:S05]  /*5600*/  BRA `(.L_x_5789) ;  /* 0x0000000c00987947 */ /* 0x000fea0003800000 */
.L_x_5786:
        /* <DEDUP_REMOVED lines=10> */
[----:B------:R-:W-:-:S05]  /*56b0*/  MOV R5, UR5 ;  /* 0x0000000500057c02 */ /* 0x000fca0008000f00 */
[----:B------:R4:W-:Y:S01]  /*56c0*/  STG.E.64 desc[UR36][R2.64], R4 ;  /* 0x0000000402007986 */ /* 0x0009e2000c101b24 */
[----:B------:R-:W-:Y:S05]  /*56d0*/  BRA `(.L_x_5789) ;  /* 0x0000000c00647947 */ /* 0x000fea0003800000 */
.L_x_5791:
[----:B------:R-:W0:Y:S02]  /*56e0*/  LDC.U16 R0, c[0x0][0x3b8] ;  /* 0x0000ee00ff007b82 */ /* 0x000e240000000400 */
[----:B0-----:R-:W-:-:S05]  /*56f0*/  PRMT R5, R0, 0x9910, RZ ;  /* 0x0000991000057816 */ /* 0x001fca00000000ff */
[----:B------:R3:W-:Y:S01]  /*5700*/  STG.E desc[UR36][R2.64], R5 ;  /* 0x0000000502007986 */ /* 0x0007e2000c101924 */
[----:B------:R-:W-:Y:S05]  /*5710*/  BRA `(.L_x_5789) ;  /* 0x0000000c00547947 */ /* 0x000fea0003800000 */
.L_x_5790:
[----:B------:R-:W0:Y:S02]  /*5720*/  LDC.U16 R5, c[0x0][0x3b8] ;  /* 0x0000ee00ff057b82 */ /* 0x000e240000000400 */
[----:B0-----:R2:W-:Y:S01]  /*5730*/  STG.E.U16 desc[UR36][R2.64], R5 ;  /* 0x0000000502007986 */ /* 0x0015e2000c101524 */
[----:B------:R-:W-:Y:S05]  /*5740*/  BRA `(.L_x_5789) ;  /* 0x0000000c00487947 */ /* 0x000fea0003800000 */
.L_x_5785:
        /* <DEDUP_REMOVED lines=10> */
.L_x_5793:
[----:B------:R-:W-:Y:S02]  /*57f0*/  ULDC.U16 UR4, c[0x0][0x3b8] ;  /* 0x0000ee0000047ab9 */ /* 0x000fe40000000400 */
[----:B------:R-:W0:Y:S02]  /*5800*/  I2F.S16 R0, UR4 ;  /* 0x0000000400007d06 */ /* 0x000e240008101400 */
[----:B0-----:R-:W-:-:S05]  /*5810*/  F2FP.F16.F32.PACK_AB R0, RZ, R0 ;  /* 0x00000000ff00723e */ /* 0x001fca00000000ff */
[----:B------:R0:W-:Y:S01]  /*5820*/  STG.E.U16 desc[UR36][R2.64], R0 ;  /* 0x0000000002007986 */ /* 0x0001e2000c101524 */
[----:B------:R-:W-:Y:S05]  /*5830*/  BRA `(.L_x_5789) ;  /* 0x0000000c000c7947 */ /* 0x000fea0003800000 */
.L_x_5792:
        /* <DEDUP_REMOVED lines=11> */
.L_x_5795:
[----:B------:R-:W-:Y:S02]  /*58f0*/  ULDC.U16 UR4, c[0x0][0x3b8] ;  /* 0x0000ee0000047ab9 */ /* 0x000fe40000000400 */
[----:B------:R-:W0:Y:S02]  /*5900*/  I2F.S16 R0, UR4 ;  /* 0x0000000400007d06 */ /* 0x000e240008101400 */
[----:B0-----:R-:W-:-:S04]  /*5910*/  F2FP.F16.F32.PACK_AB R0, RZ, R0 ;  /* 0x00000000ff00723e */ /* 0x001fc800000000ff */
[----:B------:R-:W-:-:S05]  /*5920*/  PRMT R0, R0, 0x5410, RZ ;  /* 0x0000541000007816 */ /* 0x000fca00000000ff */
[----:B------:R0:W-:Y:S01]  /*5930*/  STG.E desc[UR36][R2.64], R0 ;  /* 0x0000000002007986 */ /* 0x0001e2000c101924 */
[----:B------:R-:W-:Y:S05]  /*5940*/  BRA `(.L_x_5789) ;  /* 0x0000000800c87947 */ /* 0x000fea0003800000 */
.L_x_5794:
[----:B------:R-:W-:Y:S02]  /*5950*/  ULDC.U16 UR4, c[0x0][0x3b8] ;  /* 0x0000ee0000047ab9 */ /* 0x000fe40000000400 */
[----:B------:R-:W0:Y:S02]  /*5960*/  I2F.F64.S16 R4, UR4 ;  /* 0x0000000400047d12 */ /* 0x000e240008101c00 */
[----:B0-----:R0:W-:Y:S01]  /*5970*/  STG.E.64 desc[UR36][R2.64], R4 ;  /* 0x0000000402007986 */ /* 0x0011e2000c101b24 */
[----:B------:R-:W-:Y:S05]  /*5980*/  BRA `(.L_x_5789) ;  /* 0x0000000800b87947 */ /* 0x000fea0003800000 */
.L_x_5784:
        /* <DEDUP_REMOVED lines=14> */
.L_x_5798:
[----:B------:R-:W-:Y:S01]  /*5a70*/  ULDC.U16 UR4, c[0x0][0x3b8] ;  /* 0x0000ee0000047ab9 */ /* 0x000fe20000000400 */
[----:B------:R-:W-:Y:S01]  /*5a80*/  CS2R R6, SRZ ;  /* 0x0000000000067805 */ /* 0x000fe2000001ff00 */
[----:B------:R-:W0:Y:S04]  /*5a90*/  I2F.F64.S16 R4, UR4 ;  /* 0x0000000400047d12 */ /* 0x000e280008101c00 */
[----:B0-----:R0:W-:Y:S01]  /*5aa0*/  STG.E.128 desc[UR36][R2.64], R4 ;  /* 0x0000000402007986 */ /* 0x0011e2000c101d24 */
[----:B------:R-:W-:Y:S05]  /*5ab0*/  BRA `(.L_x_5789) ;  /* 0x00000008006c7947 */ /* 0x000fea0003800000 */
.L_x_5797:
        /* <DEDUP_REMOVED lines=21> */
.L_x_5801:
[----:B------:R-:W-:-:S05]  /*5c10*/  LOP3.LUT R5, R0, R9, RZ, 0xfc, !PT ;  /* 0x0000000900057212 */ /* 0x000fca00078efcff */
[----:B------:R0:W-:Y:S01]  /*5c20*/  STG.E.U8 desc[UR36][R2.64], R5 ;  /* 0x0000000502007986 */ /* 0x0001e2000c101124 */
[----:B------:R-:W-:Y:S05]  /*5c30*/  BRA `(.L_x_5789) ;  /* 0x00000008000c7947 */ /* 0x000fea0003800000 */
.L_x_5800:
        /* <DEDUP_REMOVED lines=13> */
.L_x_5802:
[----:B------:R-:W-:Y:S01]  /*5d10*/  ISETP.GT.U32.AND P0, PT, R0, 0x7f800000, PT ;  /* 0x7f8000000000780c */ /* 0x000fe20003f04070 */
[----:B------:R-:W-:-:S05]  /*5d20*/  IMAD.MOV.U32 R0, RZ, RZ, 0x7f ;  /* 0x0000007fff007424 */ /* 0x000fca00078e00ff */
[----:B------:R-:W-:-:S07]  /*5d30*/  SEL R0, R0, 0x7c, P0 ;  /* 0x0000007c00007807 */ /* 0x000fce0000000000 */
.L_x_5803:
[----:B------:R-:W-:-:S04]  /*5d40*/  LOP3.LUT R4, R4, 0x80000000, RZ, 0xc0, !PT ;  /* 0x8000000004047812 */ /* 0x000fc800078ec0ff */
[----:B------:R-:W-:-:S04]  /*5d50*/  SHF.R.U32.HI R5, RZ, 0x18, R4 ;  /* 0x00000018ff057819 */ /* 0x000fc80000011604 */
[----:B------:R-:W-:-:S05]  /*5d60*/  LOP3.LUT R5, R0, R5, RZ, 0xfc, !PT ;  /* 0x0000000500057212 */ /* 0x000fca00078efcff */
[----:B------:R0:W-:Y:S01]  /*5d70*/  STG.E.U8 desc[UR36][R2.64], R5 ;  /* 0x0000000502007986 */ /* 0x0001e2000c101124 */
[----:B------:R-:W-:Y:S05]  /*5d80*/  BRA `(.L_x_5789) ;  /* 0x0000000400b87947 */ /* 0x000fea0003800000 */
.L_x_5799:
[----:B------:R-:W-:Y:S02]  /*5d90*/  ULDC.U16 UR4, c[0x0][0x3b8] ;  /* 0x0000ee0000047ab9 */ /* 0x000fe40000000400 */
[----:B------:R-:W0:Y:S02]  /*5da0*/  I2F.S16 R0, UR4 ;  /* 0x0000000400007d06 */ /* 0x000e240008101400 */
[----:B0-----:R-:W-:-:S05]  /*5db0*/  F2FP.BF16.F32.PACK_AB R0, RZ, R0 ;  /* 0x00000000ff00723e */ /* 0x001fca00000010ff */
[----:B------:R0:W-:Y:S01]  /*5dc0*/  STG.E.U16 desc[UR36][R2.64], R0 ;  /* 0x0000000002007986 */ /* 0x0001e2000c101524 */
[----:B------:R-:W-:Y:S05]  /*5dd0*/  BRA `(.L_x_5789) ;  /* 0x0000000400a47947 */ /* 0x000fea0003800000 */
.L_x_5796:
        /* <DEDUP_REMOVED lines=11> */
.L_x_5806:
        /* <DEDUP_REMOVED lines=18> */
.L_x_5808:
[----:B------:R-:W-:-:S04]  /*5fb0*/  LOP3.LUT R4, R4, 0x80000000, RZ, 0xc0, !PT ;  /* 0x8000000004047812 */ /* 0x000fc800078ec0ff */
[----:B------:R-:W-:-:S04]  /*5fc0*/  SHF.R.U32.HI R5, RZ, 0x18, R4 ;  /* 0x00000018ff057819 */ /* 0x000fc80000011604 */
[----:B------:R-:W-:-:S07]  /*5fd0*/  LOP3.LUT R0, R0, R5, RZ, 0xfc, !PT ;  /* 0x0000000500007212 */ /* 0x000fce00078efcff */
.L_x_5807:
[----:B------:R0:W-:Y:S01]  /*5fe0*/  STG.E.U8 desc[UR36][R2.64], R0 ;  /* 0x0000000002007986 */ /* 0x0001e2000c101124 */
[----:B------:R-:W-:Y:S05]  /*5ff0*/  BRA `(.L_x_5789) ;  /* 0x00000004001c7947 */ /* 0x000fea0003800000 */
.L_x_5805:
        /* <DEDUP_REMOVED lines=18> */
.L_x_5810:
[----:B------:R-:W-:-:S04]  /*6120*/  LOP3.LUT R4, R4, 0x80000000, RZ, 0xc0, !PT ;  /* 0x8000000004047812 */ /* 0x000fc800078ec0ff */
[----:B------:R-:W-:-:S04]  /*6130*/  SHF.R.U32.HI R5, RZ, 0x18, R4 ;  /* 0x00000018ff057819 */ /* 0x000fc80000011604 */
[----:B------:R-:W-:-:S07]  /*6140*/  LOP3.LUT R0, R0, R5, RZ, 0xfc, !PT ;  /* 0x0000000500007212 */ /* 0x000fce00078efcff */
.L_x_5809:
[----:B------:R0:W-:Y:S01]  /*6150*/  STG.E.U8 desc[UR36][R2.64], R0 ;  /* 0x0000000002007986 */ /* 0x0001e2000c101124 */
[----:B------:R-:W-:Y:S05]  /*6160*/  BRA `(.L_x_5789) ;  /* 0x0000000000c07947 */ /* 0x000fea0003800000 */
.L_x_5804:
        /* <DEDUP_REMOVED lines=19> */
.L_x_5813:
[----:B------:R0:W-:Y:S01]  /*62a0*/  STG.E.U8 desc[UR36][R2.64], R0 ;  /* 0x0000000002007986 */ /* 0x0001e2000c101124 */
[----:B------:R-:W-:Y:S05]  /*62b0*/  BRA `(.L_x_5789) ;  /* 0x00000000006c7947 */ /* 0x000fea0003800000 */
.L_x_5788:
        /* <DEDUP_REMOVED lines=16> */
.L_x_5814:
[----:B------:R-:W-:Y:S05]  /*63c0*/  BRA `(.L_x_5789) ;  /* 0x0000000000287947 */ /* 0x000fea0003800000 */
.L_x_5812:
[----:B------:R-:W-:Y:S02]  /*63d0*/  ULDC.U16 UR4, c[0x0][0x3b8] ;  /* 0x0000ee0000047ab9 */ /* 0x000fe40000000400 */
[----:B------:R-:W-:-:S04]  /*63e0*/  UPRMT UR4, UR4, 0x9910, URZ ;  /* 0x0000991004047896 */ /* 0x000fc8000800003f */
[----:B------:R-:W-:Y:S02]  /*63f0*/  USHF.R.S32.HI UR5, URZ, 0x1f, UR4 ;  /* 0x0000001f3f057899 */ /* 0x000fe40008011404 */
[----:B------:R-:W-:-:S04]  /*6400*/  IMAD.U32 R4, RZ, RZ, UR4 ;  /* 0x00000004ff047e24 */ /* 0x000fc8000f8e00ff */
[----:B------:R-:W-:-:S05]  /*6410*/  IMAD.U32 R5, RZ, RZ, UR5 ;  /* 0x00000005ff057e24 */ /* 0x000fca000f8e00ff */
[----:B------:R0:W-:Y:S01]  /*6420*/  STG.E.64 desc[UR36][R2.64], R4 ;  /* 0x0000000402007986 */ /* 0x0001e2000c101b24 */
[----:B------:R-:W-:Y:S05]  /*6430*/  BRA `(.L_x_5789) ;  /* 0x00000000000c7947 */ /* 0x000fea0003800000 */
.L_x_5811:
[----:B------:R-:W0:Y:S02]  /*6440*/  LDC.U16 R0, c[0x0][0x3b8] ;  /* 0x0000ee00ff007b82 */ /* 0x000e240000000400 */
[----:B0-----:R-:W-:-:S05]  /*6450*/  PRMT R5, R0, 0x9910, RZ ;  /* 0x0000991000057816 */ /* 0x001fca00000000ff */
[----:B------:R0:W-:Y:S02]  /*6460*/  STG.E desc[UR36][R2.64], R5 ;  /* 0x0000000502007986 */ /* 0x0001e4000c101924 */
.L_x_5789:
[----:B------:R-:W-:-:S07]  /*6470*/  VIADD R17, R17, 0x80 ;  /* 0x0000008011117836 */ /* 0x000fce0000000000 */
.L_x_5782:
[----:B------:R-:W-:Y:S05]  /*6480*/  BSYNC B6 ;  /* 0x0000000000067941 */ /* 0x000fea0003800000 */
.L_x_5781:
        /* <DEDUP_REMOVED lines=280> */
.L_x_5815:
        /* <DEDUP_REMOVED lines=18> */
.L_x_5819:
[----:B------:R-:W0:Y:S02]  /*7730*/  LDC.U8 R5, c[0x0][0x3b8] ;  /* 0x0000ee00ff057b82 */ /* 0x000e240000000000 */
[----:B0-----:R-:W-:Y:S01]  /*7740*/  STG.E.U8 desc[UR36][R2.64], R5 ;  /* 0x0000000502007986 */ /* 0x001fe2000c101124 */
[----:B------:R-:W-:Y:S05]  /*7750*/  EXIT ;  /* 0x000000000000794d */ /* 0x000fea0003800000 */
.L_x_5818:
        /* <DEDUP_REMOVED lines=11> */
[----:B------:R-:W-:Y:S01]  /*7810*/  STG.E.64 desc[UR36][R2.64], R4 ;  /* 0x0000000402007986 */ /* 0x000fe2000c101b24 */
[----:B------:R-:W-:Y:S05]  /*7820*/  EXIT ;  /* 0x000000000000794d */ /* 0x000fea0003800000 */
.L_x_5822:
[----:B------:R-:W0:Y:S02]  /*7830*/  LDC.U16 R0, c[0x0][0x3b8] ;  /* 0x0000ee00ff007b82 */ /* 0x000e240000000400 */
[----:B0-----:R-:W-:-:S05]  /*7840*/  PRMT R5, R0, 0x9910, RZ ;  /* 0x0000991000057816 */ /* 0x001fca00000000ff */
[----:B------:R-:W-:Y:S01]  /*7850*/  STG.E desc[UR36][R2.64], R5 ;  /* 0x0000000502007986 */ /* 0x000fe2000c101924 */
[----:B------:R-:W-:Y:S05]  /*7860*/  EXIT ;  /* 0x000000000000794d */ /* 0x000fea0003800000 */
.L_x_5821:
[----:B------:R-:W0:Y:S02]  /*7870*/  LDC.U16 R5, c[0x0][0x3b8] ;  /* 0x0000ee00ff057b82 */ /* 0x000e240000000400 */
[----:B0-----:R-:W-:Y:S01]  /*7880*/  STG.E.U16 desc[UR36][R2.64], R5 ;  /* 0x0000000502007986 */ /* 0x001fe2000c101524 */
[----:B------:R-:W-:Y:S05]  /*7890*/  EXIT ;  /* 0x000000000000794d */ /* 0x000fea0003800000 */
.L_x_5817:
        /* <DEDUP_REMOVED lines=8> */
[----:B0-----:R-:W-:Y:S01]  /*7920*/  STG.E desc[UR36][R2.64], R5 ;  /* 0x0000000502007986 */ /* 0x001fe2000c101924 */
[----:B------:R-:W-:Y:S05]  /*7930*/  EXIT ;  /* 0x000000000000794d */ /* 0x000fea0003800000 */
.L_x_5824:
[----:B------:R-:W-:Y:S02]  /*7940*/  ULDC.U16 UR4, c[0x0][0x3b8] ;  /* 0x0000ee0000047ab9 */ /* 0x000fe40000000400 */
[----:B------:R-:W0:Y:S02]  /*7950*/  I2F.S16 R0, UR4 ;  /* 0x0000000400007d06 */ /* 0x000e240008101400 */
[----:B0-----:R-:W-:-:S05]  /*7960*/  F2FP.F16.F32.PACK_AB R0, RZ, R0 ;  /* 0x00000000ff00723e */ /* 0x001fca00000000ff */
[----:B------:R-:W-:Y:S01]  /*7970*/  STG.E.U16 desc[UR36][R2.64], R0 ;  /* 0x0000000002007986 */ /* 0x000fe2000c101524 */
[----:B------:R-:W-:Y:S05]  /*7980*/  EXIT ;  /* 0x000000000000794d */ /* 0x000fea0003800000 */
.L_x_5823:
        /* <DEDUP_REMOVED lines=9> */
[----:B0-----:R-:W-:Y:S01]  /*7a20*/  STG.E.64 desc[UR36][R2.64], R4 ;  /* 0x0000000402007986 */ /* 0x001fe2000c101b24 */
[----:B------:R-:W-:Y:S05]  /*7a30*/  EXIT ;  /* 0x000000000000794d */ /* 0x000fea0003800000 */
.L_x_5826:
[----:B------:R-:W-:Y:S02]  /*7a40*/  ULDC.U16 UR4, c[0x0][0x3b8] ;  /* 0x0000ee0000047ab9 */ /* 0x000fe40000000400 */
[----:B------:R-:W0:Y:S02]  /*7a50*/  I2F.S16 R0, UR4 ;  /* 0x0000000400007d06 */ /* 0x000e240008101400 */
[----:B0-----:R-:W-:-:S04]  /*7a60*/  F2FP.F16.F32.PACK_AB R0, RZ, R0 ;  /* 0x00000000ff00723e */ /* 0x001fc800000000ff */
[----:B------:R-:W-:-:S05]  /*7a70*/  PRMT R0, R0, 0x5410, RZ ;  /* 0x0000541000007816 */ /* 0x000fca00000000ff */
[----:B------:R-:W-:Y:S01]  /*7a80*/  STG.E desc[UR36][R2.64], R0 ;  /* 0x0000000002007986 */ /* 0x000fe2000c101924 */
[----:B------:R-:W-:Y:S05]  /*7a90*/  EXIT ;  /* 0x000000000000794d */ /* 0x000fea0003800000 */
.L_x_5825:
[----:B------:R-:W-:Y:S02]  /*7aa0*/  ULDC.U16 UR4, c[0x0][0x3b8] ;  /* 0x0000ee0000047ab9 */ /* 0x000fe40000000400 */
[----:B------:R-:W0:Y:S02]  /*7ab0*/  I2F.F64.S16 R4, UR4 ;  /* 0x0000000400047d12 */ /* 0x000e240008101c00 */
[----:B0-----:R-:W-:Y:S01]  /*7ac0*/  STG.E.64 desc[UR36][R2.64], R4 ;  /* 0x0000000402007986 */ /* 0x001fe2000c101b24 */
[----:B------:R-:W-:Y:S05]  /*7ad0*/  EXIT ;  /* 0x000000000000794d */ /* 0x000fea0003800000 */
.L_x_5816:
        /* <DEDUP_REMOVED lines=14> */
.L_x_5829:
[----:B------:R-:W-:Y:S01]  /*7bc0*/  ULDC.U16 UR4, c[0x0][0x3b8] ;  /* 0x0000ee0000047ab9 */ /* 0x000fe20000000400 */
[----:B------:R-:W-:Y:S01]  /*7bd0*/  CS2R R6, SRZ ;  /* 0x0000000000067805 */ /* 0x000fe2000001ff00 */
[----:B------:R-:W0:Y:S04]  /*7be0*/  I2F.F64.S16 R4, UR4 ;  /* 0x0000000400047d12 */ /* 0x000e280008101c00 */
[----:B0-----:R-:W-:Y:S01]  /*7bf0*/  STG.E.128 desc[UR36][R2.64], R4 ;  /* 0x0000000402007986 */ /* 0x001fe2000c101d24 */
[----:B------:R-:W-:Y:S05]  /*7c00*/  EXIT ;  /* 0x000000000000794d */ /* 0x000fea0003800000 */
.L_x_5828:
        /* <DEDUP_REMOVED lines=21> */
.L_x_5832:
[----:B------:R-:W-:-:S05]  /*7d60*/  LOP3.LUT R5, R0, R9, RZ, 0xfc, !PT ;  /* 0x0000000900057212 */ /* 0x000fca00078efcff */
[----:B------:R-:W-:Y:S01]  /*7d70*/  STG.E.U8 desc[UR36][R2.64], R5 ;  /* 0x0000000502007986 */ /* 0x000fe2000c101124 */
[----:B------:R-:W-:Y:S05]  /*7d80*/  EXIT ;  /* 0x000000000000794d */ /* 0x000fea0003800000 */
.L_x_5831:
        /* <DEDUP_REMOVED lines=13> */
.L_x_5833:
[----:B------:R-:W-:Y:S01]  /*7e60*/  ISETP.GT.U32.AND P0, PT, R0, 0x7f800000, PT ;  /* 0x7f8000000000780c */ /* 0x000fe20003f04070 */
[----:B------:R-:W-:-:S05]  /*7e70*/  IMAD.MOV.U32 R0, RZ, RZ, 0x7f ;  /* 0x0000007fff007424 */ /* 0x000fca00078e00ff */
[----:B------:R-:W-:-:S07]  /*7e80*/  SEL R0, R0, 0x7c, P0 ;  /* 0x0000007c00007807 */ /* 0x000fce0000000000 */
.L_x_5834:
[----:B------:R-:W-:-:S04]  /*7e90*/  LOP3.LUT R4, R4, 0x80000000, RZ, 0xc0, !PT ;  /* 0x8000000004047812 */ /* 0x000fc800078ec0ff */
[----:B------:R-:W-:-:S04]  /*7ea0*/  SHF.R.U32.HI R5, RZ, 0x18, R4 ;  /* 0x00000018ff057819 */ /* 0x000fc80000011604 */
[----:B------:R-:W-:-:S05]  /*7eb0*/  LOP3.LUT R5, R0, R5, RZ, 0xfc, !PT ;  /* 0x0000000500057212 */ /* 0x000fca00078efcff */
[----:B------:R-:W-:Y:S01]  /*7ec0*/  STG.E.U8 desc[UR36][R2.64], R5 ;  /* 0x0000000502007986 */ /* 0x000fe2000c101124 */
[----:B------:R-:W-:Y:S05]  /*7ed0*/  EXIT ;  /* 0x000000000000794d */ /* 0x000fea0003800000 */
.L_x_5830:
[----:B------:R-:W-:Y:S02]  /*7ee0*/  ULDC.U16 UR4, c[0x0][0x3b8] ;  /* 0x0000ee0000047ab9 */ /* 0x000fe40000000400 */
[----:B------:R-:W0:Y:S02]  /*7ef0*/  I2F.S16 R0, UR4 ;  /* 0x0000000400007d06 */ /* 0x000e240008101400 */
[----:B0-----:R-:W-:-:S05]  /*7f00*/  F2FP.BF16.F32.PACK_AB R0, RZ, R0 ;  /* 0x00000000ff00723e */ /* 0x001fca00000010ff */
[----:B------:R-:W-:Y:S01]  /*7f10*/  STG.E.U16 desc[UR36][R2.64], R0 ;  /* 0x0000000002007986 */ /* 0x000fe2000c101524 */
[----:B------:R-:W-:Y:S05]  /*7f20*/  EXIT ;  /* 0x000000000000794d */ /* 0x000fea0003800000 */
.L_x_5827:
        /* <DEDUP_REMOVED lines=11> */
.L_x_5837:
        /* <DEDUP_REMOVED lines=18> */
.L_x_5839:
[----:B------:R-:W-:-:S04]  /*8100*/  LOP3.LUT R4, R4, 0x80000000, RZ, 0xc0, !PT ;  /* 0x8000000004047812 */ /* 0x000fc800078ec0ff */
[----:B------:R-:W-:-:S04]  /*8110*/  SHF.R.U32.HI R5, RZ, 0x18, R4 ;  /* 0x00000018ff057819 */ /* 0x000fc80000011604 */
[----:B------:R-:W-:-:S07]  /*8120*/  LOP3.LUT R0, R0, R5, RZ, 0xfc, !PT ;  /* 0x0000000500007212 */ /* 0x000fce00078efcff */
.L_x_5838:
[----:B------:R-:W-:Y:S01]  /*8130*/  STG.E.U8 desc[UR36][R2.64], R0 ;  /* 0x0000000002007986 */ /* 0x000fe2000c101124 */
[----:B------:R-:W-:Y:S05]  /*8140*/  EXIT ;  /* 0x000000000000794d */ /* 0x000fea0003800000 */
.L_x_5836:
        /* <DEDUP_REMOVED lines=18> */
.L_x_5841:
[----:B------:R-:W-:-:S04]  /*8270*/  LOP3.LUT R4, R4, 0x80000000, RZ, 0xc0, !PT ;  /* 0x8000000004047812 */ /* 0x000fc800078ec0ff */
[----:B------:R-:W-:-:S04]  /*8280*/  SHF.R.U32.HI R5, RZ, 0x18, R4 ;  /* 0x00000018ff057819 */ /* 0x000fc80000011604 */
[----:B------:R-:W-:-:S07]  /*8290*/  LOP3.LUT R0, R0, R5, RZ, 0xfc, !PT ;  /* 0x0000000500007212 */ /* 0x000fce00078efcff */
.L_x_5840:
[----:B------:R-:W-:Y:S01]  /*82a0*/  STG.E.U8 desc[UR36][R2.64], R0 ;  /* 0x0000000002007986 */ /* 0x000fe2000c101124 */
[----:B------:R-:W-:Y:S05]  /*82b0*/  EXIT ;  /* 0x000000000000794d */ /* 0x000fea0003800000 */
.L_x_5835:
        /* <DEDUP_REMOVED lines=19> */
.L_x_5844:
[----:B------:R-:W-:Y:S01]  /*83f0*/  STG.E.U8 desc[UR36][R2.64], R0 ;  /* 0x0000000002007986 */ /* 0x000fe2000c101124 */
[----:B------:R-:W-:Y:S05]  /*8400*/  EXIT ;  /* 0x000000000000794d */ /* 0x000fea0003800000 */
.L_x_5820:
        /* <DEDUP_REMOVED lines=16> */
.L_x_5845:
[----:B------:R-:W-:Y:S05]  /*8510*/  EXIT ;  /* 0x000000000000794d */ /* 0x000fea0003800000 */
.L_x_5843:
[----:B------:R-:W-:Y:S02]  /*8520*/  ULDC.U16 UR4, c[0x0][0x3b8] ;  /* 0x0000ee0000047ab9 */ /* 0x000fe40000000400 */
[----:B------:R-:W-:-:S04]  /*8530*/  UPRMT UR4, UR4, 0x9910, URZ ;  /* 0x0000991004047896 */ /* 0x000fc8000800003f */
[----:B------:R-:W-:Y:S02]  /*8540*/  USHF.R.S32.HI UR5, URZ, 0x1f, UR4 ;  /* 0x0000001f3f057899 */ /* 0x000fe40008011404 */
[----:B------:R-:W-:-:S04]  /*8550*/  IMAD.U32 R4, RZ, RZ, UR4 ;  /* 0x00000004ff047e24 */ /* 0x000fc8000f8e00ff */
[----:B------:R-:W-:-:S05]  /*8560*/  IMAD.U32 R5, RZ, RZ, UR5 ;  /* 0x00000005ff057e24 */ /* 0x000fca000f8e00ff */
[----:B------:R-:W-:Y:S01]  /*8570*/  STG.E.64 desc[UR36][R2.64], R4 ;  /* 0x0000000402007986 */ /* 0x000fe2000c101b24 */
[----:B------:R-:W-:Y:S05]  /*8580*/  EXIT ;  /* 0x000000000000794d */ /* 0x000fea0003800000 */
.L_x_5842:
[----:B------:R-:W0:Y:S02]  /*8590*/  LDC.U16 R0, c[0x0][0x3b8] ;  /* 0x0000ee00ff007b82 */ /* 0x000e240000000400 */
[----:B0-----:R-:W-:-:S05]  /*85a0*/  PRMT R5, R0, 0x9910, RZ ;  /* 0x0000991000057816 */ /* 0x001fca00000000ff */
[----:B------:R-:W-:Y:S01]  /*85b0*/  STG.E desc[UR36][R2.64], R5 ;  /* 0x0000000502007986 */ /* 0x000fe2000c101924 */
[----:B------:R-:W-:Y:S05]  /*85c0*/  EXIT ;  /* 0x000000000000794d */ /* 0x000fea0003800000 */
.L_x_5846:
        /* <DEDUP_REMOVED lines=11> */
.L_x_7374:


//--------------------- .text._ZN2at6native27unrolled_elementwise_kernelINS0_11FillFunctorIsEESt5arrayIPcLm1EELi4E23TrivialOffsetCalculatorILi0EjES7_ILi1EjENS0_6memory12LoadWithCastILi0EEENSA_13StoreWithCastILi1EEEEEviT_T0_T2_T3_T4_T5_ --------------------------
	.section	.text._ZN2at6native27unrolled_elementwise_kernelINS0_11FillFunctorIsEESt5arrayIPcLm1EELi4E23TrivialOffsetCalculatorILi0EjES7_ILi1EjENS0_6memory12LoadWithCastILi0EEENSA_13StoreWithCastILi1EEEEEviT_T0_T2_T3_T4_T5_,"ax",@progbits
	.align	128
        .global         _ZN2at6native27unrolled_elementwise_kernelINS0_11FillFunctorIsEESt5arrayIPcLm1EELi4E23TrivialOffsetCalculatorILi0EjES7_ILi1EjENS0_6memory12LoadWithCastILi0EEENSA_13StoreWithCastILi1EEEEEviT_T0_T2_T3_T4_T5_
        .type           _ZN2at6native27unrolled_elementwise_kernelINS0_11FillFunctorIsEESt5arrayIPcLm1EELi4E23TrivialOffsetCalculatorILi0EjES7_ILi1EjENS0_6memory12LoadWithCastILi0EEENSA_13StoreWithCastILi1EEEEEviT_T0_T2_T3_T4_T5_,@function
        .size           _ZN2at6native27unrolled_elementwise_kernelINS0_11FillFunctorIsEESt5arrayIPcLm1EELi4E23TrivialOffsetCalculatorILi0EjES7_ILi1EjENS0_6memory12LoadWithCastILi0EEENSA_13StoreWithCastILi1EEEEEviT_T0_T2_T3_T4_T5_,(.L_x_7375 - _ZN2at6native27unrolled_elementwise_kernelINS0_11FillFunctorIsEESt5arrayIPcLm1EELi4E23TrivialOffsetCalculatorILi0EjES7_ILi1EjENS0_6memory12LoadWithCastILi0EEENSA_13StoreWithCastILi1EEEEEviT_T0_T2_T3_T4_T5_)
        .other          _ZN2at6native27unrolled_elementwise_kernelINS0_11FillFunctorIsEESt5arrayIPcLm1EELi4E23TrivialOffsetCalculatorILi0EjES7_ILi1EjENS0_6memory12LoadWithCastILi0EEENSA_13StoreWithCastILi1EEEEEviT_T0_T2_T3_T4_T5_,@"STO_CUDA_ENTRY STV_DEFAULT"
_ZN2at6native27unrolled_elementwise_kernelINS0_11FillFunctorIsEESt5arrayIPcLm1EELi4E23TrivialOffsetCalculatorILi0EjES7_ILi1EjENS0_6memory12LoadWithCastILi0EEENSA_13StoreWithCastILi1EEEEEviT_T0_T2_T3_T4_T5_:
.text._ZN2at6native27unrolled_elementwise_kernelINS0_11FillFunctorIsEESt5arrayIPcLm1EELi4E23TrivialOffsetCalculatorILi0EjES7_ILi1EjENS0_6memory12LoadWithCastILi0EEENSA_13StoreWithCastILi1EEEEEviT_T0_T2_T3_T4_T5_:
        /* <DEDUP_REMOVED lines=32> */
.L_x_5852:
[----:B------:R-:W0:Y:S02]  /*0200*/  LDC.U8 R5, c[0x0][0x214] ;  /* 0x00008500ff057b82 */ /* 0x000e240000000000 */
[----:B0-----:R3:W-:Y:S01]  /*0210*/  STG.E.U8 desc[UR36][R2.64], R5 ;  /* 0x0000000502007986 */ /* 0x0017e2000c101124 */
[----:B------:R-:W-:Y:S05]  /*0220*/  BRA `(.L_x_5848) ;  /* 0x0000000c00987947 */ /* 0x000fea0003800000 */
.L_x_5851:
        /* <DEDUP_REMOVED lines=13> */
.L_x_5855:
[----:B------:R-:W0:Y:S02]  /*0300*/  LDC.U16 R0, c[0x0][0x214] ;  /* 0x00008500ff007b82 */ /* 0x000e240000000400 */
[----:B0-----:R-:W-:-:S05]  /*0310*/  PRMT R5, R0, 0x9910, RZ ;  /* 0x0000991000057816 */ /* 0x001fca00000000ff */
[----:B------:R1:W-:Y:S01]  /*0320*/  STG.E desc[UR36][R2.64], R5 ;  /* 0x0000000502007986 */ /* 0x0003e2000c101924 */
[----:B------:R-:W-:Y:S05]  /*0330*/  BRA `(.L_x_5848) ;  /* 0x0000000c00547947 */ /* 0x000fea0003800000 */
.L_x_5854:
[----:B------:R-:W0:Y:S02]  /*0340*/  LDC.U16 R5, c[0x0][0x214] ;  /* 0x00008500ff057b82 */ /* 0x000e240000000400 */
[----:B0-----:R2:W-:Y:S01]  /*0350*/  STG.E.U16 desc[UR36][R2.64], R5 ;  /* 0x0000000502007986 */ /* 0x0015e2000c101524 */
[----:B------:R-:W-:Y:S05]  /*0360*/  BRA `(.L_x_5848) ;  /* 0x0000000c00487947 */ /* 0x000fea0003800000 */
.L_x_5850:
        /* <DEDUP_REMOVED lines=10> */
.L_x_5857:
[----:B------:R-:W-:Y:S02]  /*0410*/  ULDC.U16 UR4, c[0x0][0x214] ;  /* 0x0000850000047ab9 */ /* 0x000fe40000000400 */
[----:B------:R-:W0:Y:S02]  /*0420*/  I2F.S16 R0, UR4 ;  /* 0x0000000400007d06 */ /* 0x000e240008101400 */
[----:B0-----:R-:W-:-:S05]  /*0430*/  F2FP.F16.F32.PACK_AB R0, RZ, R0 ;  /* 0x00000000ff00723e */ /* 0x001fca00000000ff */
[----:B------:R0:W-:Y:S01]  /*0440*/  STG.E.U16 desc[UR36][R2.64], R0 ;  /* 0x0000000002007986 */ /* 0x0001e2000c101524 */
[----:B------:R-:W-:Y:S05]  /*0450*/  BRA `(.L_x_5848) ;  /* 0x0000000c000c7947 */ /* 0x000fea0003800000 */
.L_x_5856:
        /* <DEDUP_REMOVED lines=11> */
.L_x_5859:
[----:B------:R-:W-:Y:S02]  /*0510*/  ULDC.U16 UR4, c[0x0][0x214] ;  /* 0x0000850000047ab9 */ /* 0x000fe40000000400 */
[----:B------:R-:W0:Y:S02]  /*0520*/  I2F.S16 R0, UR4 ;  /* 0x0000000400007d06 */ /* 0x000e240008101400 */
[----:B0-----:R-:W-:-:S04]  /*0530*/  F2FP.F16.F32.PACK_AB R5, RZ, R0 ;  /* 0x00000000ff05723e */ /* 0x001fc800000000ff */
[----:B------:R-:W-:-:S05]  /*0540*/  PRMT R5, R5, 0x5410, RZ ;  /* 0x0000541005057816 */ /* 0x000fca00000000ff */
[----:B------:R0:W-:Y:S01]  /*0550*/  STG.E desc[UR36][R2.64], R5 ;  /* 0x0000000502007986 */ /* 0x0001e2000c101924 */
[----:B------:R-:W-:Y:S05]  /*0560*/  BRA `(.L_x_5848) ;  /* 0x0000000800c87947 */ /* 0x000fea0003800000 */
.L_x_5858:
[----:B------:R-:W-:Y:S02]  /*0570*/  ULDC.U16 UR4, c[0x0][0x214] ;  /* 0x0000850000047ab9 */ /* 0x000fe40000000400 */
[----:B------:R-:W0:Y:S02]  /*0580*/  I2F.F64.S16 R4, UR4 ;  /* 0x0000000400047d12 */ /* 0x000e240008101c00 */
[----:B0-----:R5:W-:Y:S01]  /*0590*/  STG.E.64 desc[UR36][R2.64], R4 ;  /* 0x0000000402007986 */ /* 0x001be2000c101b24 */
[----:B------:R-:W-:Y:S05]  /*05a0*/  BRA `(.L_x_5848) ;  /* 0x0000000800b87947 */ /* 0x000fea0003800000 */
.L_x_5849:
        /* <DEDUP_REMOVED lines=14> */
.L_x_5862:
[----:B------:R-:W-:Y:S01]  /*0690*/  ULDC.U16 UR4, c[0x0][0x214] ;  /* 0x0000850000047ab9 */ /* 0x000fe20000000400 */
[----:B------:R-:W-:Y:S01]  /*06a0*/  CS2R R6, SRZ ;  /* 0x0000000000067805 */ /* 0x000fe2000001ff00 */
[----:B------:R-:W0:Y:S04]  /*06b0*/  I2F.F64.S16 R4, UR4 ;  /* 0x0000000400047d12 */ /* 0x000e280008101c00 */
[----:B0-----:R0:W-:Y:S01]  /*06c0*/  STG.E.128 desc[UR36][R2.64], R4 ;  /* 0x0000000402007986 */ /* 0x0011e2000c101d24 */
[----:B------:R-:W-:Y:S05]  /*06d0*/  BRA `(.L_x_5848) ;  /* 0x00000008006c7947 */ /* 0x000fea0003800000 */
.L_x_5861:
        /* <DEDUP_REMOVED lines=21> */
.L_x_5865:
[----:B------:R-:W-:-:S05]  /*0830*/  LOP3.LUT R5, R4, R5, RZ, 0xfc, !PT ;  /* 0x0000000504057212 */ /* 0x000fca00078efcff */
[----:B------:R0:W-:Y:S01]  /*0840*/  STG.E.U8 desc[UR36][R2.64], R5 ;  /* 0x0000000502007986 */ /* 0x0001e2000c101124 */
[----:B------:R-:W-:Y:S05]  /*0850*/  BRA `(.L_x_5848) ;  /* 0x00000008000c7947 */ /* 0x000fea0003800000 */
.L_x_5864:
        /* <DEDUP_REMOVED lines=13> */
.L_x_5866:
[----:B------:R-:W-:Y:S01]  /*0930*/  IMAD.MOV.U32 R0, RZ, RZ, 0x7f ;  /* 0x0000007fff007424 */ /* 0x000fe200078e00ff */
[----:B------:R-:W-:-:S04]  /*0940*/  ISETP.GT.U32.AND P0, PT, R4, 0x7f800000, PT ;  /* 0x7f8000000400780c */ /* 0x000fc80003f04070 */
[----:B------:R-:W-:-:S09]  /*0950*/  SEL R0, R0, 0x7c, P0 ;  /* 0x0000007c00007807 */ /* 0x000fd20000000000 */
.L_x_5867:
[----:B------:R-:W-:-:S04]  /*0960*/  LOP3.LUT R5, R5, 0x80000000, RZ, 0xc0, !PT ;  /* 0x8000000005057812 */ /* 0x000fc800078ec0ff */
[----:B------:R-:W-:-:S04]  /*0970*/  SHF.R.U32.HI R5, RZ, 0x18, R5 ;  /* 0x00000018ff057819 */ /* 0x000fc80000011605 */
[----:B------:R-:W-:-:S05]  /*0980*/  LOP3.LUT R5, R0, R5, RZ, 0xfc, !PT ;  /* 0x0000000500057212 */ /* 0x000fca00078efcff */
[----:B------:R0:W-:Y:S01]  /*0990*/  STG.E.U8 desc[UR36][R2.64], R5 ;  /* 0x0000000502007986 */ /* 0x0001e2000c101124 */
[----:B------:R-:W-:Y:S05]  /*09a0*/  BRA `(.L_x_5848) ;  /* 0x0000000400b87947 */ /* 0x000fea0003800000 */
.L_x_5863:
[----:B------:R-:W-:Y:S02]  /*09b0*/  ULDC.U16 UR4, c[0x0][0x214] ;  /* 0x0000850000047ab9 */ /* 0x000fe40000000400 */
[----:B------:R-:W0:Y:S02]  /*09c0*/  I2F.S16 R0, UR4 ;  /* 0x0000000400007d06 */ /* 0x000e240008101400 */
[----:B0-----:R-:W-:-:S05]  /*09d0*/  F2FP.BF16.F32.PACK_AB R0, RZ, R0 ;  /* 0x00000000ff00723e */ /* 0x001fca00000010ff */
[----:B------:R0:W-:Y:S01]  /*09e0*/  STG.E.U16 desc[UR36][R2.64], R0 ;  /* 0x0000000002007986 */ /* 0x0001e2000c101524 */
[----:B------:R-:W-:Y:S05]  /*09f0*/  BRA `(.L_x_5848) ;  /* 0x0000000400a47947 */ /* 0x000fea0003800000 */
.L_x_5860:
        /* <DEDUP_REMOVED lines=11> */
.L_x_5870:
        /* <DEDUP_REMOVED lines=17> */
.L_x_5872:
[----:B------:R-:W-:-:S04]  /*0bc0*/  LOP3.LUT R5, R5, 0x80000000, RZ, 0xc0, !PT ;  /* 0x8000000005057812 */ /* 0x000fc800078ec0ff */
[----:B------:R-:W-:-:S04]  /*0bd0*/  SHF.R.U32.HI R5, RZ, 0x18, R5 ;  /* 0x00000018ff057819 */ /* 0x000fc80000011605 */
[----:B------:R-:W-:-:S04]  /*0be0*/  LOP3.LUT R4, R4, R5, RZ, 0xfc, !PT ;  /* 0x0000000504047212 */ /* 0x000fc800078efcff */
[----:B------:R-:W-:-:S07]  /*0bf0*/  PRMT R0, R4, 0x7610, R0 ;  /* 0x0000761004007816 */ /* 0x000fce0000000000 */
.L_x_5871:
[----:B------:R0:W-:Y:S01]  /*0c00*/  STG.E.U8 desc[UR36][R2.64], R0 ;  /* 0x0000000002007986 */ /* 0x0001e2000c101124 */
[----:B------:R-:W-:Y:S05]  /*0c10*/  BRA `(.L_x_5848) ;  /* 0x00000004001c7947 */ /* 0x000fea0003800000 */
.L_x_5869:
        /* <DEDUP_REMOVED lines=17> */
.L_x_5874:
[----:B------:R-:W-:-:S04]  /*0d30*/  LOP3.LUT R5, R5, 0x80000000, RZ, 0xc0, !PT ;  /* 0x8000000005057812 */ /* 0x000fc800078ec0ff */
[----:B------:R-:W-:-:S04]  /*0d40*/  SHF.R.U32.HI R5, RZ, 0x18, R5 ;  /* 0x00000018ff057819 */ /* 0x000fc80000011605 */
[----:B------:R-:W-:-:S04]  /*0d50*/  LOP3.LUT R4, R4, R5, RZ, 0xfc, !PT ;  /* 0x0000000504047212 */ /* 0x000fc800078efcff */
[----:B------:R-:W-:-:S07]  /*0d60*/  PRMT R0, R4, 0x7610, R0 ;  /* 0x0000761004007816 */ /* 0x000fce0000000000 */
.L_x_5873:
[----:B------:R0:W-:Y:S01]  /*0d70*/  STG.E.U8 desc[UR36][R2.64], R0 ;  /* 0x0000000002007986 */ /* 0x0001e2000c101124 */
[----:B------:R-:W-:Y:S05]  /*0d80*/  BRA `(.L_x_5848) ;  /* 0x0000000000c07947 */ /* 0x000fea0003800000 */
.L_x_5868:
        /* <DEDUP_REMOVED lines=19> */
.L_x_5877:
[----:B------:R0:W-:Y:S01]  /*0ec0*/  STG.E.U8 desc[UR36][R2.64], R4 ;  /* 0x0000000402007986 */ /* 0x0001e2000c101124 */
[----:B------:R-:W-:Y:S05]  /*0ed0*/  BRA `(.L_x_5848) ;  /* 0x00000000006c7947 */ /* 0x000fea0003800000 */
.L_x_5853:
        /* <DEDUP_REMOVED lines=16> */
.L_x_5878:
[----:B------:R-:W-:Y:S05]  /*0fe0*/  BRA `(.L_x_5848) ;  /* 0x0000000000287947 */ /* 0x000fea0003800000 */
.L_x_5876:
[----:B------:R-:W-:Y:S02]  /*0ff0*/  ULDC.U16 UR4, c[0x0][0x214] ;  /* 0x0000850000047ab9 */ /* 0x000fe40000000400 */
[----:B------:R-:W-:-:S04]  /*1000*/  UPRMT UR4, UR4, 0x9910, URZ ;  /* 0x0000991004047896 */ /* 0x000fc8000800003f */
[----:B------:R-:W-:Y:S02]  /*1010*/  USHF.R.S32.HI UR5, URZ, 0x1f, UR4 ;  /* 0x0000001f3f057899 */ /* 0x000fe40008011404 */
[----:B------:R-:W-:-:S04]  /*1020*/  IMAD.U32 R4, RZ, RZ, UR4 ;  /* 0x00000004ff047e24 */ /* 0x000fc8000f8e00ff */
[----:B------:R-:W-:-:S05]  /*1030*/  IMAD.U32 R5, RZ, RZ, UR5 ;  /* 0x00000005ff057e24 */ /* 0x000fca000f8e00ff */
[----:B------:R0:W-:Y:S01]  /*1040*/  STG.E.64 desc[UR36][R2.64], R4 ;  /* 0x0000000402007986 */ /* 0x0001e2000c101b24 */
[----:B------:R-:W-:Y:S05]  /*1050*/  BRA `(.L_x_5848) ;  /* 0x00000000000c7947 */ /* 0x000fea0003800000 */
.L_x_5875:
[----:B------:R-:W0:Y:S02]  /*1060*/  LDC.U16 R0, c[0x0][0x214] ;  /* 0x00008500ff007b82 */ /* 0x000e240000000400 */
[----:B0-----:R-:W-:-:S05]  /*1070*/  PRMT R5, R0, 0x9910, RZ ;  /* 0x0000991000057816 */ /* 0x001fca00000000ff */
[----:B------:R0:W-:Y:S02]  /*1080*/  STG.E desc[UR36][R2.64], R5 ;  /* 0x0000000502007986 */ /* 0x0001e4000c101924 */
.L_x_5848:
[----:B------:R-:W-:Y:S05]  /*1090*/  BSYNC B6 ;  /* 0x0000000000067941 */ /* 0x000fea0003800000 */
.L_x_5847:
        /* <DEDUP_REMOVED lines=24> */
.L_x_5884:
[----:B------:R-:W0:Y:S02]  /*1220*/  LDC.U8 R5, c[0x0][0x214] ;  /* 0x00008500ff057b82 */ /* 0x000e240000000000 */
[----:B0-----:R1:W-:Y:S01]  /*1230*/  STG.E.U8 desc[UR36][R2.64], R5 ;  /* 0x0000000502007986 */ /* 0x0013e2000c101124 */
[----:B------:R-:W-:Y:S05]  /*1240*/  BRA `(.L_x_5886) ;  /* 0x0000000c00987947 */ /* 0x000fea0003800000 */
.L_x_5883:
        /* <DEDUP_REMOVED lines=13> */
.L_x_5888:
[----:B------:R-:W0:Y:S02]  /*1320*/  LDC.U16 R0, c[0x0][0x214] ;  /* 0x00008500ff007b82 */ /* 0x000e240000000400 */
[----:B0-----:R-:W-:-:S05]  /*1330*/  PRMT R5, R0, 0x9910, RZ ;  /* 0x0000991000057816 */ /* 0x001fca00000000ff */
[----:B------:R3:W-:Y:S01]  /*1340*/  STG.E desc[UR36][R2.64], R5 ;  /* 0x0000000502007986 */ /* 0x0007e2000c101924 */
[----:B------:R-:W-:Y:S05]  /*1350*/  BRA `(.L_x_5886) ;  /* 0x0000000c00547947 */ /* 0x000fea0003800000 */
.L_x_5887:
[----:B------:R-:W0:Y:S02]  /*1360*/  LDC.U16 R5, c[0x0][0x214] ;  /* 0x00008500ff057b82 */ /* 0x000e240000000400 */
[----:B0-----:R2:W-:Y:S01]  /*1370*/  STG.E.U16 desc[UR36][R2.64], R5 ;  /* 0x0000000502007986 */ /* 0x0015e2000c101524 */
[----:B------:R-:W-:Y:S05]  /*1380*/  BRA `(.L_x_5886) ;  /* 0x0000000c00487947 */ /* 0x000fea0003800000 */
.L_x_5882:
        /* <DEDUP_REMOVED lines=10> */
.L_x_5890:
[----:B------:R-:W-:Y:S02]  /*1430*/  ULDC.U16 UR4, c[0x0][0x214] ;  /* 0x0000850000047ab9 */ /* 0x000fe40000000400 */
[----:B------:R-:W0:Y:S02]  /*1440*/  I2F.S16 R0, UR4 ;  /* 0x0000000400007d06 */ /* 0x000e240008101400 */
[----:B0-----:R-:W-:-:S05]  /*1450*/  F2FP.F16.F32.PACK_AB R0, RZ, R0 ;  /* 0x00000000ff00723e */ /* 0x001fca00000000ff */
[----:B------:R0:W-:Y:S01]  /*1460*/  STG.E.U16 desc[UR36][R2.64], R0 ;  /* 0x0000000002007986 */ /* 0x0001e2000c101524 */
[----:B------:R-:W-:Y:S05]  /*1470*/  BRA `(.L_x_5886) ;  /* 0x0000000c000c7947 */ /* 0x000fea0003800000 */
.L_x_5889:
        /* <DEDUP_REMOVED lines=11> */
.L_x_5892:
[----:B------:R-:W-:Y:S02]  /*1530*/  ULDC.U16 UR4, c[0x0][0x214] ;  /* 0x0000850000047ab9 */ /* 0x000fe40000000400 */
[----:B------:R-:W0:Y:S02]  /*1540*/  I2F.S16 R0, UR4 ;  /* 0x0000000400007d06 */ /* 0x000e240008101400 */
[----:B0-----:R-:W-:-:S04]  /*1550*/  F2FP.F16.F32.PACK_AB R0, RZ, R0 ;  /* 0x00000000ff00723e */ /* 0x001fc800000000ff */
[----:B------:R-:W-:-:S05]  /*1560*/  PRMT R0, R0, 0x5410, RZ ;  /* 0x0000541000007816 */ /* 0x000fca00000000ff */
[----:B------:R0:W-:Y:S01]  /*1570*/  STG.E desc[UR36][R2.64], R0 ;  /* 0x0000000002007986 */ /* 0x0001e2000c101924 */
[----:B------:R-:W-:Y:S05]  /*1580*/  BRA `(.L_x_5886) ;  /* 0x0000000800c87947 */ /* 0x000fea0003800000 */
.L_x_5891:
[----:B------:R-:W-:Y:S02]  /*1590*/  ULDC.U16 UR4, c[0x0][0x214] ;  /* 0x0000850000047ab9 */ /* 0x000fe40000000400 */
[----:B------:R-:W0:Y:S02]  /*15a0*/  I2F.F64.S16 R4, UR4 ;  /* 0x0000000400047d12 */ /* 0x000e240008101c00 */
[----:B0-----:R0:W-:Y:S01]  /*15b0*/  STG.E.64 desc[UR36][R2.64], R4 ;  /* 0x0000000402007986 */ /* 0x0011e2000c101b24 */
[----:B------:R-:W-:Y:S05]  /*15c0*/  BRA `(.L_x_5886) ;  /* 0x0000000800b87947 */ /* 0x000fea0003800000 */
.L_x_5881:
        /* <DEDUP_REMOVED lines=14> */
.L_x_5895:
[----:B------:R-:W-:Y:S01]  /*16b0*/  ULDC.U16 UR4, c[0x0][0x214] ;  /* 0x0000850000047ab9 */ /* 0x000fe20000000400 */
[----:B------:R-:W-:Y:S01]  /*16c0*/  CS2R R6, SRZ ;  /* 0x0000000000067805 */ /* 0x000fe2000001ff00 */
[----:B------:R-:W0:Y:S04]  /*16d0*/  I2F.F64.S16 R4, UR4 ;  /* 0x0000000400047d12 */ /* 0x000e280008101c00 */
[----:B0-----:R0:W-:Y:S01]  /*16e0*/  STG.E.128 desc[UR36][R2.64], R4 ;  /* 0x0000000402007986 */ /* 0x0011e2000c101d24 */
[----:B------:R-:W-:Y:S05]  /*16f0*/  BRA `(.L_x_5886) ;  /* 0x00000008006c7947 */ /* 0x000fea0003800000 */
.L_x_5894:
        /* <DEDUP_REMOVED lines=21> */
.L_x_5898:
[----:B------:R-:W-:-:S05]  /*1850*/  LOP3.LUT R5, R0, R9, RZ, 0xfc, !PT ;  /* 0x0000000900057212 */ /* 0x000fca00078efcff */
[----:B------:R0:W-:Y:S01]  /*1860*/  STG.E.U8 desc[UR36][R2.64], R5 ;  /* 0x0000000502007986 */ /* 0x0001e2000c101124 */
[----:B------:R-:W-:Y:S05]  /*1870*/  BRA `(.L_x_5886) ;  /* 0x00000008000c7947 */ /* 0x000fea0003800000 */
.L_x_5897:
        /* <DEDUP_REMOVED lines=13> */
.L_x_5899:
[----:B------:R-:W-:Y:S01]  /*1950*/  ISETP.GT.U32.AND P0, PT, R0, 0x7f800000, PT ;  /* 0x7f8000000000780c */ /* 0x000fe20003f04070 */
[----:B------:R-:W-:-:S05]  /*1960*/  IMAD.MOV.U32 R0, RZ, RZ, 0x7f ;  /* 0x0000007fff007424 */ /* 0x000fca00078e00ff */
[----:B------:R-:W-:-:S07]  /*1970*/  SEL R0, R0, 0x7c, P0 ;  /* 0x0000007c00007807 */ /* 0x000fce0000000000 */
.L_x_5900:
[----:B------:R-:W-:-:S04]  /*1980*/  LOP3.LUT R4, R4, 0x80000000, RZ, 0xc0, !PT ;  /* 0x8000000004047812 */ /* 0x000fc800078ec0ff */
[----:B------:R-:W-:-:S04]  /*1990*/  SHF.R.U32.HI R5, RZ, 0x18, R4 ;  /* 0x00000018ff057819 */ /* 0x000fc80000011604 */
[----:B------:R-:W-:-:S05]  /*19a0*/  LOP3.LUT R5, R0, R5, RZ, 0xfc, !PT ;  /* 0x0000000500057212 */ /* 0x000fca00078efcff */
[----:B------:R0:W-:Y:S01]  /*19b0*/  STG.E.U8 desc[UR36][R2.64], R5 ;  /* 0x0000000502007986 */ /* 0x0001e2000c101124 */
[----:B------:R-:W-:Y:S05]  /*19c0*/  BRA `(.L_x_5886) ;  /* 0x0000000400b87947 */ /* 0x000fea0003800000 */
.L_x_5896:
[----:B------:R-:W-:Y:S02]  /*19d0*/  ULDC.U16 UR4, c[0x0][0x214] ;  /* 0x0000850000047ab9 */ /* 0x000fe40000000400 */
[----:B------:R-:W0:Y:S02]  /*19e0*/  I2F.S16 R0, UR4 ;  /* 0x0000000400007d06 */ /* 0x000e240008101400 */
[----:B0-----:R-:W-:-:S05]  /*19f0*/  F2FP.BF16.F32.PACK_AB R0, RZ, R0 ;  /* 0x00000000ff00723e */ /* 0x001fca00000010ff */
[----:B------:R0:W-:Y:S01]  /*1a00*/  STG.E.U16 desc[UR36][R2.64], R0 ;  /* 0x0000000002007986 */ /* 0x0001e2000c101524 */
[----:B------:R-:W-:Y:S05]  /*1a10*/  BRA `(.L_x_5886) ;  /* 0x0000000400a47947 */ /* 0x000fea0003800000 */
.L_x_5893:
        /* <DEDUP_REMOVED lines=11> */
.L_x_5903:
        /* <DEDUP_REMOVED lines=18> */
.L_x_5905:
[----:B------:R-:W-:-:S04]  /*1bf0*/  LOP3.LUT R4, R4, 0x80000000, RZ, 0xc0, !PT ;  /* 0x8000000004047812 */ /* 0x000fc800078ec0ff */
[----:B------:R-:W-:-:S04]  /*1c00*/  SHF.R.U32.HI R5, RZ, 0x18, R4 ;  /* 0x00000018ff057819 */ /* 0x000fc80000011604 */
[----:B------:R-:W-:-:S07]  /*1c10*/  LOP3.LUT R0, R0, R5, RZ, 0xfc, !PT ;  /* 0x0000000500007212 */ /* 0x000fce00078efcff */
.L_x_5904:
[----:B------:R0:W-:Y:S01]  /*1c20*/  STG.E.U8 desc[UR36][R2.64], R0 ;  /* 0x0000000002007986 */ /* 0x0001e2000c101124 */
[----:B------:R-:W-:Y:S05]  /*1c30*/  BRA `(.L_x_5886) ;  /* 0x00000004001c7947 */ /* 0x000fea0003800000 */
.L_x_5902:
        /* <DEDUP_REMOVED lines=18> */
.L_x_5907:
[----:B------:R-:W-:-:S04]  /*1d60*/  LOP3.LUT R4, R4, 0x80000000, RZ, 0xc0, !PT ;  /* 0x8000000004047812 */ /* 0x000fc800078ec0ff */
[----:B------:R-:W-:-:S04]  /*1d70*/  SHF.R.U32.HI R5, RZ, 0x18, R4 ;  /* 0x00000018ff057819 */ /* 0x000fc80000011604 */
[----:B------:R-:W-:-:S07]  /*1d80*/  LOP3.LUT R0, R0, R5, RZ, 0xfc, !PT ;  /* 0x0000000500007212 */ /* 0x000fce00078efcff */
.L_x_5906:
[----:B------:R0:W-:Y:S01]  /*1d90*/  STG.E.U8 desc[UR36][R2.64], R0 ;  /* 0x0000000002007986 */ /* 0x0001e2000c101124 */
[----:B------:R-:W-:Y:S05]  /*1da0*/  BRA `(.L_x_5886) ;  /* 0x0000000000c07947 */ /* 0x000fea0003800000 */
.L_x_5901:
        /* <DEDUP_REMOVED lines=19> */
.L_x_5910:
[----:B------:R0:W-:Y:S01]  /*1ee0*/  STG.E.U8 desc[UR36][R2.64], R0 ;  /* 0x0000000002007986 */ /* 0x0001e2000c101124 */
[----:B------:R-:W-:Y:S05]  /*1ef0*/  BRA `(.L_x_5886) ;  /* 0x00000000006c7947 */ /* 0x000fea0003800000 */
.L_x_5885:
        /* <DEDUP_REMOVED lines=16> */
.L_x_5911:
[----:B------:R-:W-:Y:S05]  /*2000*/  BRA `(.L_x_5886) ;  /* 0x0000000000287947 */ /* 0x000fea0003800000 */
.L_x_5909:
[----:B------:R-:W-:Y:S02]  /*2010*/  ULDC.U16 UR4, c[0x0][0x214] ;  /* 0x0000850000047ab9 */ /* 0x000fe40000000400 */
[----:B------:R-:W-:-:S04]  /*2020*/  UPRMT UR4, UR4, 0x9910, URZ ;  /* 0x0000991004047896 */ /* 0x000fc8000800003f */
[----:B------:R-:W-:Y:S02]  /*2030*/  USHF.R.S32.HI UR5, URZ, 0x1f, UR4 ;  /* 0x0000001f3f057899 */ /* 0x000fe40008011404 */
[----:B------:R-:W-:-:S04]  /*2040*/  IMAD.U32 R4, RZ, RZ, UR4 ;  /* 0x00000004ff047e24 */ /* 0x000fc8000f8e00ff */
[----:B------:R-:W-:-:S05]  /*2050*/  IMAD.U32 R5, RZ, RZ, UR5 ;  /* 0x00000005ff057e24 */ /* 0x000fca000f8e00ff */
[----:B------:R0:W-:Y:S01]  /*2060*/  STG.E.64 desc[UR36][R2.64], R4 ;  /* 0x0000000402007986 */ /* 0x0001e2000c101b24 */
[----:B------:R-:W-:Y:S05]  /*2070*/  BRA `(.L_x_5886) ;  /* 0x00000000000c7947 */ /* 0x000fea0003800000 */
.L_x_5908:
[----:B------:R-:W0:Y:S02]  /*2080*/  LDC.U16 R0, c[0x0][0x214] ;  /* 0x00008500ff007b82 */ /* 0x000e240000000400 */
[----:B0-----:R-:W-:-:S05]  /*2090*/  PRMT R5, R0, 0x9910, RZ ;  /* 0x0000991000057816 */ /* 0x001fca00000000ff */
[----:B------:R0:W-:Y:S02]  /*20a0*/  STG.E desc[UR36][R2.64], R5 ;  /* 0x0000000502007986 */ /* 0x0001e4000c101924 */
.L_x_5886:
        /* <DEDUP_REMOVED lines=24> */
.L_x_5915:
[----:B------:R-:W0:Y:S02]  /*2230*/  LDC.U8 R5, c[0x0][0x214] ;  /* 0x00008500ff057b82 */ /* 0x000e240000000000 */
[----:B0-----:R0:W-:Y:S01]  /*2240*/  STG.E.U8 desc[UR36][R2.64], R5 ;  /* 0x0000000502007986 */ /* 0x0011e2000c101124 */
[----:B------:R-:W-:Y:S05]  /*2250*/  BRA `(.L_x_5917) ;  /* 0x0000000c00987947 */ /* 0x000fea0003800000 */
.L_x_5914:
        /* <DEDUP_REMOVED lines=13> */
.L_x_5919:
[----:B------:R-:W0:Y:S02]  /*2330*/  LDC.U16 R0, c[0x0][0x214] ;  /* 0x00008500ff007b82 */ /* 0x000e240000000400 */
[----:B0-----:R-:W-:-:S05]  /*2340*/  PRMT R5, R0, 0x9910, RZ ;  /* 0x0000991000057816 */ /* 0x001fca00000000ff */
[----:B------:R0:W-:Y:S01]  /*2350*/  STG.E desc[UR36][R2.64], R5 ;  /* 0x0000000502007986 */ /* 0x0001e2000c101924 */
[----:B------:R-:W-:Y:S05]  /*2360*/  BRA `(.L_x_5917) ;  /* 0x0000000c00547947 */ /* 0x000fea0003800000 */
.L_x_5918:
[----:B------:R-:W0:Y:S02]  /*2370*/  LDC.U16 R5, c[0x0][0x214] ;  /* 0x00008500ff057b82 */ /* 0x000e240000000400 */
[----:B0-----:R0:W-:Y:S01]  /*2380*/  STG.E.U16 desc[UR36][R2.64], R5 ;  /* 0x0000000502007986 */ /* 0x0011e2000c101524 */
[----:B------:R-:W-:Y:S05]  /*2390*/  BRA `(.L_x_5917) ;  /* 0x0000000c00487947 */ /* 0x000fea0003800000 */
.L_x_5913:
        /* <DEDUP_REMOVED lines=10> */
.L_x_5921:
[----:B------:R-:W-:Y:S02]  /*2440*/  ULDC.U16 UR4, c[0x0][0x214] ;  /* 0x0000850000047ab9 */ /* 0x000fe40000000400 */
[----:B------:R-:W0:Y:S02]  /*2450*/  I2F.S16 R0, UR4 ;  /* 0x0000000400007d06 */ /* 0x000e240008101400 */
[----:B0-----:R-:W-:-:S05]  /*2460*/  F2FP.F16.F32.PACK_AB R0, RZ, R0 ;  /* 0x00000000ff00723e */ /* 0x001fca00000000ff */
[----:B------:R0:W-:Y:S01]  /*2470*/  STG.E.U16 desc[UR36][R2.64], R0 ;  /* 0x0000000002007986 */ /* 0x0001e2000c101524 */
[----:B------:R-:W-:Y:S05]  /*2480*/  BRA `(.L_x_5917) ;  /* 0x0000000c000c7947 */ /* 0x000fea0003800000 */
.L_x_5920:
        /* <DEDUP_REMOVED lines=11> */
.L_x_5923:
[----:B------:R-:W-:Y:S02]  /*2540*/  ULDC.U16 UR4, c[0x0][0x214] ;  /* 0x0000850000047ab9 */ /* 0x000fe40000000400 */
[----:B------:R-:W0:Y:S02]  /*2550*/  I2F.S16 R0, UR4 ;  /* 0x0000000400007d06 */ /* 0x000e240008101400 */
[----:B0-----:R-:W-:-:S04]  /*2560*/  F2FP.F16.F32.PACK_AB R0, RZ, R0 ;  /* 0x00000000ff00723e */ /* 0x001fc800000000ff */
[----:B------:R-:W-:-:S05]  /*2570*/  PRMT R0, R0, 0x5410, RZ ;  /* 0x0000541000007816 */ /* 0x000fca00000000ff */
[----:B------:R0:W-:Y:S01]  /*2580*/  STG.E desc[UR36][R2.64], R0 ;  /* 0x0000000002007986 */ /* 0x0001e2000c101924 */
[----:B------:R-:W-:Y:S05]  /*2590*/  BRA `(.L_x_5917) ;  /* 0x0000000800c87947 */ /* 0x000fea0003800000 */
.L_x_5922:
[----:B------:R-:W-:Y:S02]  /*25a0*/  ULDC.U16 UR4, c[0x0][0x214] ;  /* 0x0000850000047ab9 */ /* 0x000fe40000000400 */
[----:B------:R-:W0:Y:S02]  /*25b0*/  I2F.F64.S16 R4, UR4 ;  /* 0x0000000400047d12 */ /* 0x000e240008101c00 */
[----:B0-----:R0:W-:Y:S01]  /*25c0*/  STG.E.64 desc[UR36][R2.64], R4 ;  /* 0x0000000402007986 */ /* 0x0011e2000c101b24 */
[----:B------:R-:W-:Y:S05]  /*25d0*/  BRA `(.L_x_5917) ;  /* 0x0000000800b87947 */ /* 0x000fea0003800000 */
.L_x_5912:
        /* <DEDUP_REMOVED lines=14> */
.L_x_5926:
[----:B------:R-:W-:Y:S01]  /*26c0*/  ULDC.U16 UR4, c[0x0][0x214] ;  /* 0x0000850000047ab9 */ /* 0x000fe20000000400 */
[----:B------:R-:W-:Y:S01]  /*26d0*/  CS2R R6, SRZ ;  /* 0x0000000000067805 */ /* 0x000fe2000001ff00 */
[----:B------:R-:W0:Y:S04]  /*26e0*/  I2F.F64.S16 R4, UR4 ;  /* 0x0000000400047d12 */ /* 0x000e280008101c00 */
[----:B0-----:R0:W-:Y:S01]  /*26f0*/  STG.E.128 desc[UR36][R2.64], R4 ;  /* 0x0000000402007986 */ /* 0x0011e2000c101d24 */
[----:B------:R-:W-:Y:S05]  /*2700*/  BRA `(.L_x_5917) ;  /* 0x00000008006c7947 */ /* 0x000fea0003800000 */
.L_x_5925:
        /* <DEDUP_REMOVED lines=21> */
.L_x_5929:
[----:B------:R-:W-:-:S05]  /*2860*/  LOP3.LUT R5, R0, R9, RZ, 0xfc, !PT ;  /* 0x0000000900057212 */ /* 0x000fca00078efcff */
[----:B------:R0:W-:Y:S01]  /*2870*/  STG.E.U8 desc[UR36][R2.64], R5 ;  /* 0x0000000502007986 */ /* 0x0001e2000c101124 */
[----:B------:R-:W-:Y:S05]  /*2880*/  BRA `(.L_x_5917) ;  /* 0x00000008000c7947 */ /* 0x000fea0003800000 */
.L_x_5928:
        /* <DEDUP_REMOVED lines=13> */
.L_x_5930:
[----:B------:R-:W-:Y:S01]  /*2960*/  ISETP.GT.U32.AND P0, PT, R0, 0x7f800000, PT ;  /* 0x7f8000000000780c */ /* 0x000fe20003f04070 */
[----:B------:R-:W-:-:S05]  /*2970*/  IMAD.MOV.U32 R0, RZ, RZ, 0x7f ;  /* 0x0000007fff007424 */ /* 0x000fca00078e00ff */
[----:B------:R-:W-:-:S07]  /*2980*/  SEL R0, R0, 0x7c, P0 ;  /* 0x0000007c00007807 */ /* 0x000fce0000000000 */
.L_x_5931:
[----:B------:R-:W-:-:S04]  /*2990*/  LOP3.LUT R4, R4, 0x80000000, RZ, 0xc0, !PT ;  /* 0x8000000004047812 */ /* 0x000fc800078ec0ff */
[----:B------:R-:W-:-:S04]  /*29a0*/  SHF.R.U32.HI R5, RZ, 0x18, R4 ;  /* 0x00000018ff057819 */ /* 0x000fc80000011604 */
[----:B------:R-:W-:-:S05]  /*29b0*/  LOP3.LUT R5, R0, R5, RZ, 0xfc, !PT ;  /* 0x0000000500057212 */ /* 0x000fca00078efcff */
[----:B------:R0:W-:Y:S01]  /*29c0*/  STG.E.U8 desc[UR36][R2.64], R5 ;  /* 0x0000000502007986 */ /* 0x0001e2000c101124 */
[----:B------:R-:W-:Y:S05]  /*29d0*/  BRA `(.L_x_5917) ;  /* 0x0000000400b87947 */ /* 0x000fea0003800000 */
.L_x_5927:
[----:B------:R-:W-:Y:S02]  /*29e0*/  ULDC.U16 UR4, c[0x0][0x214] ;  /* 0x0000850000047ab9 */ /* 0x000fe40000000400 */
[----:B------:R-:W0:Y:S02]  /*29f0*/  I2F.S16 R0, UR4 ;  /* 0x0000000400007d06 */ /* 0x000e240008101400 */
[----:B0-----:R-:W-:-:S05]  /*2a00*/  F2FP.BF16.F32.PACK_AB R0, RZ, R0 ;  /* 0x00000000ff00723e */ /* 0x001fca00000010ff */
[----:B------:R0:W-:Y:S01]  /*2a10*/  STG.E.U16 desc[UR36][R2.64], R0 ;  /* 0x0000000002007986 */ /* 0x0001e2000c101524 */
[----:B------:R-:W-:Y:S05]  /*2a20*/  BRA `(.L_x_5917) ;  /* 0x0000000400a47947 */ /* 0x000fea0003800000 */
.L_x_5924:
        /* <DEDUP_REMOVED lines=11> */
.L_x_5934:
        /* <DEDUP_REMOVED lines=18> */
.L_x_5936:
[----:B------:R-:W-:-:S04]  /*2c00*/  LOP3.LUT R4, R4, 0x80000000, RZ, 0xc0, !PT ;  /* 0x8000000004047812 */ /* 0x000fc800078ec0ff */
[----:B------:R-:W-:-:S04]  /*2c10*/  SHF.R.U32.HI R5, RZ, 0x18, R4 ;  /* 0x00000018ff057819 */ /* 0x000fc80000011604 */
[----:B------:R-:W-:-:S07]  /*2c20*/  LOP3.LUT R0, R0, R5, RZ, 0xfc, !PT ;  /* 0x0000000500007212 */ /* 0x000fce00078efcff */
.L_x_5935:
[----:B------:R5:W-:Y:S01]  /*2c30*/  STG.E.U8 desc[UR36][R2.64], R0 ;  /* 0x0000000002007986 */ /* 0x000be2000c101124 */
[----:B------:R-:W-:Y:S05]  /*2c40*/  BRA `(.L_x_5917) ;  /* 0x00000004001c7947 */ /* 0x000fea0003800000 */
.L_x_5933:
        /* <DEDUP_REMOVED lines=18> */
.L_x_5938:
[----:B------:R-:W-:-:S04]  /*2d70*/  LOP3.LUT R4, R4, 0x80000000, RZ, 0xc0, !PT ;  /* 0x8000000004047812 */ /* 0x000fc800078ec0ff */
[----:B------:R-:W-:-:S04]  /*2d80*/  SHF.R.U32.HI R5, RZ, 0x18, R4 ;  /* 0x00000018ff057819 */ /* 0x000fc80000011604 */
[----:B------:R-:W-:-:S07]  /*2d90*/  LOP3.LUT R0, R0, R5, RZ, 0xfc, !PT ;  /* 0x0000000500007212 */ /* 0x000fce00078efcff */
.L_x_5937:
[----:B------:R3:W-:Y:S01]  /*2da0*/  STG.E.U8 desc[UR36][R2.64], R0 ;  /* 0x0000000002007986 */ /* 0x0007e2000c101124 */
[----:B------:R-:W-:Y:S05]  /*2db0*/  BRA `(.L_x_5917) ;  /* 0x0000000000c07947 */ /* 0x000fea0003800000 */
.L_x_5932:
        /* <DEDUP_REMOVED lines=19> */
.L_x_5941:
[----:B------:R2:W-:Y:S01]  /*2ef0*/  STG.E.U8 desc[UR36][R2.64], R0 ;  /* 0x0000000002007986 */ /* 0x0005e2000c101124 */
[----:B------:R-:W-:Y:S05]  /*2f00*/  BRA `(.L_x_5917) ;  /* 0x00000000006c7947 */ /* 0x000fea0003800000 */
.L_x_5916:
        /* <DEDUP_REMOVED lines=16> */
.L_x_5942:
[----:B------:R-:W-:Y:S05]  /*3010*/  BRA `(.L_x_5917) ;  /* 0x0000000000287947 */ /* 0x000fea0003800000 */
.L_x_5940:
[----:B------:R-:W-:Y:S02]  /*3020*/  ULDC.U16 UR4, c[0x0][0x214] ;  /* 0x0000850000047ab9 */ /* 0x000fe40000000400 */
[----:B------:R-:W-:-:S04]  /*3030*/  UPRMT UR4, UR4, 0x9910, URZ ;  /* 0x0000991004047896 */ /* 0x000fc8000800003f */
[----:B------:R-:W-:Y:S02]  /*3040*/  USHF.R.S32.HI UR5, URZ, 0x1f, UR4 ;  /* 0x0000001f3f057899 */ /* 0x000fe40008011404 */
[----:B------:R-:W-:-:S04]  /*3050*/  IMAD.U32 R4, RZ, RZ, UR4 ;  /* 0x00000004ff047e24 */ /* 0x000fc8000f8e00ff */
[----:B------:R-:W-:-:S05]  /*3060*/  IMAD.U32 R5, RZ, RZ, UR5 ;  /* 0x00000005ff057e24 */ /* 0x000fca000f8e00ff */
[----:B------:R1:W-:Y:S01]  /*3070*/  STG.E.64 desc[UR36][R2.64], R4 ;  /* 0x0000000402007986 */ /* 0x0003e2000c101b24 */
[----:B------:R-:W-:Y:S05]  /*3080*/  BRA `(.L_x_5917) ;  /* 0x00000000000c7947 */ /* 0x000fea0003800000 */
.L_x_5939:
[----:B------:R-:W0:Y:S02]  /*3090*/  LDC.U16 R0, c[0x0][0x214] ;  /* 0x00008500ff007b82 */ /* 0x000e240000000400 */
[----:B0-----:R-:W-:-:S05]  /*30a0*/  PRMT R5, R0, 0x9910, RZ ;  /* 0x0000991000057816 */ /* 0x001fca00000000ff */
[----:B------:R0:W-:Y:S02]  /*30b0*/  STG.E desc[UR36][R2.64], R5 ;  /* 0x0000000502007986 */ /* 0x0001e4000c101924 */
.L_x_5917:
[----:B------:R-:W-:-:S07]  /*30c0*/  VIADD R19, R19, 0x80 ;  /* 0x0000008013137836 */ /* 0x000fce0000000000 */
.L_x_5880:
[----:B------:R-:W-:Y:S05]  /*30d0*/  BSYNC B6 ;  /* 0x0000000000067941 */ /* 0x000fea0003800000 */
.L_x_5879:
        /* <DEDUP_REMOVED lines=22> */
.L_x_5946:
[----:B------:R-:W0:Y:S02]  /*3240*/  LDC.U8 R5, c[0x0][0x214] ;  /* 0x00008500ff057b82 */ /* 0x000e240000000000 */
[----:B0-----:R-:W-:Y:S01]  /*3250*/  STG.E.U8 desc[UR36][R2.64], R5 ;  /* 0x0000000502007986 */ /* 0x001fe2000c101124 */
[----:B------:R-:W-:Y:S05]  /*3260*/  EXIT ;  /* 0x000000000000794d */ /* 0x000fea0003800000 */
.L_x_5945:
        /* <DEDUP_REMOVED lines=13> */
.L_x_5949:
[----:B------:R-:W0:Y:S02]  /*3340*/  LDC.U16 R0, c[0x0][0x214] ;  /* 0x00008500ff007b82 */ /* 0x000e240000000400 */
[----:B0-----:R-:W-:-:S05]  /*3350*/  PRMT R5, R0, 0x9910, RZ ;  /* 0x0000991000057816 */ /* 0x001fca00000000ff */
[----:B------:R-:W-:Y:S01]  /*3360*/  STG.E desc[UR36][R2.64], R5 ;  /* 0x0000000502007986 */ /* 0x000fe2000c101924 */
[----:B------:R-:W-:Y:S05]  /*3370*/  EXIT ;  /* 0x000000000000794d */ /* 0x000fea0003800000 */
.L_x_5948:
[----:B------:R-:W0:Y:S02]  /*3380*/  LDC.U16 R5, c[0x0][0x214] ;  /* 0x00008500ff057b82 */ /* 0x000e240000000400 */
[----:B0-----:R-:W-:Y:S01]  /*3390*/  STG.E.U16 desc[UR36][R2.64], R5 ;  /* 0x0000000502007986 */ /* 0x001fe2000c101524 */
[----:B------:R-:W-:Y:S05]  /*33a0*/  EXIT ;  /* 0x000000000000794d */ /* 0x000fea0003800000 */
.L_x_5944:
        /* <DEDUP_REMOVED lines=10> */
.L_x_5951:
[----:B------:R-:W-:Y:S02]  /*3450*/  ULDC.U16 UR4, c[0x0][0x214] ;  /* 0x0000850000047ab9 */ /* 0x000fe40000000400 */
[----:B------:R-:W0:Y:S02]  /*3460*/  I2F.S16 R0, UR4 ;  /* 0x0000000400007d06 */ /* 0x000e240008101400 */
[----:B0-----:R-:W-:-:S05]  /*3470*/  F2FP.F16.F32.PACK_AB R0, RZ, R0 ;  /* 0x00000000ff00723e */ /* 0x001fca00000000ff */
[----:B------:R-:W-:Y:S01]  /*3480*/  STG.E.U16 desc[UR36][R2.64], R0 ;  /* 0x0000000002007986 */ /* 0x000fe2000c101524 */
[----:B------:R-:W-:Y:S05]  /*3490*/  EXIT ;  /* 0x000000000000794d */ /* 0x000fea0003800000 */
.L_x_5950:
        /* <DEDUP_REMOVED lines=11> */
.L_x_5953:
[----:B------:R-:W-:Y:S02]  /*3550*/  ULDC.U16 UR4, c[0x0][0x214] ;  /* 0x0000850000047ab9 */ /* 0x000fe40000000400 */
[----:B------:R-:W0:Y:S02]  /*3560*/  I2F.S16 R0, UR4 ;  /* 0x0000000400007d06 */ /* 0x000e240008101400 */
[----:B0-----:R-:W-:-:S04]  /*3570*/  F2FP.F16.F32.PACK_AB R0, RZ, R0 ;  /* 0x00000000ff00723e */ /* 0x001fc800000000ff */
[----:B------:R-:W-:-:S05]  /*3580*/  PRMT R0, R0, 0x5410, RZ ;  /* 0x0000541000007816 */ /* 0x000fca00000000ff */
[----:B------:R-:W-:Y:S01]  /*3590*/  STG.E desc[UR36][R2.64], R0 ;  /* 0x0000000002007986 */ /* 0x000fe2000c101924 */
[----:B------:R-:W-:Y:S05]  /*35a0*/  EXIT ;  /* 0x000000000000794d */ /* 0x000fea0003800000 */
.L_x_5952:
[----:B------:R-:W-:Y:S02]  /*35b0*/  ULDC.U16 UR4, c[0x0][0x214] ;  /* 0x0000850000047ab9 */ /* 0x000fe40000000400 */
[----:B------:R-:W0:Y:S02]  /*35c0*/  I2F.F64.S16 R4, UR4 ;  /* 0x0000000400047d12 */ /* 0x000e240008101c00 */
[----:B0-----:R-:W-:Y:S01]  /*35d0*/  STG.E.64 desc[UR36][R2.64], R4 ;  /* 0x0000000402007986 */ /* 0x001fe2000c101b24 */
[----:B------:R-:W-:Y:S05]  /*35e0*/  EXIT ;  /* 0x000000000000794d */ /* 0x000fea0003800000 */
.L_x_5943:
        /* <DEDUP_REMOVED lines=14> */
.L_x_5956:
[----:B------:R-:W-:Y:S01]  /*36d0*/  ULDC.U16 UR4, c[0x0][0x214] ;  /* 0x0000850000047ab9 */ /* 0x000fe20000000400 */
[----:B------:R-:W-:Y:S01]  /*36e0*/  CS2R R6, SRZ ;  /* 0x0000000000067805 */ /* 0x000fe2000001ff00 */
[----:B------:R-:W0:Y:S04]  /*36f0*/  I2F.F64.S16 R4, UR4 ;  /* 0x0000000400047d12 */ /* 0x000e280008101c00 */
[----:B0-----:R-:W-:Y:S01]  /*3700*/  STG.E.128 desc[UR36][R2.64], R4 ;  /* 0x0000000402007986 */ /* 0x001fe2000c101d24 */
[----:B------:R-:W-:Y:S05]  /*3710*/  EXIT ;  /* 0x000000000000794d */ /* 0x000fea0003800000 */
.L_x_5955:
        /* <DEDUP_REMOVED lines=21> */
.L_x_5959:
[----:B------:R-:W-:-:S05]  /*3870*/  LOP3.LUT R5, R0, R9, RZ, 0xfc, !PT ;  /* 0x0000000900057212 */ /* 0x000fca00078efcff */
[----:B------:R-:W-:Y:S01]  /*3880*/  STG.E.U8 desc[UR36][R2.64], R5 ;  /* 0x0000000502007986 */ /* 0x000fe2000c101124 */
[----:B------:R-:W-:Y:S05]  /*3890*/  EXIT ;  /* 0x000000000000794d */ /* 0x000fea0003800000 */
.L_x_5958:
        /* <DEDUP_REMOVED lines=13> */
.L_x_5960:
[----:B------:R-:W-:Y:S01]  /*3970*/  ISETP.GT.U32.AND P0, PT, R0, 0x7f800000, PT ;  /* 0x7f8000000000780c */ /* 0x000fe20003f04070 */
[----:B------:R-:W-:-:S05]  /*3980*/  IMAD.MOV.U32 R0, RZ, RZ, 0x7f ;  /* 0x0000007fff007424 */ /* 0x000fca00078e00ff */
[----:B------:R-:W-:-:S07]  /*3990*/  SEL R0, R0, 0x7c, P0 ;  /* 0x0000007c00007807 */ /* 0x000fce0000000000 */
.L_x_5961:
[----:B------:R-:W-:-:S04]  /*39a0*/  LOP3.LUT R4, R4, 0x80000000, RZ, 0xc0, !PT ;  /* 0x8000000004047812 */ /* 0x000fc800078ec0ff */
[----:B------:R-:W-:-:S04]  /*39b0*/  SHF.R.U32.HI R5, RZ, 0x18, R4 ;  /* 0x00000018ff057819 */ /* 0x000fc80000011604 */
[----:B------:R-:W-:-:S05]  /*39c0*/  LOP3.LUT R5, R0, R5, RZ, 0xfc, !PT ;  /* 0x0000000500057212 */ /* 0x000fca00078efcff */
[----:B------:R-:W-:Y:S01]  /*39d0*/  STG.E.U8 desc[UR36][R2.64], R5 ;  /* 0x0000000502007986 */ /* 0x000fe2000c101124 */
[----:B------:R-:W-:Y:S05]  /*39e0*/  EXIT ;  /* 0x000000000000794d */ /* 0x000fea0003800000 */
.L_x_5957:
[----:B------:R-:W-:Y:S02]  /*39f0*/  ULDC.U16 UR4, c[0x0][0x214] ;  /* 0x0000850000047ab9 */ /* 0x000fe40000000400 */
[----:B------:R-:W0:Y:S02]  /*3a00*/  I2F.S16 R0, UR4 ;  /* 0x0000000400007d06 */ /* 0x000e240008101400 */
[----:B0-----:R-:W-:-:S05]  /*3a10*/  F2FP.BF16.F32.PACK_AB R0, RZ, R0 ;  /* 0x00000000ff00723e */ /* 0x001fca00000010ff */
[----:B------:R-:W-:Y:S01]  /*3a20*/  STG.E.U16 desc[UR36][R2.64], R0 ;  /* 0x0000000002007986 */ /* 0x000fe2000c101524 */
[----:B------:R-:W-:Y:S05]  /*3a30*/  EXIT ;  /* 0x000000000000794d */ /* 0x000fea0003800000 */
.L_x_5954:
        /* <DEDUP_REMOVED lines=11> */
.L_x_5964:
        /* <DEDUP_REMOVED lines=18> */
.L_x_5966:
[----:B------:R-:W-:-:S04]  /*3c10*/  LOP3.LUT R4, R4, 0x80000000, RZ, 0xc0, !PT ;  /* 0x8000000004047812 */ /* 0x000fc800078ec0ff */
[----:B------:R-:W-:-:S04]  /*3c20*/  SHF.R.U32.HI R5, RZ, 0x18, R4 ;  /* 0x00000018ff057819 */ /* 0x000fc80000011604 */
[----:B------:R-:W-:-:S07]  /*3c30*/  LOP3.LUT R0, R0, R5, RZ, 0xfc, !PT ;  /* 0x0000000500007212 */ /* 0x000fce00078efcff */
.L_x_5965:
[----:B------:R-:W-:Y:S01]  /*3c40*/  STG.E.U8 desc[UR36][R2.64], R0 ;  /* 0x0000000002007986 */ /* 0x000fe2000c101124 */
[----:B------:R-:W-:Y:S05]  /*3c50*/  EXIT ;  /* 0x000000000000794d */ /* 0x000fea0003800000 */
.L_x_5963:
        /* <DEDUP_REMOVED lines=18> */
.L_x_5968:
[----:B------:R-:W-:-:S04]  /*3d80*/  LOP3.LUT R4, R4, 0x80000000, RZ, 0xc0, !PT ;  /* 0x8000000004047812 */ /* 0x000fc800078ec0ff */
[----:B------:R-:W-:-:S04]  /*3d90*/  SHF.R.U32.HI R5, RZ, 0x18, R4 ;  /* 0x00000018ff057819 */ /* 0x000fc80000011604 */
[----:B------:R-:W-:-:S07]  /*3da0*/  LOP3.LUT R0, R0, R5, RZ, 0xfc, !PT ;  /* 0x0000000500007212 */ /* 0x000fce00078efcff */
.L_x_5967:
[----:B------:R-:W-:Y:S01]  /*3db0*/  STG.E.U8 desc[UR36][R2.64], R0 ;  /* 0x0000000002007986 */ /* 0x000fe2000c101124 */
[----:B------:R-:W-:Y:S05]  /*3dc0*/  EXIT ;  /* 0x000000000000794d */ /* 0x000fea0003800000 */
.L_x_5962:
        /* <DEDUP_REMOVED lines=19> */
.L_x_5971:
[----:B------:R-:W-:Y:S01]  /*3f00*/  STG.E.U8 desc[UR36][R2.64], R0 ;  /* 0x0000000002007986 */ /* 0x000fe2000c101124 */
[----:B------:R-:W-:Y:S05]  /*3f10*/  EXIT ;  /* 0x000000000000794d */ /* 0x000fea0003800000 */
.L_x_5947:
        /* <DEDUP_REMOVED lines=16> */
.L_x_5972:
[----:B------:R-:W-:Y:S05]  /*4020*/  EXIT ;  /* 0x000000000000794d */ /* 0x000fea0003800000 */
.L_x_5970:
[----:B------:R-:W-:Y:S02]  /*4030*/  ULDC.U16 UR4, c[0x0][0x214] ;  /* 0x0000850000047ab9 */ /* 0x000fe40000000400 */
[----:B------:R-:W-:-:S04]  /*4040*/  UPRMT UR4, UR4, 0x9910, URZ ;  /* 0x0000991004047896 */ /* 0x000fc8000800003f */
[----:B------:R-:W-:Y:S02]  /*4050*/  USHF.R.S32.HI UR5, URZ, 0x1f, UR4 ;  /* 0x0000001f3f057899 */ /* 0x000fe40008011404 */
[----:B------:R-:W-:-:S04]  /*4060*/  IMAD.U32 R4, RZ, RZ, UR4 ;  /* 0x00000004ff047e24 */ /* 0x000fc8000f8e00ff */
[----:B------:R-:W-:-:S05]  /*4070*/  IMAD.U32 R5, RZ, RZ, UR5 ;  /* 0x00000005ff057e24 */ /* 0x000fca000f8e00ff */
[----:B------:R-:W-:Y:S01]  /*4080*/  STG.E.64 desc[UR36][R2.64], R4 ;  /* 0x0000000402007986 */ /* 0x000fe2000c101b24 */
[----:B------:R-:W-:Y:S05]  /*4090*/  EXIT ;  /* 0x000000000000794d */ /* 0x000fea0003800000 */
.L_x_5969:
[----:B------:R-:W0:Y:S02]  /*40a0*/  LDC.U16 R0, c[0x0][0x214] ;  /* 0x00008500ff007b82 */ /* 0x000e240000000400 */
[----:B0-----:R-:W-:-:S05]  /*40b0*/  PRMT R5, R0, 0x9910, RZ ;  /* 0x0000991000057816 */ /* 0x001fca00000000ff */
[----:B------:R-:W-:Y:S01]  /*40c0*/  STG.E desc[UR36][R2.64], R5 ;  /* 0x0000000502007986 */ /* 0x000fe2000c101924 */
[----:B------:R-:W-:Y:S05]  /*40d0*/  EXIT ;  /* 0x000000000000794d */ /* 0x000fea0003800000 */
.L_x_5973:
        /* <DEDUP_REMOVED lines=10> */
.L_x_7375:


//--------------------- .text._ZN2at6native18elementwise_kernelILi128ELi4EZNS0_22gpu_kernel_impl_nocastINS0_11FillFunctorIsEEEEvRNS_18TensorIteratorBaseERKT_EUliE_EEviT1_ --------------------------
	.section	.text._ZN2at6native18elementwise_kernelILi128ELi4EZNS0_22gpu_kernel_impl_nocastINS0_11FillFunctorIsEEEEvRNS_18TensorIteratorBaseERKT_EUliE_EEviT1_,"ax",@progbits
	.align	128
        .global         _ZN2at6native18elementwise_kernelILi128ELi4EZNS0_22gpu_kernel_impl_nocastINS0_11FillFunctorIsEEEEvRNS_18TensorIteratorBaseERKT_EUliE_EEviT1_
        .type           _ZN2at6native18elementwise_kernelILi128ELi4EZNS0_22gpu_kernel_impl_nocastINS0_11FillFunctorIsEEEEvRNS_18TensorIteratorBaseERKT_EUliE_EEviT1_,@function
        .size           _ZN2at6native18elementwise_kernelILi128ELi4EZNS0_22gpu_kernel_impl_nocastINS0_11FillFunctorIsEEEEvRNS_18TensorIteratorBaseERKT_EUliE_EEviT1_,(.L_x_7376 - _ZN2at6native18elementwise_kernelILi128ELi4EZNS0_22gpu_kernel_impl_nocastINS0_11FillFunctorIsEEEEvRNS_18TensorIteratorBaseERKT_EUliE_EEviT1_)
        .other          _ZN2at6native18elementwise_kernelILi128ELi4EZNS0_22gpu_kernel_impl_nocastINS0_11FillFunctorIsEEEEvRNS_18TensorIteratorBaseERKT_EUliE_EEviT1_,@"STO_CUDA_ENTRY STV_DEFAULT"
_ZN2at6native18elementwise_kernelILi128ELi4EZNS0_22gpu_kernel_impl_nocastINS0_11FillFunctorIsEEEEvRNS_18TensorIteratorBaseERKT_EUliE_EEviT1_:
.text._ZN2at6native18elementwise_kernelILi128ELi4EZNS0_22gpu_kernel_impl_nocastINS0_11FillFunctorIsEEEEvRNS_18TensorIteratorBaseERKT_EUliE_EEviT1_:
        /* <DEDUP_REMOVED lines=287> */
.L_x_5978:
        /* <DEDUP_REMOVED lines=283> */
.L_x_5980:
[----:B------:R-:W0:Y:S01]  /*23a0*/  LDC.U16 R5, c[0x0][0x3b8] ;  /* 0x0000ee00ff057b82 */ /* 0x000e220000000400 */
[----:B------:R-:W-:Y:S01]  /*23b0*/  ULDC.64 UR8, c[0x0][0x3b0] ;  /* 0x0000ec0000087ab9 */ /* 0x000fe20000000a00 */
[----:B------:R-:W-:Y:S02]  /*23c0*/  IADD3 R0, R0, 0x80, RZ ;  /* 0x0000008000007810 */ /* 0x000fe40007ffe0ff */
[----:B------:R-:W-:-:S04]  /*23d0*/  IADD3 R2, P0, R2, UR8, RZ ;  /* 0x0000000802027c10 */ /* 0x000fc8000ff1e0ff */
[----:B------:R-:W-:-:S05]  /*23e0*/  IADD3.X R3, RZ, UR9, RZ, P0, !PT ;  /* 0x00000009ff037c10 */ /* 0x000fca00087fe4ff */
[----:B0-----:R0:W-:Y:S04]  /*23f0*/  STG.E.U16 desc[UR4][R2.64], R5 ;  /* 0x0000000502007986 */ /* 0x0011e8000c101504 */
.L_x_5977:
[----:B------:R-:W-:-:S13]  /*2400*/  ISETP.GE.AND P0, PT, R0, UR6, PT ;  /* 0x0000000600007c0c */ /* 0x000fda000bf06270 */
[----:B------:R-:W-:Y:S05]  /*2410*/  @P0 BREAK B1 ;  /* 0x0000000000010942 */ /* 0x000fea0003800000 */
[----:B------:R-:W-:Y:S05]  /*2420*/  @P0 BRA `(.L_x_5979) ;  /* 0x0000001000640947 */ /* 0x000fea0003800000 */
[----:B------:R-:W-:Y:S05]  /*2430*/  BSYNC B1 ;  /* 0x0000000000017941 */ /* 0x000fea0003800000 */
.L_x_5976:
        /* <DEDUP_REMOVED lines=274> */
.L_x_5981:
[----:B------:R-:W0:Y:S01]  /*3560*/  LDC.U16 R5, c[0x0][0x3b8] ;  /* 0x0000ee00ff057b82 */ /* 0x000e220000000400 */
[----:B------:R-:W-:Y:S01]  /*3570*/  ULDC.64 UR8, c[0x0][0x3b0] ;  /* 0x0000ec0000087ab9 */ /* 0x000fe20000000a00 */
[----:B------:R-:W-:Y:S01]  /*3580*/  VIADD R0, R0, 0x80 ;  /* 0x0000008000007836 */ /* 0x000fe20000000000 */
[----:B------:R-:W-:-:S04]  /*3590*/  IADD3 R2, P0, R2, UR8, RZ ;  /* 0x0000000802027c10 */ /* 0x000fc8000ff1e0ff */
[----:B------:R-:W-:-:S05]  /*35a0*/  IADD3.X R3, RZ, UR9, RZ, P0, !PT ;  /* 0x00000009ff037c10 */ /* 0x000fca00087fe4ff */
[----:B0-----:R1:W-:Y:S04]  /*35b0*/  STG.E.U16 desc[UR4][R2.64], R5 ;  /* 0x0000000502007986 */ /* 0x0013e8000c101504 */
.L_x_5979:
[----:B------:R-:W-:Y:S05]  /*35c0*/  BSYNC B0 ;  /* 0x0000000000007941 */ /* 0x000fea0003800000 */
.L_x_5975:
        /* <DEDUP_REMOVED lines=277> */
.L_x_5982:
[----:B------:R-:W0:Y:S01]  /*4720*/  LDC.U16 R5, c[0x0][0x3b8] ;  /* 0x0000ee00ff057b82 */ /* 0x000e220000000400 */
[----:B------:R-:W-:Y:S02]  /*4730*/  ULDC.64 UR6, c[0x0][0x3b0] ;  /* 0x0000ec0000067ab9 */ /* 0x000fe40000000a00 */
[----:B------:R-:W-:-:S05]  /*4740*/  IADD3 R2, P0, R0, UR6, RZ ;  /* 0x0000000600027c10 */ /* 0x000fca000ff1e0ff */
[----:B------:R-:W-:-:S05]  /*4750*/  IMAD.X R3, RZ, RZ, UR7, P0 ;  /* 0x00000007ff037e24 */ /* 0x000fca00080e06ff */
[----:B0-----:R-:W-:Y:S01]  /*4760*/  STG.E.U16 desc[UR4][R2.64], R5 ;  /* 0x0000000502007986 */ /* 0x001fe2000c101504 */
[----:B------:R-:W-:Y:S05]  /*4770*/  EXIT ;  /* 0x000000000000794d */ /* 0x000fea0003800000 */
.L_x_5974:
        /* <DEDUP_REMOVED lines=16> */
.L_x_5985:
[----:B------:R-:W-:Y:S05]  /*4880*/  BSYNC B1 ;  /* 0x0000000000017941 */ /* 0x000fea0003800000 */
.L_x_5984:
[----:B------:R-:W-:-:S13]  /*4890*/  ISETP.GE.AND P0, PT, R0, UR6, PT ;  /* 0x0000000600007c0c */ /* 0x000fda000bf06270 */
[----:B0-----:R-:W0:Y:S01]  /*48a0*/  @!P0 LDC.U16 R5, c[0x0][0x3b8] ;  /* 0x0000ee00ff058b82 */ /* 0x001e220000000400 */
[----:B------:R-:W-:-:S07]  /*48b0*/  @!P0 IADD3 R0, R0, 0x80, RZ ;  /* 0x0000008000008810 */ /* 0x000fce0007ffe0ff */
[----:B------:R-:W0:Y:S02]  /*48c0*/  @!P0 LDC.64 R2, c[0x0][0x3b0] ;  /* 0x0000ec00ff028b82 */ /* 0x000e240000000a00 */
[----:B0-----:R1:W-:Y:S02]  /*48d0*/  @!P0 STG.E.U16 desc[UR4][R2.64], R5 ;  /* 0x0000000502008986 */ /* 0x0013e4000c101504 */
.L_x_5986:
[----:B------:R-:W-:Y:S05]  /*48e0*/  BSYNC B0 ;  /* 0x0000000000007941 */ /* 0x000fea0003800000 */
.L_x_5983:
[----:B------:R-:W-:Y:S05]  /*48f0*/  WARPSYNC.ALL ;  /* 0x0000000000007948 */ /* 0x000fea0003800000 */
[----:B------:R-:W-:-:S13]  /*4900*/  ISETP.GE.AND P0, PT, R0, UR6, PT ;  /* 0x0000000600007c0c */ /* 0x000fda000bf06270 */
[----:B------:R-:W-:Y:S05]  /*4910*/  @P0 EXIT ;  /* 0x000000000000094d */ /* 0x000fea0003800000 */
[----:B01----:R-:W0:Y:S08]  /*4920*/  LDC.U16 R5, c[0x0][0x3b8] ;  /* 0x0000ee00ff057b82 */ /* 0x003e300000000400 */
[----:B------:R-:W0:Y:S02]  /*4930*/  LDC.64 R2, c[0x0][0x3b0] ;  /* 0x0000ec00ff027b82 */ /* 0x000e240000000a00 */
[----:B0-----:R-:W-:Y:S01]  /*4940*/  STG.E.U16 desc[UR4][R2.64], R5 ;  /* 0x0000000502007986 */ /* 0x001fe2000c101504 */
[----:B------:R-:W-:Y:S05]  /*4950*/  EXIT ;  /* 0x000000000000794d */ /* 0x000fea0003800000 */
.L_x_5987:
        /* <DEDUP_REMOVED lines=10> */
.L_x_7376:


//--------------------- .text._ZN2at6native27unrolled_elementwise_kernelINS0_11FillFunctorIsEESt5arrayIPcLm1EELi4E23TrivialOffsetCalculatorILi0EjES7_ILi1EjENS0_6memory15LoadWithoutCastENSA_16StoreWithoutCastEEEviT_T0_T2_T3_T4_T5_ --------------------------
	.section	.text._ZN2at6native27unrolled_elementwise_kernelINS0_11FillFunctorIsEESt5arrayIPcLm1EELi4E23TrivialOffsetCalculatorILi0EjES7_ILi1EjENS0_6memory15LoadWithoutCastENSA_16StoreWithoutCastEEEviT_T0_T2_T3_T4_T5_,"ax",@progbits
	.align	128
        .global         _ZN2at6native27unrolled_elementwise_kernelINS0_11FillFunctorIsEESt5arrayIPcLm1EELi4E23TrivialOffsetCalculatorILi0EjES7_ILi1EjENS0_6memory15LoadWithoutCastENSA_16StoreWithoutCastEEEviT_T0_T2_T3_T4_T5_
        .type           _ZN2at6native27unrolled_elementwise_kernelINS0_11FillFunctorIsEESt5arrayIPcLm1EELi4E23TrivialOffsetCalculatorILi0EjES7_ILi1EjENS0_6memory15LoadWithoutCastENSA_16StoreWithoutCastEEEviT_T0_T2_T3_T4_T5_,@function
        .size           _ZN2at6native27unrolled_elementwise_kernelINS0_11FillFunctorIsEESt5arrayIPcLm1EELi4E23TrivialOffsetCalculatorILi0EjES7_ILi1EjENS0_6memory15LoadWithoutCastENSA_16StoreWithoutCastEEEviT_T0_T2_T3_T4_T5_,(.L_x_7377 - _ZN2at6native27unrolled_elementwise_kernelINS0_11FillFunctorIsEESt5arrayIPcLm1EELi4E23TrivialOffsetCalculatorILi0EjES7_ILi1EjENS0_6memory15LoadWithoutCastENSA_16StoreWithoutCastEEEviT_T0_T2_T3_T4_T5_)
        .other          _ZN2at6native27unrolled_elementwise_kernelINS0_11FillFunctorIsEESt5arrayIPcLm1EELi4E23TrivialOffsetCalculatorILi0EjES7_ILi1EjENS0_6memory15LoadWithoutCastENSA_16StoreWithoutCastEEEviT_T0_T2_T3_T4_T5_,@"STO_CUDA_ENTRY STV_DEFAULT"
_ZN2at6native27unrolled_elementwise_kernelINS0_11FillFunctorIsEESt5arrayIPcLm1EELi4E23TrivialOffsetCalculatorILi0EjES7_ILi1EjENS0_6memory15LoadWithoutCastENSA_16StoreWithoutCastEEEviT_T0_T2_T3_T4_T5_:
.text._ZN2at6native27unrolled_elementwise_kernelINS0_11FillFunctorIsEESt5arrayIPcLm1EELi4E23TrivialOffsetCalculatorILi0EjES7_ILi1EjENS0_6memory15LoadWithoutCastENSA_16StoreWithoutCastEEEviT_T0_T2_T3_T4_T5_:
        /* <DEDUP_REMOVED lines=28> */
.L_x_5989:
[----:B------:R-:W-:Y:S05]  /*01c0*/  BSYNC B0 ;  /* 0x0000000000007941 */ /* 0x000fea0003800000 */
.L_x_5988:
        /* <DEDUP_REMOVED lines=8> */
.L_x_5990:
        /* <DEDUP_REMOVED lines=11> */
.L_x_7377:


//--------------------- .text._ZN2at6native29vectorized_elementwise_kernelILi2ENS0_11FillFunctorIsEESt5arrayIPcLm1EEEEviT0_T1_ --------------------------
	.section	.text._ZN2at6native29vectorized_elementwise_kernelILi2ENS0_11FillFunctorIsEESt5arrayIPcLm1EEEEviT0_T1_,"ax",@progbits
	.align	128
        .global         _ZN2at6native29vectorized_elementwise_kernelILi2ENS0_11FillFunctorIsEESt5arrayIPcLm1EEEEviT0_T1_
        .type           _ZN2at6native29vectorized_elementwise_kernelILi2ENS0_11FillFunctorIsEESt5arrayIPcLm1EEEEviT0_T1_,@function
        .size           _ZN2at6native29vectorized_elementwise_kernelILi2ENS0_11FillFunctorIsEESt5arrayIPcLm1EEEEviT0_T1_,(.L_x_7378 - _ZN2at6native29vectorized_elementwise_kernelILi2ENS0_11FillFunctorIsEESt5arrayIPcLm1EEEEviT0_T1_)
        .other          _ZN2at6native29vectorized_elementwise_kernelILi2ENS0_11FillFunctorIsEESt5arrayIPcLm1EEEEviT0_T1_,@"STO_CUDA_ENTRY STV_DEFAULT"
_ZN2at6native29vectorized_elementwise_kernelILi2ENS0_11FillFunctorIsEESt5arrayIPcLm1EEEEviT0_T1_:
.text._ZN2at6native29vectorized_elementwise_kernelILi2ENS0_11FillFunctorIsEESt5arrayIPcLm1EEEEviT0_T1_:
        /* <DEDUP_REMOVED lines=21> */
.L_x_5991:
        /* <DEDUP_REMOVED lines=27> */
.L_x_5994:
        /* <DEDUP_REMOVED lines=8> */
.L_x_5995:
        /* <DEDUP_REMOVED lines=8> */
.L_x_5996:
        /* <DEDUP_REMOVED lines=9> */
.L_x_5997:
[----:B------:R-:W-:Y:S05]  /*0490*/  BSYNC B1 ;  /* 0x0000000000017941 */ /* 0x000fea0003800000 */
.L_x_5993:
[----:B------:R-:W-:-:S13]  /*04a0*/  ISETP.GE.AND P0, PT, R3, R2, PT ;  /* 0x000000020300720c */ /* 0x000fda0003f06270 */
[----:B012---:R-:W0:Y:S01]  /*04b0*/  @!P0 LDC.64 R4, c[0x0][0x218] ;  /* 0x00008600ff048b82 */ /* 0x007e220000000a00 */
[----:B------:R-:W-:Y:S01]  /*04c0*/  @!P0 IMAD.IADD R7, R0, 0x1, R3 ;  /* 0x0000000100078824 */ /* 0x000fe200078e0203 */
[----:B------:R-:W-:-:S06]  /*04d0*/  @!P0 IADD3 R3, R3, 0x80, RZ ;  /* 0x0000008003038810 */ /* 0x000fcc0007ffe0ff */
[----:B------:R-:W1:Y:S01]  /*04e0*/  @!P0 LDC.U16 R9, c[0x0][0x214] ;  /* 0x00008500ff098b82 */ /* 0x000e620000000400 */
[----:B0-----:R-:W-:-:S05]  /*04f0*/  @!P0 IMAD.WIDE.U32 R4, R7, 0x2, R4 ;  /* 0x0000000207048825 */ /* 0x001fca00078e0004 */
[----:B-1----:R2:W-:Y:S02]  /*0500*/  @!P0 STG.E.U16 desc[UR4][R4.64], R9 ;  /* 0x0000000904008986 */ /* 0x0025e4000c101504 */
.L_x_5998:
[----:B------:R-:W-:Y:S05]  /*0510*/  BSYNC B0 ;  /* 0x0000000000007941 */ /* 0x000fea0003800000 */
.L_x_5992:
        /* <DEDUP_REMOVED lines=9> */
.L_x_5999:
        /* <DEDUP_REMOVED lines=13> */
.L_x_7378:


//--------------------- .text._ZN2at6native29vectorized_elementwise_kernelILi4ENS0_11FillFunctorIsEESt5arrayIPcLm1EEEEviT0_T1_ --------------------------
	.section	.text._ZN2at6native29vectorized_elementwise_kernelILi4ENS0_11FillFunctorIsEESt5arrayIPcLm1EEEEviT0_T1_,"ax",@progbits
	.align	128
        .global         _ZN2at6native29vectorized_elementwise_kernelILi4ENS0_11FillFunctorIsEESt5arrayIPcLm1EEEEviT0_T1_
        .type           _ZN2at6native29vectorized_elementwise_kernelILi4ENS0_11FillFunctorIsEESt5arrayIPcLm1EEEEviT0_T1_,@function
        .size           _ZN2at6native29vectorized_elementwise_kernelILi4ENS0_11FillFunctorIsEESt5arrayIPcLm1EEEEviT0_T1_,(.L_x_7379 - _ZN2at6native29vectorized_elementwise_kernelILi4ENS0_11FillFunctorIsEESt5arrayIPcLm1EEEEviT0_T1_)
        .other          _ZN2at6native29vectorized_elementwise_kernelILi4ENS0_11FillFunctorIsEESt5arrayIPcLm1EEEEviT0_T1_,@"STO_CUDA_ENTRY STV_DEFAULT"
_ZN2at6native29vectorized_elementwise_kernelILi4ENS0_11FillFunctorIsEESt5arrayIPcLm1EEEEviT0_T1_:
.text._ZN2at6native29vectorized_elementwise_kernelILi4ENS0_11FillFunctorIsEESt5arrayIPcLm1EEEEviT0_T1_:
        /* <DEDUP_REMOVED lines=22> */
.L_x_6000:
        /* <DEDUP_REMOVED lines=27> */
.L_x_6003:
        /* <DEDUP_REMOVED lines=8> */
.L_x_6004:
        /* <DEDUP_REMOVED lines=8> */
.L_x_6005:
        /* <DEDUP_REMOVED lines=9> */
.L_x_6006:
[----:B------:R-:W-:Y:S05]  /*04a0*/  BSYNC B1 ;  /* 0x0000000000017941 */ /* 0x000fea0003800000 */
.L_x_6002:
[----:B------:R-:W-:-:S13]  /*04b0*/  ISETP.GE.AND P0, PT, R3, R2, PT ;  /* 0x000000020300720c */ /* 0x000fda0003f06270 */
[----:B012---:R-:W0:Y:S01]  /*04c0*/  @!P0 LDC.64 R4, c[0x0][0x218] ;  /* 0x00008600ff048b82 */ /* 0x007e220000000a00 */
[----:B------:R-:W-:Y:S01]  /*04d0*/  @!P0 IMAD.IADD R7, R0, 0x1, R3 ;  /* 0x0000000100078824 */ /* 0x000fe200078e0203 */
[----:B------:R-:W-:-:S06]  /*04e0*/  @!P0 IADD3 R3, R3, 0x80, RZ ;  /* 0x0000008003038810 */ /* 0x000fcc0007ffe0ff */
[----:B------:R-:W1:Y:S01]  /*04f0*/  @!P0 LDC.U16 R9, c[0x0][0x214] ;  /* 0x00008500ff098b82 */ /* 0x000e620000000400 */
[----:B0-----:R-:W-:-:S05]  /*0500*/  @!P0 IMAD.WIDE.U32 R4, R7, 0x2, R4 ;  /* 0x0000000207048825 */ /* 0x001fca00078e0004 */
[----:B-1----:R2:W-:Y:S02]  /*0510*/  @!P0 STG.E.U16 desc[UR4][R4.64], R9 ;  /* 0x0000000904008986 */ /* 0x0025e4000c101504 */
.L_x_6007:
[----:B------:R-:W-:Y:S05]  /*0520*/  BSYNC B0 ;  /* 0x0000000000007941 */ /* 0x000fea0003800000 */
.L_x_6001:
        /* <DEDUP_REMOVED lines=9> */
.L_x_6008:
        /* <DEDUP_REMOVED lines=12> */
.L_x_7379:


//--------------------- .text._ZN2at6native29vectorized_elementwise_kernelILi8ENS0_11FillFunctorIsEESt5arrayIPcLm1EEEEviT0_T1_ --------------------------
	.section	.text._ZN2at6native29vectorized_elementwise_kernelILi8ENS0_11FillFunctorIsEESt5arrayIPcLm1EEEEviT0_T1_,"ax",@progbits
	.align	128
        .global         _ZN2at6native29vectorized_elementwise_kernelILi8ENS0_11FillFunctorIsEESt5arrayIPcLm1EEEEviT0_T1_
        .type           _ZN2at6native29vectorized_elementwise_kernelILi8ENS0_11FillFunctorIsEESt5arrayIPcLm1EEEEviT0_T1_,@function
        .size           _ZN2at6native29vectorized_elementwise_kernelILi8ENS0_11FillFunctorIsEESt5arrayIPcLm1EEEEviT0_T1_,(.L_x_7380 - _ZN2at6native29vectorized_elementwise_kernelILi8ENS0_11FillFunctorIsEESt5arrayIPcLm1EEEEviT0_T1_)
        .other          _ZN2at6native29vectorized_elementwise_kernelILi8ENS0_11FillFunctorIsEESt5arrayIPcLm1EEEEviT0_T1_,@"STO_CUDA_ENTRY STV_DEFAULT"
_ZN2at6native29vectorized_elementwise_kernelILi8ENS0_11FillFunctorIsEESt5arrayIPcLm1EEEEviT0_T1_:
.text._ZN2at6native29vectorized_elementwise_kernelILi8ENS0_11FillFunctorIsEESt5arrayIPcLm1EEEEviT0_T1_:
        /* <DEDUP_REMOVED lines=21> */
.L_x_6009:
        /* <DEDUP_REMOVED lines=27> */
.L_x_6012:
        /* <DEDUP_REMOVED lines=8> */
.L_x_6013:
        /* <DEDUP_REMOVED lines=8> */
.L_x_6014:
        /* <DEDUP_REMOVED lines=9> */
.L_x_6015:
[----:B------:R-:W-:Y:S05]  /*0490*/  BSYNC B1 ;  /* 0x0000000000017941 */ /* 0x000fea0003800000 */
.L_x_6011:
[----:B------:R-:W-:-:S13]  /*04a0*/  ISETP.GE.AND P0, PT, R3, R2, PT ;  /* 0x000000020300720c */ /* 0x000fda0003f06270 */
[----:B012---:R-:W0:Y:S01]  /*04b0*/  @!P0 LDC.64 R4, c[0x0][0x218] ;  /* 0x00008600ff048b82 */ /* 0x007e220000000a00 */
[----:B------:R-:W-:Y:S01]  /*04c0*/  @!P0 IMAD.IADD R7, R0, 0x1, R3 ;  /* 0x0000000100078824 */ /* 0x000fe200078e0203 */
[----:B------:R-:W-:-:S06]  /*04d0*/  @!P0 IADD3 R3, R3, 0x80, RZ ;  /* 0x0000008003038810 */ /* 0x000fcc0007ffe0ff */
[----:B------:R-:W1:Y:S01]  /*04e0*/  @!P0 LDC.U16 R9, c[0x0][0x214] ;  /* 0x00008500ff098b82 */ /* 0x000e620000000400 */
[----:B0-----:R-:W-:-:S05]  /*04f0*/  @!P0 IMAD.WIDE.U32 R4, R7, 0x2, R4 ;  /* 0x0000000207048825 */ /* 0x001fca00078e0004 */
[----:B-1----:R2:W-:Y:S02]  /*0500*/  @!P0 STG.E.U16 desc[UR4][R4.64], R9 ;  /* 0x0000000904008986 */ /* 0x0025e4000c101504 */
.L_x_6016:
[----:B------:R-:W-:Y:S05]  /*0510*/  BSYNC B0 ;  /* 0x0000000000007941 */ /* 0x000fea0003800000 */
.L_x_6010:
        /* <DEDUP_REMOVED lines=9> */
.L_x_6017:
        /* <DEDUP_REMOVED lines=13> */
.L_x_7380:


//--------------------- .text._ZN2at6native18elementwise_kernelILi128ELi4EZNS0_15gpu_kernel_implINS0_11FillFunctorIlEEEEvRNS_18TensorIteratorBaseERKT_EUliE_EEviT1_ --------------------------
	.section	.text._ZN2at6native18elementwise_kernelILi128ELi4EZNS0_15gpu_kernel_implINS0_11FillFunctorIlEEEEvRNS_18TensorIteratorBaseERKT_EUliE_EEviT1_,"ax",@progbits
	.align	128
        .global         _ZN2at6native18elementwise_kernelILi128ELi4EZNS0_15gpu_kernel_implINS0_11FillFunctorIlEEEEvRNS_18TensorIteratorBaseERKT_EUliE_EEviT1_
        .type           _ZN2at6native18elementwise_kernelILi128ELi4EZNS0_15gpu_kernel_implINS0_11FillFunctorIlEEEEvRNS_18TensorIteratorBaseERKT_EUliE_EEviT1_,@function
        .size           _ZN2at6native18elementwise_kernelILi128ELi4EZNS0_15gpu_kernel_implINS0_11FillFunctorIlEEEEvRNS_18TensorIteratorBaseERKT_EUliE_EEviT1_,(.L_x_7381 - _ZN2at6native18elementwise_kernelILi128ELi4EZNS0_15gpu_kernel_implINS0_11FillFunctorIlEEEEvRNS_18TensorIteratorBaseERKT_EUliE_EEviT1_)
        .other          _ZN2at6native18elementwise_kernelILi128ELi4EZNS0_15gpu_kernel_implINS0_11FillFunctorIlEEEEvRNS_18TensorIteratorBaseERKT_EUliE_EEviT1_,@"STO_CUDA_ENTRY STV_DEFAULT"
_ZN2at6native18elementwise_kernelILi128ELi4EZNS0_15gpu_kernel_implINS0_11FillFunctorIlEEEEvRNS_18TensorIteratorBaseERKT_EUliE_EEviT1_:
.text._ZN2at6native18elementwise_kernelILi128ELi4EZNS0_15gpu_kernel_implINS0_11FillFunctorIlEEEEvRNS_18TensorIteratorBaseERKT_EUliE_EEviT1_:
        /* <DEDUP_REMOVED lines=287> */
.L_x_6020:
        /* <DEDUP_REMOVED lines=18> */
.L_x_6024:
[----:B------:R-:W0:Y:S02]  /*1310*/  LDC.U8 R5, c[0x0][0x3b8] ;  /* 0x0000ee00ff057b82 */ /* 0x000e240000000000 */
[----:B0-----:R0:W-:Y:S01]  /*1320*/  STG.E.U8 desc[UR36][R2.64], R5 ;  /* 0x0000000502007986 */ /* 0x0011e2000c101124 */
[----:B------:R-:W-:Y:S05]  /*1330*/  BRA `(.L_x_6026) ;  /* 0x0000000c00707947 */ /* 0x000fea0003800000 */
.L_x_6023:
        /* <DEDUP_REMOVED lines=9> */
.L_x_6028:
[----:B------:R-:W0:Y:S02]  /*13d0*/  LDC R5, c[0x0][0x3b8] ;  /* 0x0000ee00ff057b82 */ /* 0x000e240000000800 */
[----:B0-----:R0:W-:Y:S01]  /*13e0*/  STG.E desc[UR36][R2.64], R5 ;  /* 0x0000000502007986 */ /* 0x0011e2000c101924 */
[----:B------:R-:W-:Y:S05]  /*13f0*/  BRA `(.L_x_6026) ;  /* 0x0000000c00407947 */ /* 0x000fea0003800000 */
.L_x_6027:
[----:B------:R-:W0:Y:S02]  /*1400*/  LDC.U16 R5, c[0x0][0x3b8] ;  /* 0x0000ee00ff057b82 */ /* 0x000e240000000400 */
[----:B0-----:R0:W-:Y:S01]  /*1410*/  STG.E.U16 desc[UR36][R2.64], R5 ;  /* 0x0000000502007986 */ /* 0x0011e2000c101524 */
[----:B------:R-:W-:Y:S05]  /*1420*/  BRA `(.L_x_6026) ;  /* 0x0000000c00347947 */ /* 0x000fea0003800000 */
.L_x_6022:
[----:B------:R-:W-:-:S13]  /*1430*/  ISETP.GT.AND P0, PT, R4, 0x6, PT ;  /* 0x000000060400780c */ /* 0x000fda0003f04270 */
[----:B------:R-:W-:Y:S05]  /*1440*/  @P0 BRA `(.L_x_6029) ;  /* 0x0000000000340947 */ /* 0x000fea0003800000 */
[----:B------:R-:W-:-:S13]  /*1450*/  ISETP.NE.AND P0, PT, R4, 0x5, PT ;  /* 0x000000050400780c */ /* 0x000fda0003f05270 */
[----:B------:R-:W-:Y:S05]  /*1460*/  @!P0 BRA `(.L_x_6030) ;  /* 0x0000000000188947 */ /* 0x000fea0003800000 */
[----:B------:R-:W-:-:S13]  /*1470*/  ISETP.NE.AND P0, PT, R4, 0x6, PT ;  /* 0x000000060400780c */ /* 0x000fda0003f05270 */
[----:B------:R-:W-:Y:S05]  /*1480*/  @P0 BRA `(.L_x_6025) ;  /* 0x0000000800c40947 */ /* 0x000fea0003800000 */
[----:B------:R-:W-:Y:S02]  /*1490*/  ULDC.64 UR4, c[0x0][0x3b8] ;  /* 0x0000ee0000047ab9 */ /* 0x000fe40000000a00 */
[----:B------:R-:W0:Y:S02]  /*14a0*/  I2F.S64 R5, UR4 ;  /* 0x0000000400057d12 */ /* 0x000e240008301400 */
[----:B0-----:R0:W-:Y:S01]  /*14b0*/  STG.E desc[UR36][R2.64], R5 ;  /* 0x0000000502007986 */ /* 0x0011e2000c101924 */
[----:B------:R-:W-:Y:S05]  /*14c0*/  BRA `(.L_x_6026) ;  /* 0x0000000c000c7947 */ /* 0x000fea0003800000 */
.L_x_6030:
[----:B------:R-:W-:Y:S02]  /*14d0*/  ULDC.64 UR4, c[0x0][0x3b8] ;  /* 0x0000ee0000047ab9 */ /* 0x000fe40000000a00 */
[----:B------:R-:W0:Y:S02]  /*14e0*/  I2F.S64 R0, UR4 ;  /* 0x0000000400007d12 */ /* 0x000e240008301400 */
[----:B0-----:R-:W-:-:S05]  /*14f0*/  F2FP.F16.F32.PACK_AB R0, RZ, R0 ;  /* 0x00000000ff00723e */ /* 0x001fca00000000ff */
[----:B------:R0:W-:Y:S01]  /*1500*/  STG.E.U16 desc[UR36][R2.64], R0 ;  /* 0x0000000002007986 */ /* 0x0001e2000c101524 */
[----:B------:R-:W-:Y:S05]  /*1510*/  BRA `(.L_x_6026) ;  /* 0x0000000800f87947 */ /* 0x000fea0003800000 */
.L_x_6029:
        /* <DEDUP_REMOVED lines=8> */
[----:B------:R-:W0:Y:S04]  /*15a0*/  I2F.S64 R4, UR4 ;  /* 0x0000000400047d12 */ /* 0x000e280008301400 */
[----:B0-----:R0:W-:Y:S01]  /*15b0*/  STG.E.64 desc[UR36][R2.64], R4 ;  /* 0x0000000402007986 */ /* 0x0011e2000c101b24 */
[----:B------:R-:W-:Y:S05]  /*15c0*/  BRA `(.L_x_6026) ;  /* 0x0000000800cc7947 */ /* 0x000fea0003800000 */
.L_x_6032:
[----:B------:R-:W-:Y:S02]  /*15d0*/  ULDC.64 UR4, c[0x0][0x3b8] ;  /* 0x0000ee0000047ab9 */ /* 0x000fe40000000a00 */
[----:B------:R-:W0:Y:S02]  /*15e0*/  I2F.S64 R0, UR4 ;  /* 0x0000000400007d12 */ /* 0x000e240008301400 */
[----:B0-----:R-:W-:-:S04]  /*15f0*/  F2FP.F16.F32.PACK_AB R5, RZ, R0 ;  /* 0x00000000ff05723e */ /* 0x001fc800000000ff */
[----:B------:R-:W-:-:S05]  /*1600*/  PRMT R5, R5, 0x5410, RZ ;  /* 0x0000541005057816 */ /* 0x000fca00000000ff */
[----:B------:R0:W-:Y:S01]  /*1610*/  STG.E desc[UR36][R2.64], R5 ;  /* 0x0000000502007986 */ /* 0x0001e2000c101924 */
[----:B------:R-:W-:Y:S05]  /*1620*/  BRA `(.L_x_6026) ;  /* 0x0000000800b47947 */ /* 0x000fea0003800000 */
.L_x_6031:
[----:B------:R-:W-:Y:S02]  /*1630*/  ULDC.64 UR4, c[0x0][0x3b8] ;  /* 0x0000ee0000047ab9 */ /* 0x000fe40000000a00 */
[----:B------:R-:W0:Y:S02]  /*1640*/  I2F.F64.S64 R4, UR4 ;  /* 0x0000000400047d12 */ /* 0x000e240008301c00 */
[----:B0-----:R0:W-:Y:S01]  /*1650*/  STG.E.64 desc[UR36][R2.64], R4 ;  /* 0x0000000402007986 */ /* 0x0011e2000c101b24 */
[----:B------:R-:W-:Y:S05]  /*1660*/  BRA `(.L_x_6026) ;  /* 0x0000000800a47947 */ /* 0x000fea0003800000 */
.L_x_6021:
        /* <DEDUP_REMOVED lines=14> */
.L_x_6035:
[----:B------:R-:W-:Y:S01]  /*1750*/  ULDC.64 UR4, c[0x0][0x3b8] ;  /* 0x0000ee0000047ab9 */ /* 0x000fe20000000a00 */
[----:B------:R-:W-:Y:S01]  /*1760*/  CS2R R6, SRZ ;  /* 0x0000000000067805 */ /* 0x000fe2000001ff00 */
[----:B------:R-:W0:Y:S04]  /*1770*/  I2F.F64.S64 R4, UR4 ;  /* 0x0000000400047d12 */ /* 0x000e280008301c00 */
[----:B0-----:R0:W-:Y:S01]  /*1780*/  STG.E.128 desc[UR36][R2.64], R4 ;  /* 0x0000000402007986 */ /* 0x0011e2000c101d24 */
[----:B------:R-:W-:Y:S05]  /*1790*/  BRA `(.L_x_6026) ;  /* 0x0000000800587947 */ /* 0x000fea0003800000 */
.L_x_6034:
[----:B------:R-:W-:-:S13]  /*17a0*/  ISETP.NE.AND P0, PT, R4, 0xf, PT ;  /* 0x0000000f0400780c */ /* 0x000fda0003f05270 */
[----:B------:R-:W-:Y:S05]  /*17b0*/  @!P0 BRA `(.L_x_6036) ;  /* 0x0000000000ac8947 */ /* 0x000fea0003800000 */
[----:B------:R-:W-:-:S13]  /*17c0*/  ISETP.NE.AND P0, PT, R4, 0x17, PT ;  /* 0x000000170400780c */ /* 0x000fda0003f05270 */
[----:B------:R-:W-:Y:S05]  /*17d0*/  @!P0 BRA `(.L_x_6037) ;  /* 0x0000000000508947 */ /* 0x000fea0003800000 */
[----:B------:R-:W-:-:S13]  /*17e0*/  ISETP.NE.AND P0, PT, R4, 0x18, PT ;  /* 0x000000180400780c */ /* 0x000fda0003f05270 */
[----:B------:R-:W-:Y:S05]  /*17f0*/  @P0 BRA `(.L_x_6025) ;  /* 0x0000000400e80947 */ /* 0x000fea0003800000 */
[----:B------:R-:W-:Y:S02]  /*1800*/  ULDC.64 UR4, c[0x0][0x3b8] ;  /* 0x0000ee0000047ab9 */ /* 0x000fe40000000a00 */
[----:B------:R-:W0:Y:S02]  /*1810*/  I2F.S64 R7, UR4 ;  /* 0x0000000400077d12 */ /* 0x000e240008301400 */
        /* <DEDUP_REMOVED lines=13> */
.L_x_6038:
[----:B------:R-:W-:-:S05]  /*18f0*/  LOP3.LUT R5, R4, R5, RZ, 0xfc, !PT ;  /* 0x0000000504057212 */ /* 0x000fca00078efcff */
[----:B------:R0:W-:Y:S01]  /*1900*/  STG.E.U8 desc[UR36][R2.64], R5 ;  /* 0x0000000502007986 */ /* 0x0001e2000c101124 */
[----:B------:R-:W-:Y:S05]  /*1910*/  BRA `(.L_x_6026) ;  /* 0x0000000400f87947 */ /* 0x000fea0003800000 */
.L_x_6037:
[----:B------:R-:W-:Y:S02]  /*1920*/  ULDC.64 UR4, c[0x0][0x3b8] ;  /* 0x0000ee0000047ab9 */ /* 0x000fe40000000a00 */
[----:B------:R-:W0:Y:S02]  /*1930*/  I2F.S64 R5, UR4 ;  /* 0x0000000400057d12 */ /* 0x000e240008301400 */
        /* <DEDUP_REMOVED lines=11> */
.L_x_6039:
[----:B------:R-:W-:Y:S01]  /*19f0*/  IMAD.MOV.U32 R0, RZ, RZ, 0x7f ;  /* 0x0000007fff007424 */ /* 0x000fe200078e00ff */
[----:B------:R-:W-:-:S04]  /*1a00*/  ISETP.GT.U32.AND P0, PT, R4, 0x7f800000, PT ;  /* 0x7f8000000400780c */ /* 0x000fc80003f04070 */
[----:B------:R-:W-:-:S09]  /*1a10*/  SEL R0, R0, 0x7c, P0 ;  /* 0x0000007c00007807 */ /* 0x000fd20000000000 */
.L_x_6040:
[----:B------:R-:W-:-:S04]  /*1a20*/  LOP3.LUT R5, R5, 0x80000000, RZ, 0xc0, !PT ;  /* 0x8000000005057812 */ /* 0x000fc800078ec0ff */
[----:B------:R-:W-:-:S04]  /*1a30*/  SHF.R.U32.HI R5, RZ, 0x18, R5 ;  /* 0x00000018ff057819 */ /* 0x000fc80000011605 */
[----:B------:R-:W-:-:S05]  /*1a40*/  LOP3.LUT R5, R0, R5, RZ, 0xfc, !PT ;  /* 0x0000000500057212 */ /* 0x000fca00078efcff */
[----:B------:R0:W-:Y:S01]  /*1a50*/  STG.E.U8 desc[UR36][R2.64], R5 ;  /* 0x0000000502007986 */ /* 0x0001e2000c101124 */
[----:B------:R-:W-:Y:S05]  /*1a60*/  BRA `(.L_x_6026) ;  /* 0x0000000400a47947 */ /* 0x000fea0003800000 */
.L_x_6036:
[----:B------:R-:W-:Y:S02]  /*1a70*/  ULDC.64 UR4, c[0x0][0x3b8] ;  /* 0x0000ee0000047ab9 */ /* 0x000fe40000000a00 */
[----:B------:R-:W0:Y:S02]  /*1a80*/  I2F.S64 R0, UR4 ;  /* 0x0000000400007d12 */ /* 0x000e240008301400 */
[----:B0-----:R-:W-:-:S05]  /*1a90*/  F2FP.BF16.F32.PACK_AB R0, RZ, R0 ;  /* 0x00000000ff00723e */ /* 0x001fca00000010ff */
[----:B------:R0:W-:Y:S01]  /*1aa0*/  STG.E.U16 desc[UR36][R2.64], R0 ;  /* 0x0000000002007986 */ /* 0x0001e2000c101524 */
[----:B------:R-:W-:Y:S05]  /*1ab0*/  BRA `(.L_x_6026) ;  /* 0x0000000400907947 */ /* 0x000fea0003800000 */
.L_x_6033:
        /* <DEDUP_REMOVED lines=11> */
.L_x_6043:
[----:B------:R-:W-:Y:S01]  /*1b70*/  ULDC.64 UR4, c[0x0][0x3b8] ;  /* 0x0000ee0000047ab9 */ /* 0x000fe20000000a00 */
[----:B------:R-:W-:Y:S01]  /*1b80*/  IMAD.MOV.U32 R0, RZ, RZ, 0x80 ;  /* 0x00000080ff007424 */ /* 0x000fe200078e00ff */
[----:B------:R-:W0:Y:S02]  /*1b90*/  I2F.S64 R5, UR4 ;  /* 0x0000000400057d12 */ /* 0x000e240008301400 */
        /* <DEDUP_REMOVED lines=14> */
.L_x_6045:
[----:B------:R-:W-:-:S04]  /*1c80*/  LOP3.LUT R5, R5, 0x80000000, RZ, 0xc0, !PT ;  /* 0x8000000005057812 */ /* 0x000fc800078ec0ff */
[----:B------:R-:W-:-:S04]  /*1c90*/  SHF.R.U32.HI R5, RZ, 0x18, R5 ;  /* 0x00000018ff057819 */ /* 0x000fc80000011605 */
[----:B------:R-:W-:-:S04]  /*1ca0*/  LOP3.LUT R4, R4, R5, RZ, 0xfc, !PT ;  /* 0x0000000504047212 */ /* 0x000fc800078efcff */
[----:B------:R-:W-:-:S07]  /*1cb0*/  PRMT R0, R4, 0x7610, R0 ;  /* 0x0000761004007816 */ /* 0x000fce0000000000 */
.L_x_6044:
[----:B------:R4:W-:Y:S01]  /*1cc0*/  STG.E.U8 desc[UR36][R2.64], R0 ;  /* 0x0000000002007986 */ /* 0x0009e2000c101124 */
[----:B------:R-:W-:Y:S05]  /*1cd0*/  BRA `(.L_x_6026) ;  /* 0x0000000400087947 */ /* 0x000fea0003800000 */
.L_x_6042:
        /* <DEDUP_REMOVED lines=17> */
.L_x_6047:
[----:B------:R-:W-:-:S04]  /*1df0*/  LOP3.LUT R5, R5, 0x80000000, RZ, 0xc0, !PT ;  /* 0x8000000005057812 */ /* 0x000fc800078ec0ff */
[----:B------:R-:W-:-:S04]  /*1e00*/  SHF.R.U32.HI R5, RZ, 0x18, R5 ;  /* 0x00000018ff057819 */ /* 0x000fc80000011605 */
[----:B------:R-:W-:-:S04]  /*1e10*/  LOP3.LUT R4, R4, R5, RZ, 0xfc, !PT ;  /* 0x0000000504047212 */ /* 0x000fc800078efcff */
[----:B------:R-:W-:-:S07]  /*1e20*/  PRMT R0, R4, 0x7610, R0 ;  /* 0x0000761004007816 */ /* 0x000fce0000000000 */
.L_x_6046:
[----:B------:R3:W-:Y:S01]  /*1e30*/  STG.E.U8 desc[UR36][R2.64], R0 ;  /* 0x0000000002007986 */ /* 0x0007e2000c101124 */
[----:B------:R-:W-:Y:S05]  /*1e40*/  BRA `(.L_x_6026) ;  /* 0x0000000000ac7947 */ /* 0x000fea0003800000 */
.L_x_6041:
        /* <DEDUP_REMOVED lines=8> */
[----:B------:R-:W0:Y:S02]  /*1ed0*/  I2F.S64 R5, UR4 ;  /* 0x0000000400057d12 */ /* 0x000e240008301400 */
        /* <DEDUP_REMOVED lines=10> */
.L_x_6050:
[----:B------:R2:W-:Y:S01]  /*1f80*/  STG.E.U8 desc[UR36][R2.64], R4 ;  /* 0x0000000402007986 */ /* 0x0005e2000c101124 */
[----:B------:R-:W-:Y:S05]  /*1f90*/  BRA `(.L_x_6026) ;  /* 0x0000000000587947 */ /* 0x000fea0003800000 */
.L_x_6025:
        /* <DEDUP_REMOVED lines=16> */
.L_x_6051:
[----:B------:R-:W-:Y:S05]  /*20a0*/  BRA `(.L_x_6026) ;  /* 0x0000000000147947 */ /* 0x000fea0003800000 */
.L_x_6049:
[----:B------:R-:W0:Y:S02]  /*20b0*/  LDC.64 R4, c[0x0][0x3b8] ;  /* 0x0000ee00ff047b82 */ /* 0x000e240000000a00 */
[----:B0-----:R1:W-:Y:S01]  /*20c0*/  STG.E.64 desc[UR36][R2.64], R4 ;  /* 0x0000000402007986 */ /* 0x0013e2000c101b24 */
[----:B------:R-:W-:Y:S05]  /*20d0*/  BRA `(.L_x_6026) ;  /* 0x0000000000087947 */ /* 0x000fea0003800000 */
.L_x_6048:
[----:B------:R-:W0:Y:S02]  /*20e0*/  LDC R5, c[0x0][0x3b8] ;  /* 0x0000ee00ff057b82 */ /* 0x000e240000000800 */
[----:B0-----:R0:W-:Y:S02]  /*20f0*/  STG.E desc[UR36][R2.64], R5 ;  /* 0x0000000502007986 */ /* 0x0011e4000c101924 */
.L_x_6026:
[----:B------:R-:W-:-:S04]  /*2100*/  IMAD R16, R16, 0x200, R19 ;  /* 0x0000020010107824 */ /* 0x000fc800078e0213 */
[----:B------:R-:W-:-:S07]  /*2110*/  VIADD R17, R16, 0x80 ;  /* 0x0000008010117836 */ /* 0x000fce0000000000 */
.L_x_6019:
[----:B------:R-:W-:Y:S05]  /*2120*/  BSYNC B6 ;  /* 0x0000000000067941 */ /* 0x000fea0003800000 */
.L_x_6018:
        /* <DEDUP_REMOVED lines=281> */
.L_x_6054:
        /* <DEDUP_REMOVED lines=18> */
.L_x_6058:
[----:B------:R-:W0:Y:S02]  /*33e0*/  LDC.U8 R5, c[0x0][0x3b8] ;  /* 0x0000ee00ff057b82 */ /* 0x000e240000000000 */
[----:B0-----:R0:W-:Y:S01]  /*33f0*/  STG.E.U8 desc[UR36][R2.64], R5 ;  /* 0x0000000502007986 */ /* 0x0011e2000c101124 */
[----:B------:R-:W-:Y:S05]  /*3400*/  BRA `(.L_x_6060) ;  /* 0x0000000c00707947 */ /* 0x000fea0003800000 */
.L_x_6057:
        /* <DEDUP_REMOVED lines=9> */
.L_x_6062:
[----:B------:R-:W0:Y:S02]  /*34a0*/  LDC R5, c[0x0][0x3b8] ;  /* 0x0000ee00ff057b82 */ /* 0x000e240000000800 */
[----:B0-----:R0:W-:Y:S01]  /*34b0*/  STG.E desc[UR36][R2.64], R5 ;  /* 0x0000000502007986 */ /* 0x0011e2000c101924 */
[----:B------:R-:W-:Y:S05]  /*34c0*/  BRA `(.L_x_6060) ;  /* 0x0000000c00407947 */ /* 0x000fea0003800000 */
.L_x_6061:
[----:B------:R-:W0:Y:S02]  /*34d0*/  LDC.U16 R5, c[0x0][0x3b8] ;  /* 0x0000ee00ff057b82 */ /* 0x000e240000000400 */
[----:B0-----:R0:W-:Y:S01]  /*34e0*/  STG.E.U16 desc[UR36][R2.64], R5 ;  /* 0x0000000502007986 */ /* 0x0011e2000c101524 */
[----:B------:R-:W-:Y:S05]  /*34f0*/  BRA `(.L_x_6060) ;  /* 0x0000000c00347947 */ /* 0x000fea0003800000 */
.L_x_6056:
        /* <DEDUP_REMOVED lines=10> */
.L_x_6064:
[----:B------:R-:W-:Y:S02]  /*35a0*/  ULDC.64 UR4, c[0x0][0x3b8] ;  /* 0x0000ee0000047ab9 */ /* 0x000fe40000000a00 */
[----:B------:R-:W0:Y:S02]  /*35b0*/  I2F.S64 R0, UR4 ;  /* 0x0000000400007d12 */ /* 0x000e240008301400 */
[----:B0-----:R-:W-:-:S05]  /*35c0*/  F2FP.F16.F32.PACK_AB R0, RZ, R0 ;  /* 0x00000000ff00723e */ /* 0x001fca00000000ff */
[----:B------:R0:W-:Y:S01]  /*35d0*/  STG.E.U16 desc[UR36][R2.64], R0 ;  /* 0x0000000002007986 */ /* 0x0001e2000c101524 */
[----:B------:R-:W-:Y:S05]  /*35e0*/  BRA `(.L_x_6060) ;  /* 0x0000000800f87947 */ /* 0x000fea0003800000 */
.L_x_6063:
        /* <DEDUP_REMOVED lines=11> */
.L_x_6066:
[----:B------:R-:W-:Y:S02]  /*36a0*/  ULDC.64 UR4, c[0x0][0x3b8] ;  /* 0x0000ee0000047ab9 */ /* 0x000fe40000000a00 */
[----:B------:R-:W0:Y:S02]  /*36b0*/  I2F.S64 R0, UR4 ;  /* 0x0000000400007d12 */ /* 0x000e240008301400 */
[----:B0-----:R-:W-:-:S04]  /*36c0*/  F2FP.F16.F32.PACK_AB R0, RZ, R0 ;  /* 0x00000000ff00723e */ /* 0x001fc800000000ff */
[----:B------:R-:W-:-:S05]  /*36d0*/  PRMT R0, R0, 0x5410, RZ ;  /* 0x0000541000007816 */ /* 0x000fca00000000ff */
[----:B------:R0:W-:Y:S01]  /*36e0*/  STG.E desc[UR36][R2.64], R0 ;  /* 0x0000000002007986 */ /* 0x0001e2000c101924 */
[----:B------:R-:W-:Y:S05]  /*36f0*/  BRA `(.L_x_6060) ;  /* 0x0000000800b47947 */ /* 0x000fea0003800000 */
.L_x_6065:
[----:B------:R-:W-:Y:S02]  /*3700*/  ULDC.64 UR4, c[0x0][0x3b8] ;  /* 0x0000ee0000047ab9 */ /* 0x000fe40000000a00 */
[----:B------:R-:W0:Y:S02]  /*3710*/  I2F.F64.S64 R4, UR4 ;  /* 0x0000000400047d12 */ /* 0x000e240008301c00 */
[----:B0-----:R0:W-:Y:S01]  /*3720*/  STG.E.64 desc[UR36][R2.64], R4 ;  /* 0x0000000402007986 */ /* 0x0011e2000c101b24 */
[----:B------:R-:W-:Y:S05]  /*3730*/  BRA `(.L_x_6060) ;  /* 0x0000000800a47947 */ /* 0x000fea0003800000 */
.L_x_6055:
        /* <DEDUP_REMOVED lines=14> */
.L_x_6069:
[----:B------:R-:W-:Y:S01]  /*3820*/  ULDC.64 UR4, c[0x0][0x3b8] ;  /* 0x0000ee0000047ab9 */ /* 0x000fe20000000a00 */
[----:B------:R-:W-:Y:S01]  /*3830*/  CS2R R6, SRZ ;  /* 0x0000000000067805 */ /* 0x000fe2000001ff00 */
[----:B------:R-:W0:Y:S04]  /*3840*/  I2F.F64.S64 R4, UR4 ;  /* 0x0000000400047d12 */ /* 0x000e280008301c00 */
[----:B0-----:R0:W-:Y:S01]  /*3850*/  STG.E.128 desc[UR36][R2.64], R4 ;  /* 0x0000000402007986 */ /* 0x0011e2000c101d24 */
[----:B------:R-:W-:Y:S05]  /*3860*/  BRA `(.L_x_6060) ;  /* 0x0000000800587947 */ /* 0x000fea0003800000 */
.L_x_6068:
        /* <DEDUP_REMOVED lines=21> */
.L_x_6072:
[----:B------:R-:W-:-:S05]  /*39c0*/  LOP3.LUT R5, R0, R9, RZ, 0xfc, !PT ;  /* 0x0000000900057212 */ /* 0x000fca00078efcff */
[----:B------:R0:W-:Y:S01]  /*39d0*/  STG.E.U8 desc[UR36][R2.64], R5 ;  /* 0x0000000502007986 */ /* 0x0001e2000c101124 */
[----:B------:R-:W-:Y:S05]  /*39e0*/  BRA `(.L_x_6060) ;  /* 0x0000000400f87947 */ /* 0x000fea0003800000 */
.L_x_6071:
        /* <DEDUP_REMOVED lines=13> */
.L_x_6073:
[----:B------:R-:W-:Y:S01]  /*3ac0*/  ISETP.GT.U32.AND P0, PT, R0, 0x7f800000, PT ;  /* 0x7f8000000000780c */ /* 0x000fe20003f04070 */
[----:B------:R-:W-:-:S05]  /*3ad0*/  IMAD.MOV.U32 R0, RZ, RZ, 0x7f ;  /* 0x0000007fff007424 */ /* 0x000fca00078e00ff */
[----:B------:R-:W-:-:S07]  /*3ae0*/  SEL R0, R0, 0x7c, P0 ;  /* 0x0000007c00007807 */ /* 0x000fce0000000000 */
.L_x_6074:
[----:B------:R-:W-:-:S04]  /*3af0*/  LOP3.LUT R4, R4, 0x80000000, RZ, 0xc0, !PT ;  /* 0x8000000004047812 */ /* 0x000fc800078ec0ff */
[----:B------:R-:W-:-:S04]  /*3b00*/  SHF.R.U32.HI R5, RZ, 0x18, R4 ;  /* 0x00000018ff057819 */ /* 0x000fc80000011604 */
[----:B------:R-:W-:-:S05]  /*3b10*/  LOP3.LUT R5, R0, R5, RZ, 0xfc, !PT ;  /* 0x0000000500057212 */ /* 0x000fca00078efcff */
[----:B------:R0:W-:Y:S01]  /*3b20*/  STG.E.U8 desc[UR36][R2.64], R5 ;  /* 0x0000000502007986 */ /* 0x0001e2000c101124 */
[----:B------:R-:W-:Y:S05]  /*3b30*/  BRA `(.L_x_6060) ;  /* 0x0000000400a47947 */ /* 0x000fea0003800000 */
.L_x_6070:
[----:B------:R-:W-:Y:S02]  /*3b40*/  ULDC.64 UR4, c[0x0][0x3b8] ;  /* 0x0000ee0000047ab9 */ /* 0x000fe40000000a00 */
[----:B------:R-:W0:Y:S02]  /*3b50*/  I2F.S64 R0, UR4 ;  /* 0x0000000400007d12 */ /* 0x000e240008301400 */
[----:B0-----:R-:W-:-:S05]  /*3b60*/  F2FP.BF16.F32.PACK_AB R0, RZ, R0 ;  /* 0x00000000ff00723e */ /* 0x001fca00000010ff */
[----:B------:R0:W-:Y:S01]  /*3b70*/  STG.E.U16 desc[UR36][R2.64], R0 ;  /* 0x0000000002007986 */ /* 0x0001e2000c101524 */
[----:B------:R-:W-:Y:S05]  /*3b80*/  BRA `(.L_x_6060) ;  /* 0x0000000400907947 */ /* 0x000fea0003800000 */
.L_x_6067:
        /* <DEDUP_REMOVED lines=11> */
.L_x_6077:
        /* <DEDUP_REMOVED lines=18> */
.L_x_6079:
[----:B------:R-:W-:-:S04]  /*3d60*/  LOP3.LUT R4, R4, 0x80000000, RZ, 0xc0, !PT ;  /* 0x8000000004047812 */ /* 0x000fc800078ec0ff */
[----:B------:R-:W-:-:S04]  /*3d70*/  SHF.R.U32.HI R5, RZ, 0x18, R4 ;  /* 0x00000018ff057819 */ /* 0x000fc80000011604 */
[----:B------:R-:W-:-:S07]  /*3d80*/  LOP3.LUT R0, R0, R5, RZ, 0xfc, !PT ;  /* 0x0000000500007212 */ /* 0x000fce00078efcff */
.L_x_6078:
[----:B------:R4:W-:Y:S01]  /*3d90*/  STG.E.U8 desc[UR36][R2.64], R0 ;  /* 0x0000000002007986 */ /* 0x0009e2000c101124 */
[----:B------:R-:W-:Y:S05]  /*3da0*/  BRA `(.L_x_6060) ;  /* 0x0000000400087947 */ /* 0x000fea0003800000 */
.L_x_6076:
        /* <DEDUP_REMOVED lines=18> */
.L_x_6081:
[----:B------:R-:W-:-:S04]  /*3ed0*/  LOP3.LUT R4, R4, 0x80000000, RZ, 0xc0, !PT ;  /* 0x8000000004047812 */ /* 0x000fc800078ec0ff */
[----:B------:R-:W-:-:S04]  /*3ee0*/  SHF.R.U32.HI R5, RZ, 0x18, R4 ;  /* 0x00000018ff057819 */ /* 0x000fc80000011604 */
[----:B------:R-:W-:-:S07]  /*3ef0*/  LOP3.LUT R0, R0, R5, RZ, 0xfc, !PT ;  /* 0x0000000500007212 */ /* 0x000fce00078efcff */
.L_x_6080:
[----:B------:R3:W-:Y:S01]  /*3f00*/  STG.E.U8 desc[UR36][R2.64], R0 ;  /* 0x0000000002007986 */ /* 0x0007e2000c101124 */
[----:B------:R-:W-:Y:S05]  /*3f10*/  BRA `(.L_x_6060) ;  /* 0x0000000000ac7947 */ /* 0x000fea0003800000 */
.L_x_6075:
        /* <DEDUP_REMOVED lines=19> */
.L_x_6084:
[----:B------:R2:W-:Y:S01]  /*4050*/  STG.E.U8 desc[UR36][R2.64], R0 ;  /* 0x0000000002007986 */ /* 0x0005e2000c101124 */
[----:B------:R-:W-:Y:S05]  /*4060*/  BRA `(.L_x_6060) ;  /* 0x0000000000587947 */ /* 0x000fea0003800000 */
.L_x_6059:
        /* <DEDUP_REMOVED lines=16> */
.L_x_6085:
[----:B------:R-:W-:Y:S05]  /*4170*/  BRA `(.L_x_6060) ;  /* 0x0000000000147947 */ /* 0x000fea0003800000 */
.L_x_6083:
[----:B------:R-:W0:Y:S02]  /*4180*/  LDC.64 R4, c[0x0][0x3b8] ;  /* 0x0000ee00ff047b82 */ /* 0x000e240000000a00 */
[----:B0-----:R1:W-:Y:S01]  /*4190*/  STG.E.64 desc[UR36][R2.64], R4 ;  /* 0x0000000402007986 */ /* 0x0013e2000c101b24 */
[----:B------:R-:W-:Y:S05]  /*41a0*/  BRA `(.L_x_6060) ;  /* 0x0000000000087947 */ /* 0x000fea0003800000 */
.L_x_6082:
[----:B------:R-:W0:Y:S02]  /*41b0*/  LDC R5, c[0x0][0x3b8] ;  /* 0x0000ee00ff057b82 */ /* 0x000e240000000800 */
[----:B0-----:R0:W-:Y:S02]  /*41c0*/  STG.E desc[UR36][R2.64], R5 ;  /* 0x0000000502007986 */ /* 0x0011e4000c101924 */
.L_x_6060:
[----:B------:R-:W-:-:S07]  /*41d0*/  VIADD R17, R17, 0x80 ;  /* 0x0000008011117836 */ /* 0x000fce0000000000 */
.L_x_6053:
[----:B------:R-:W-:Y:S05]  /*41e0*/  BSYNC B6 ;  /* 0x0000000000067941 */ /* 0x000fea0003800000 */
.L_x_6052:
        /* <DEDUP_REMOVED lines=281> */
.L_x_6088:
        /* <DEDUP_REMOVED lines=18> */
.L_x_6092:
[----:B------:R-:W0:Y:S02]  /*54a0*/  LDC.U8 R5, c[0x0][0x3b8] ;  /* 0x0000ee00ff057b82 */ /* 0x000e240000000000 */
[----:B0-----:R1:W-:Y:S01]  /*54b0*/  STG.E.U8 desc[UR36][R2.64], R5 ;  /* 0x0000000502007986 */ /* 0x0013e2000c101124 */
[----:B------:R-:W-:Y:S05]  /*54c0*/  BRA `(.L_x_6094) ;  /* 0x0000000c00707947 */ /* 0x000fea0003800000 */
.L_x_6091:
        /* <DEDUP_REMOVED lines=9> */
.L_x_6096:
[----:B------:R-:W0:Y:S02]  /*5560*/  LDC R5, c[0x0][0x3b8] ;  /* 0x0000ee00ff057b82 */ /* 0x000e240000000800 */
[----:B0-----:R3:W-:Y:S01]  /*5570*/  STG.E desc[UR36][R2.64], R5 ;  /* 0x0000000502007986 */ /* 0x0017e2000c101924 */
[----:B------:R-:W-:Y:S05]  /*5580*/  BRA `(.L_x_6094) ;  /* 0x0000000c00407947 */ /* 0x000fea0003800000 */
.L_x_6095:
[----:B------:R-:W0:Y:S02]  /*5590*/  LDC.U16 R5, c[0x0][0x3b8] ;  /* 0x0000ee00ff057b82 */ /* 0x000e240000000400 */
[----:B0-----:R2:W-:Y:S01]  /*55a0*/  STG.E.U16 desc[UR36][R2.64], R5 ;  /* 0x0000000502007986 */ /* 0x0015e2000c101524 */
[----:B------:R-:W-:Y:S05]  /*55b0*/  BRA `(.L_x_6094) ;  /* 0x0000000c00347947 */ /* 0x000fea0003800000 */
.L_x_6090:
        /* <DEDUP_REMOVED lines=10> */
.L_x_6098:
[----:B------:R-:W-:Y:S02]  /*5660*/  ULDC.64 UR4, c[0x0][0x3b8] ;  /* 0x0000ee0000047ab9 */ /* 0x000fe40000000a00 */
[----:B------:R-:W0:Y:S02]  /*5670*/  I2F.S64 R0, UR4 ;  /* 0x0000000400007d12 */ /* 0x000e240008301400 */
[----:B0-----:R-:W-:-:S05]  /*5680*/  F2FP.F16.F32.PACK_AB R0, RZ, R0 ;  /* 0x00000000ff00723e */ /* 0x001fca00000000ff */
[----:B------:R0:W-:Y:S01]  /*5690*/  STG.E.U16 desc[UR36][R2.64], R0 ;  /* 0x0000000002007986 */ /* 0x0001e2000c101524 */
[----:B------:R-:W-:Y:S05]  /*56a0*/  BRA `(.L_x_6094) ;  /* 0x0000000800f87947 */ /* 0x000fea0003800000 */
.L_x_6097:
        /* <DEDUP_REMOVED lines=8> */
[----:B------:R-:W0:Y:S06]  /*5730*/  I2F.S64 R4, UR4 ;  /* 0x0000000400047d12 */ /* 0x000e2c0008301400 */
[----:B0-----:R5:W-:Y:S01]  /*5740*/  STG.E.64 desc[UR36][R2.64], R4 ;  /* 0x0000000402007986 */ /* 0x001be2000c101b24 */
[----:B------:R-:W-:Y:S05]  /*5750*/  BRA `(.L_x_6094) ;  /* 0x0000000800cc7947 */ /* 0x000fea0003800000 */
.L_x_6100:
[----:B------:R-:W-:Y:S02]  /*5760*/  ULDC.64 UR4, c[0x0][0x3b8] ;  /* 0x0000ee0000047ab9 */ /* 0x000fe40000000a00 */
[----:B------:R-:W0:Y:S02]  /*5770*/  I2F.S64 R0, UR4 ;  /* 0x0000000400007d12 */ /* 0x000e240008301400 */
[----:B0-----:R-:W-:-:S04]  /*5780*/  F2FP.F16.F32.PACK_AB R0, RZ, R0 ;  /* 0x00000000ff00723e */ /* 0x001fc800000000ff */
[----:B------:R-:W-:-:S05]  /*5790*/  PRMT R0, R0, 0x5410, RZ ;  /* 0x0000541000007816 */ /* 0x000fca00000000ff */
[----:B------:R0:W-:Y:S01]  /*57a0*/  STG.E desc[UR36][R2.64], R0 ;  /* 0x0000000002007986 */ /* 0x0001e2000c101924 */
[----:B------:R-:W-:Y:S05]  /*57b0*/  BRA `(.L_x_6094) ;  /* 0x0000000800b47947 */ /* 0x000fea0003800000 */
.L_x_6099:
[----:B------:R-:W-:Y:S02]  /*57c0*/  ULDC.64 UR4, c[0x0][0x3b8] ;  /* 0x0000ee0000047ab9 */ /* 0x000fe40000000a00 */
[----:B------:R-:W0:Y:S02]  /*57d0*/  I2F.F64.S64 R4, UR4 ;  /* 0x0000000400047d12 */ /* 0x000e240008301c00 */
[----:B0-----:R0:W-:Y:S01]  /*57e0*/  STG.E.64 desc[UR36][R2.64], R4 ;  /* 0x0000000402007986 */ /* 0x0011e2000c101b24 */
[----:B------:R-:W-:Y:S05]  /*57f0*/  BRA `(.L_x_6094) ;  /* 0x0000000800a47947 */ /* 0x000fea0003800000 */
.L_x_6089:
        /* <DEDUP_REMOVED lines=14> */
.L_x_6103:
[----:B------:R-:W-:Y:S01]  /*58e0*/  ULDC.64 UR4, c[0x0][0x3b8] ;  /* 0x0000ee0000047ab9 */ /* 0x000fe20000000a00 */
[----:B------:R-:W-:Y:S01]  /*58f0*/  CS2R R6, SRZ ;  /* 0x0000000000067805 */ /* 0x000fe2000001ff00 */
[----:B------:R-:W0:Y:S04]  /*5900*/  I2F.F64.S64 R4, UR4 ;  /* 0x0000000400047d12 */ /* 0x000e280008301c00 */
[----:B0-----:R0:W-:Y:S01]  /*5910*/  STG.E.128 desc[UR36][R2.64], R4 ;  /* 0x0000000402007986 */ /* 0x0011e2000c101d24 */
[----:B------:R-:W-:Y:S05]  /*5920*/  BRA `(.L_x_6094) ;  /* 0x0000000800587947 */ /* 0x000fea0003800000 */
.L_x_6102:
        /* <DEDUP_REMOVED lines=21> */
.L_x_6106:
[----:B------:R-:W-:-:S05]  /*5a80*/  LOP3.LUT R5, R0, R9, RZ, 0xfc, !PT ;  /* 0x0000000900057212 */ /* 0x000fca00078efcff */
[----:B------:R0:W-:Y:S01]  /*5a90*/  STG.E.U8 desc[UR36][R2.64], R5 ;  /* 0x0000000502007986 */ /* 0x0001e2000c101124 */
[----:B------:R-:W-:Y:S05]  /*5aa0*/  BRA `(.L_x_6094) ;  /* 0x0000000400f87947 */ /* 0x000fea0003800000 */
.L_x_6105:
        /* <DEDUP_REMOVED lines=13> */
.L_x_6107:
[----:B------:R-:W-:Y:S01]  /*5b80*/  ISETP.GT.U32.AND P0, PT, R0, 0x7f800000, PT ;  /* 0x7f8000000000780c */ /* 0x000fe20003f04070 */
[----:B------:R-:W-:-:S05]  /*5b90*/  IMAD.MOV.U32 R0, RZ, RZ, 0x7f ;  /* 0x0000007fff007424 */ /* 0x000fca00078e00ff */
[----:B------:R-:W-:-:S07]  /*5ba0*/  SEL R0, R0, 0x7c, P0 ;  /* 0x0000007c00007807 */ /* 0x000fce0000000000 */
.L_x_6108:
[----:B------:R-:W-:-:S04]  /*5bb0*/  LOP3.LUT R4, R4, 0x80000000, RZ, 0xc0, !PT ;  /* 0x8000000004047812 */ /* 0x000fc800078ec0ff */
[----:B------:R-:W-:-:S04]  /*5bc0*/  SHF.R.U32.HI R5, RZ, 0x18, R4 ;  /* 0x00000018ff057819 */ /* 0x000fc80000011604 */
[----:B------:R-:W-:-:S05]  /*5bd0*/  LOP3.LUT R5, R0, R5, RZ, 0xfc, !PT ;  /* 0x0000000500057212 */ /* 0x000fca00078efcff */
[----:B------:R0:W-:Y:S01]  /*5be0*/  STG.E.U8 desc[UR36][R2.64], R5 ;  /* 0x0000000502007986 */ /* 0x0001e2000c101124 */
[----:B------:R-:W-:Y:S05]  /*5bf0*/  BRA `(.L_x_6094) ;  /* 0x0000000400a47947 */ /* 0x000fea0003800000 */
.L_x_6104:
[----:B------:R-:W-:Y:S02]  /*5c00*/  ULDC.64 UR4, c[0x0][0x3b8] ;  /* 0x0000ee0000047ab9 */ /* 0x000fe40000000a00 */
[----:B------:R-:W0:Y:S02]  /*5c10*/  I2F.S64 R0, UR4 ;  /* 0x0000000400007d12 */ /* 0x000e240008301400 */
[----:B0-----:R-:W-:-:S05]  /*5c20*/  F2FP.BF16.F32.PACK_AB R0, RZ, R0 ;  /* 0x00000000ff00723e */ /* 0x001fca00000010ff */
[----:B------:R0:W-:Y:S01]  /*5c30*/  STG.E.U16 desc[UR36][R2.64], R0 ;  /* 0x0000000002007986 */ /* 0x0001e2000c101524 */
[----:B------:R-:W-:Y:S05]  /*5c40*/  BRA `(.L_x_6094) ;  /* 0x0000000400907947 */ /* 0x000fea0003800000 */
.L_x_6101:
        /* <DEDUP_REMOVED lines=11> */
.L_x_6111:
        /* <DEDUP_REMOVED lines=18> */
.L_x_6113:
[----:B------:R-:W-:-:S04]  /*5e20*/  LOP3.LUT R4, R4, 0x80000000, RZ, 0xc0, !PT ;  /* 0x8000000004047812 */ /* 0x000fc800078ec0ff */
[----:B------:R-:W-:-:S04]  /*5e30*/  SHF.R.U32.HI R5, RZ, 0x18, R4 ;  /* 0x00000018ff057819 */ /* 0x000fc80000011604 */
[----:B------:R-:W-:-:S07]  /*5e40*/  LOP3.LUT R0, R0, R5, RZ, 0xfc, !PT ;  /* 0x0000000500007212 */ /* 0x000fce00078efcff */
.L_x_6112:
[----:B------:R0:W-:Y:S01]  /*5e50*/  STG.E.U8 desc[UR36][R2.64], R0 ;  /* 0x0000000002007986 */ /* 0x0001e2000c101124 */
[----:B------:R-:W-:Y:S05]  /*5e60*/  BRA `(.L_x_6094) ;  /* 0x0000000400087947 */ /* 0x000fea0003800000 */
.L_x_6110:
        /* <DEDUP_REMOVED lines=18> */
.L_x_6115:
[----:B------:R-:W-:-:S04]  /*5f90*/  LOP3.LUT R4, R4, 0x80000000, RZ, 0xc0, !PT ;  /* 0x8000000004047812 */ /* 0x000fc800078ec0ff */
[----:B------:R-:W-:-:S04]  /*5fa0*/  SHF.R.U32.HI R5, RZ, 0x18, R4 ;  /* 0x00000018ff057819 */ /* 0x000fc80000011604 */
[----:B------:R-:W-:-:S07]  /*5fb0*/  LOP3.LUT R0, R0, R5, RZ, 0xfc, !PT ;  /* 0x0000000500007212 */ /* 0x000fce00078efcff */
.L_x_6114:
[----:B------:R0:W-:Y:S01]  /*5fc0*/  STG.E.U8 desc[UR36][R2.64], R0 ;  /* 0x0000000002007986 */ /* 0x0001e2000c101124 */
[----:B------:R-:W-:Y:S05]  /*5fd0*/  BRA `(.L_x_6094) ;  /* 0x0000000000ac7947 */ /* 0x000fea0003800000 */
.L_x_6109:
        /* <DEDUP_REMOVED lines=19> */
.L_x_6118:
[----:B------:R0:W-:Y:S01]  /*6110*/  STG.E.U8 desc[UR36][R2.64], R0 ;  /* 0x0000000002007986 */ /* 0x0001e2000c101124 */
[----:B------:R-:W-:Y:S05]  /*6120*/  BRA `(.L_x_6094) ;  /* 0x0000000000587947 */ /* 0x000fea0003800000 */
.L_x_6093:
        /* <DEDUP_REMOVED lines=16> */
.L_x_6119:
[----:B------:R-:W-:Y:S05]  /*6230*/  BRA `(.L_x_6094) ;  /* 0x0000000000147947 */ /* 0x000fea0003800000 */
.L_x_6117:
[----:B------:R-:W0:Y:S02]  /*6240*/  LDC.64 R4, c[0x0][0x3b8] ;  /* 0x0000ee00ff047b82 */ /* 0x000e240000000a00 */
[----:B0-----:R0:W-:Y:S01]  /*6250*/  STG.E.64 desc[UR36][R2.64], R4 ;  /* 0x0000000402007986 */ /* 0x0011e2000c101b24 */
[----:B------:R-:W-:Y:S05]  /*6260*/  BRA `(.L_x_6094) ;  /* 0x0000000000087947 */ /* 0x000fea0003800000 */
.L_x_6116:
[----:B------:R-:W0:Y:S02]  /*6270*/  LDC R5, c[0x0][0x3b8] ;  /* 0x0000ee00ff057b82 */ /* 0x000e240000000800 */
[----:B0-----:R0:W-:Y:S02]  /*6280*/  STG.E desc[UR36][R2.64], R5 ;  /* 0x0000000502007986 */ /* 0x0011e4000c101924 */
.L_x_6094:
[----:B------:R-:W-:-:S07]  /*6290*/  VIADD R17, R17, 0x80 ;  /* 0x0000008011117836 */ /* 0x000fce0000000000 */
.L_x_6087:
[----:B------:R-:W-:Y:S05]  /*62a0*/  BSYNC B6 ;  /* 0x0000000000067941 */ /* 0x000fea0003800000 */
.L_x_6086:
        /* <DEDUP_REMOVED lines=280> */
.L_x_6120:
        /* <DEDUP_REMOVED lines=18> */
.L_x_6124:
[----:B------:R-:W0:Y:S02]  /*7550*/  LDC.U8 R5, c[0x0][0x3b8] ;  /* 0x0000ee00ff057b82 */ /* 0x000e240000000000 */
[----:B0-----:R-:W-:Y:S01]  /*7560*/  STG.E.U8 desc[UR36][R2.64], R5 ;  /* 0x0000000502007986 */ /* 0x001fe2000c101124 */
[----:B------:R-:W-:Y:S05]  /*7570*/  EXIT ;  /* 0x000000000000794d */ /* 0x000fea0003800000 */
.L_x_6123:
        /* <DEDUP_REMOVED lines=9> */
.L_x_6127:
[----:B------:R-:W0:Y:S02]  /*7610*/  LDC R5, c[0x0][0x3b8] ;  /* 0x0000ee00ff057b82 */ /* 0x000e240000000800 */
[----:B0-----:R-:W-:Y:S01]  /*7620*/  STG.E desc[UR36][R2.64], R5 ;  /* 0x0000000502007986 */ /* 0x001fe2000c101924 */
[----:B------:R-:W-:Y:S05]  /*7630*/  EXIT ;  /* 0x000000000000794d */ /* 0x000fea0003800000 */
.L_x_6126:
[----:B------:R-:W0:Y:S02]  /*7640*/  LDC.U16 R5, c[0x0][0x3b8] ;  /* 0x0000ee00ff057b82 */ /* 0x000e240000000400 */
[----:B0-----:R-:W-:Y:S01]  /*7650*/  STG.E.U16 desc[UR36][R2.64], R5 ;  /* 0x0000000502007986 */ /* 0x001fe2000c101524 */
[----:B------:R-:W-:Y:S05]  /*7660*/  EXIT ;  /* 0x000000000000794d */ /* 0x000fea0003800000 */
.L_x_6122:
        /* <DEDUP_REMOVED lines=8> */
[----:B0-----:R-:W-:Y:S01]  /*76f0*/  STG.E desc[UR36][R2.64], R5 ;  /* 0x0000000502007986 */ /* 0x001fe2000c101924 */
[----:B------:R-:W-:Y:S05]  /*7700*/  EXIT ;  /* 0x000000000000794d */ /* 0x000fea0003800000 */
.L_x_6129:
[----:B------:R-:W-:Y:S02]  /*7710*/  ULDC.64 UR4, c[0x0][0x3b8] ;  /* 0x0000ee0000047ab9 */ /* 0x000fe40000000a00 */
[----:B------:R-:W0:Y:S02]  /*7720*/  I2F.S64 R0, UR4 ;  /* 0x0000000400007d12 */ /* 0x000e240008301400 */
[----:B0-----:R-:W-:-:S05]  /*7730*/  F2FP.F16.F32.PACK_AB R0, RZ, R0 ;  /* 0x00000000ff00723e */ /* 0x001fca00000000ff */
[----:B------:R-:W-:Y:S01]  /*7740*/  STG.E.U16 desc[UR36][R2.64], R0 ;  /* 0x0000000002007986 */ /* 0x000fe2000c101524 */
[----:B------:R-:W-:Y:S05]  /*7750*/  EXIT ;  /* 0x000000000000794d */ /* 0x000fea0003800000 */
.L_x_6128:
        /* <DEDUP_REMOVED lines=9> */
[----:B0-----:R-:W-:Y:S01]  /*77f0*/  STG.E.64 desc[UR36][R2.64], R4 ;  /* 0x0000000402007986 */ /* 0x001fe2000c101b24 */
[----:B------:R-:W-:Y:S05]  /*7800*/  EXIT ;  /* 0x000000000000794d */ /* 0x000fea0003800000 */
.L_x_6131:
[----:B------:R-:W-:Y:S02]  /*7810*/  ULDC.64 UR4, c[0x0][0x3b8] ;  /* 0x0000ee0000047ab9 */ /* 0x000fe40000000a00 */
[----:B------:R-:W0:Y:S02]  /*7820*/  I2F.S64 R0, UR4 ;  /* 0x0000000400007d12 */ /* 0x000e240008301400 */
[----:B0-----:R-:W-:-:S04]  /*7830*/  F2FP.F16.F32.PACK_AB R0, RZ, R0 ;  /* 0x00000000ff00723e */ /* 0x001fc800000000ff */
[----:B------:R-:W-:-:S05]  /*7840*/  PRMT R0, R0, 0x5410, RZ ;  /* 0x0000541000007816 */ /* 0x000fca00000000ff */
[----:B------:R-:W-:Y:S01]  /*7850*/  STG.E desc[UR36][R2.64], R0 ;  /* 0x0000000002007986 */ /* 0x000fe2000c101924 */
[----:B------:R-:W-:Y:S05]  /*7860*/  EXIT ;  /* 0x000000000000794d */ /* 0x000fea0003800000 */
.L_x_6130:
[----:B------:R-:W-:Y:S02]  /*7870*/  ULDC.64 UR4, c[0x0][0x3b8] ;  /* 0x0000ee0000047ab9 */ /* 0x000fe40000000a00 */
[----:B------:R-:W0:Y:S02]  /*7880*/  I2F.F64.S64 R4, UR4 ;  /* 0x0000000400047d12 */ /* 0x000e240008301c00 */
[----:B0-----:R-:W-:Y:S01]  /*7890*/  STG.E.64 desc[UR36][R2.64], R4 ;  /* 0x0000000402007986 */ /* 0x001fe2000c101b24 */
[----:B------:R-:W-:Y:S05]  /*78a0*/  EXIT ;  /* 0x000000000000794d */ /* 0x000fea0003800000 */
.L_x_6121:
        /* <DEDUP_REMOVED lines=14> */
.L_x_6134:
[----:B------:R-:W-:Y:S01]  /*7990*/  ULDC.64 UR4, c[0x0][0x3b8] ;  /* 0x0000ee0000047ab9 */ /* 0x000fe20000000a00 */
[----:B------:R-:W-:Y:S01]  /*79a0*/  CS2R R6, SRZ ;  /* 0x0000000000067805 */ /* 0x000fe2000001ff00 */
[----:B------:R-:W0:Y:S04]  /*79b0*/  I2F.F64.S64 R4, UR4 ;  /* 0x0000000400047d12 */ /* 0x000e280008301c00 */
[----:B0-----:R-:W-:Y:S01]  /*79c0*/  STG.E.128 desc[UR36][R2.64], R4 ;  /* 0x0000000402007986 */ /* 0x001fe2000c101d24 */
[----:B------:R-:W-:Y:S05]  /*79d0*/  EXIT ;  /* 0x000000000000794d */ /* 0x000fea0003800000 */
.L_x_6133:
        /* <DEDUP_REMOVED lines=21> */
.L_x_6137:
[----:B------:R-:W-:-:S05]  /*7b30*/  LOP3.LUT R5, R0, R9, RZ, 0xfc, !PT ;  /* 0x0000000900057212 */ /* 0x000fca00078efcff */
[----:B------:R-:W-:Y:S01]  /*7b40*/  STG.E.U8 desc[UR36][R2.64], R5 ;  /* 0x0000000502007986 */ /* 0x000fe2000c101124 */
[----:B------:R-:W-:Y:S05]  /*7b50*/  EXIT ;  /* 0x000000000000794d */ /* 0x000fea0003800000 */
.L_x_6136:
        /* <DEDUP_REMOVED lines=13> */
.L_x_6138:
[----:B------:R-:W-:Y:S01]  /*7c30*/  ISETP.GT.U32.AND P0, PT, R0, 0x7f800000, PT ;  /* 0x7f8000000000780c */ /* 0x000fe20003f04070 */
[----:B------:R-:W-:-:S05]  /*7c40*/  IMAD.MOV.U32 R0, RZ, RZ, 0x7f ;  /* 0x0000007fff007424 */ /* 0x000fca00078e00ff */
[----:B------:R-:W-:-:S07]  /*7c50*/  SEL R0, R0, 0x7c, P0 ;  /* 0x0000007c00007807 */ /* 0x000fce0000000000 */
.L_x_6139:
[----:B------:R-:W-:-:S04]  /*7c60*/  LOP3.LUT R4, R4, 0x80000000, RZ, 0xc0, !PT ;  /* 0x8000000004047812 */ /* 0x000fc800078ec0ff */
[----:B------:R-:W-:-:S04]  /*7c70*/  SHF.R.U32.HI R5, RZ, 0x18, R4 ;  /* 0x00000018ff057819 */ /* 0x000fc80000011604 */
[----:B------:R-:W-:-:S05]  /*7c80*/  LOP3.LUT R5, R0, R5, RZ, 0xfc, !PT ;  /* 0x0000000500057212 */ /* 0x000fca00078efcff */
[----:B------:R-:W-:Y:S01]  /*7c90*/  STG.E.U8 desc[UR36][R2.64], R5 ;  /* 0x0000000502007986 */ /* 0x000fe2000c101124 */
[----:B------:R-:W-:Y:S05]  /*7ca0*/  EXIT ;  /* 0x000000000000794d */ /* 0x000fea0003800000 */
.L_x_6135:
[----:B------:R-:W-:Y:S02]  /*7cb0*/  ULDC.64 UR4, c[0x0][0x3b8] ;  /* 0x0000ee0000047ab9 */ /* 0x000fe40000000a00 */
[----:B------:R-:W0:Y:S02]  /*7cc0*/  I2F.S64 R0, UR4 ;  /* 0x0000000400007d12 */ /* 0x000e240008301400 */
[----:B0-----:R-:W-:-:S05]  /*7cd0*/  F2FP.BF16.F32.PACK_AB R0, RZ, R0 ;  /* 0x00000000ff00723e */ /* 0x001fca00000010ff */
[----:B------:R-:W-:Y:S01]  /*7ce0*/  STG.E.U16 desc[UR36][R2.64], R0 ;  /* 0x0000000002007986 */ /* 0x000fe2000c101524 */
[----:B------:R-:W-:Y:S05]  /*7cf0*/  EXIT ;  /* 0x000000000000794d */ /* 0x000fea0003800000 */
.L_x_6132:
        /* <DEDUP_REMOVED lines=11> */
.L_x_6142:
        /* <DEDUP_REMOVED lines=18> */
.L_x_6144:
[----:B------:R-:W-:-:S04]  /*7ed0*/  LOP3.LUT R4, R4, 0x80000000, RZ, 0xc0, !PT ;  /* 0x8000000004047812 */ /* 0x000fc800078ec0ff */
[----:B------:R-:W-:-:S04]  /*7ee0*/  SHF.R.U32.HI R5, RZ, 0x18, R4 ;  /* 0x00000018ff057819 */ /* 0x000fc80000011604 */
[----:B------:R-:W-:-:S07]  /*7ef0*/  LOP3.LUT R0, R0, R5, RZ, 0xfc, !PT ;  /* 0x0000000500007212 */ /* 0x000fce00078efcff */
.L_x_6143:
[----:B------:R-:W-:Y:S01]  /*7f00*/  STG.E.U8 desc[UR36][R2.64], R0 ;  /* 0x0000000002007986 */ /* 0x000fe2000c101124 */
[----:B------:R-:W-:Y:S05]  /*7f10*/  EXIT ;  /* 0x000000000000794d */ /* 0x000fea0003800000 */
.L_x_6141:
        /* <DEDUP_REMOVED lines=18> */
.L_x_6146:
[----:B------:R-:W-:-:S04]  /*8040*/  LOP3.LUT R4, R4, 0x80000000, RZ, 0xc0, !PT ;  /* 0x8000000004047812 */ /* 0x000fc800078ec0ff */
[----:B------:R-:W-:-:S04]  /*8050*/  SHF.R.U32.HI R5, RZ, 0x18, R4 ;  /* 0x00000018ff057819 */ /* 0x000fc80000011604 */
[----:B------:R-:W-:-:S07]  /*8060*/  LOP3.LUT R0, R0, R5, RZ, 0xfc, !PT ;  /* 0x0000000500007212 */ /* 0x000fce00078efcff */
.L_x_6145:
[----:B------:R-:W-:Y:S01]  /*8070*/  STG.E.U8 desc[UR36][R2.64], R0 ;  /* 0x0000000002007986 */ /* 0x000fe2000c101124 */
[----:B------:R-:W-:Y:S05]  /*8080*/  EXIT ;  /* 0x000000000000794d */ /* 0x000fea0003800000 */
.L_x_6140:
        /* <DEDUP_REMOVED lines=19> */
.L_x_6149:
[----:B------:R-:W-:Y:S01]  /*81c0*/  STG.E.U8 desc[UR36][R2.64], R0 ;  /* 0x0000000002007986 */ /* 0x000fe2000c101124 */
[----:B------:R-:W-:Y:S05]  /*81d0*/  EXIT ;  /* 0x000000000000794d */ /* 0x000fea0003800000 */
.L_x_6125:
        /* <DEDUP_REMOVED lines=16> */
.L_x_6150:
[----:B------:R-:W-:Y:S05]  /*82e0*/  EXIT ;  /* 0x000000000000794d */ /* 0x000fea0003800000 */
.L_x_6148:
[----:B------:R-:W0:Y:S02]  /*82f0*/  LDC.64 R4, c[0x0][0x3b8] ;  /* 0x0000ee00ff047b82 */ /* 0x000e240000000a00 */
[----:B0-----:R-:W-:Y:S01]  /*8300*/  STG.E.64 desc[UR36][R2.64], R4 ;  /* 0x0000000402007986 */ /* 0x001fe2000c101b24 */
[----:B------:R-:W-:Y:S05]  /*8310*/  EXIT ;  /* 0x000000000000794d */ /* 0x000fea0003800000 */
.L_x_6147:
[----:B------:R-:W0:Y:S02]  /*8320*/  LDC R5, c[0x0][0x3b8] ;  /* 0x0000ee00ff057b82 */ /* 0x000e240000000800 */
[----:B0-----:R-:W-:Y:S01]  /*8330*/  STG.E desc[UR36][R2.64], R5 ;  /* 0x0000000502007986 */ /* 0x001fe2000c101924 */
[----:B------:R-:W-:Y:S05]  /*8340*/  EXIT ;  /* 0x000000000000794d */ /* 0x000fea0003800000 */
.L_x_6151:
        /* <DEDUP_REMOVED lines=11> */
.L_x_7381:


//--------------------- .text._ZN2at6native27unrolled_elementwise_kernelINS0_11FillFunctorIlEESt5arrayIPcLm1EELi4E23TrivialOffsetCalculatorILi0EjES7_ILi1EjENS0_6memory12LoadWithCastILi0EEENSA_13StoreWithCastILi1EEEEEviT_T0_T2_T3_T4_T5_ --------------------------
	.section	.text._ZN2at6native27unrolled_elementwise_kernelINS0_11FillFunctorIlEESt5arrayIPcLm1EELi4E23TrivialOffsetCalculatorILi0EjES7_ILi1EjENS0_6memory12LoadWithCastILi0EEENSA_13StoreWithCastILi1EEEEEviT_T0_T2_T3_T4_T5_,"ax",@progbits
	.align	128
        .global         _ZN2at6native27unrolled_elementwise_kernelINS0_11FillFunctorIlEESt5arrayIPcLm1EELi4E23TrivialOffsetCalculatorILi0EjES7_ILi1EjENS0_6memory12LoadWithCastILi0EEENSA_13StoreWithCastILi1EEEEEviT_T0_T2_T3_T4_T5_
        .type           _ZN2at6native27unrolled_elementwise_kernelINS0_11FillFunctorIlEESt5arrayIPcLm1EELi4E23TrivialOffsetCalculatorILi0EjES7_ILi1EjENS0_6memory12LoadWithCastILi0EEENSA_13StoreWithCastILi1EEEEEviT_T0_T2_T3_T4_T5_,@function
        .size           _ZN2at6native27unrolled_elementwise_kernelINS0_11FillFunctorIlEESt5arrayIPcLm1EELi4E23TrivialOffsetCalculatorILi0EjES7_ILi1EjENS0_6memory12LoadWithCastILi0EEENSA_13StoreWithCastILi1EEEEEviT_T0_T2_T3_T4_T5_,(.L_x_7382 - _ZN2at6native27unrolled_elementwise_kernelINS0_11FillFunctorIlEESt5arrayIPcLm1EELi4E23TrivialOffsetCalculatorILi0EjES7_ILi1EjENS0_6memory12LoadWithCastILi0EEENSA_13StoreWithCastILi1EEEEEviT_T0_T2_T3_T4_T5_)
        .other          _ZN2at6native27unrolled_elementwise_kernelINS0_11FillFunctorIlEESt5arrayIPcLm1EELi4E23TrivialOffsetCalculatorILi0EjES7_ILi1EjENS0_6memory12LoadWithCastILi0EEENSA_13StoreWithCastILi1EEEEEviT_T0_T2_T3_T4_T5_,@"STO_CUDA_ENTRY STV_DEFAULT"
_ZN2at6native27unrolled_elementwise_kernelINS0_11FillFunctorIlEESt5arrayIPcLm1EELi4E23TrivialOffsetCalculatorILi0EjES7_ILi1EjENS0_6memory12LoadWithCastILi0EEENSA_13StoreWithCastILi1EEEEEviT_T0_T2_T3_T4_T5_:
.text._ZN2at6native27unrolled_elementwise_kernelINS0_11FillFunctorIlEESt5arrayIPcLm1EELi4E23TrivialOffsetCalculatorILi0EjES7_ILi1EjENS0_6memory12LoadWithCastILi0EEENSA_13StoreWithCastILi1EEEEEviT_T0_T2_T3_T4_T5_:
        /* <DEDUP_REMOVED lines=32> */
.L_x_6157:
[----:B------:R-:W0:Y:S02]  /*0200*/  LDC.U8 R5, c[0x0][0x218] ;  /* 0x00008600ff057b82 */ /* 0x000e240000000000 */
[----:B0-----:R3:W-:Y:S01]  /*0210*/  STG.E.U8 desc[UR36][R2.64], R5 ;  /* 0x0000000502007986 */ /* 0x0017e2000c101124 */
[----:B------:R-:W-:Y:S05]  /*0220*/  BRA `(.L_x_6153) ;  /* 0x0000000c00707947 */ /* 0x000fea0003800000 */
.L_x_6156:
        /* <DEDUP_REMOVED lines=9> */
.L_x_6160:
[----:B------:R-:W0:Y:S02]  /*02c0*/  LDC R5, c[0x0][0x218] ;  /* 0x00008600ff057b82 */ /* 0x000e240000000800 */
[----:B0-----:R1:W-:Y:S01]  /*02d0*/  STG.E desc[UR36][R2.64], R5 ;  /* 0x0000000502007986 */ /* 0x0013e2000c101924 */
[----:B------:R-:W-:Y:S05]  /*02e0*/  BRA `(.L_x_6153) ;  /* 0x0000000c00407947 */ /* 0x000fea0003800000 */
.L_x_6159:
[----:B------:R-:W0:Y:S02]  /*02f0*/  LDC.U16 R5, c[0x0][0x218] ;  /* 0x00008600ff057b82 */ /* 0x000e240000000400 */
[----:B0-----:R2:W-:Y:S01]  /*0300*/  STG.E.U16 desc[UR36][R2.64], R5 ;  /* 0x0000000502007986 */ /* 0x0015e2000c101524 */
[----:B------:R-:W-:Y:S05]  /*0310*/  BRA `(.L_x_6153) ;  /* 0x0000000c00347947 */ /* 0x000fea0003800000 */
.L_x_6155:
        /* <DEDUP_REMOVED lines=10> */
.L_x_6162:
[----:B------:R-:W-:Y:S02]  /*03c0*/  ULDC.64 UR4, c[0x0][0x218] ;  /* 0x0000860000047ab9 */ /* 0x000fe40000000a00 */
[----:B------:R-:W0:Y:S02]  /*03d0*/  I2F.S64 R0, UR4 ;  /* 0x0000000400007d12 */ /* 0x000e240008301400 */
[----:B0-----:R-:W-:-:S05]  /*03e0*/  F2FP.F16.F32.PACK_AB R0, RZ, R0 ;  /* 0x00000000ff00723e */ /* 0x001fca00000000ff */
[----:B------:R0:W-:Y:S01]  /*03f0*/  STG.E.U16 desc[UR36][R2.64], R0 ;  /* 0x0000000002007986 */ /* 0x0001e2000c101524 */
[----:B------:R-:W-:Y:S05]  /*0400*/  BRA `(.L_x_6153) ;  /* 0x0000000800f87947 */ /* 0x000fea0003800000 */
.L_x_6161:
        /* <DEDUP_REMOVED lines=11> */
.L_x_6164:
[----:B------:R-:W-:Y:S02]  /*04c0*/  ULDC.64 UR4, c[0x0][0x218] ;  /* 0x0000860000047ab9 */ /* 0x000fe40000000a00 */
[----:B------:R-:W0:Y:S02]  /*04d0*/  I2F.S64 R0, UR4 ;  /* 0x0000000400007d12 */ /* 0x000e240008301400 */
[----:B0-----:R-:W-:-:S04]  /*04e0*/  F2FP.F16.F32.PACK_AB R5, RZ, R0 ;  /* 0x00000000ff05723e */ /* 0x001fc800000000ff */
[----:B------:R-:W-:-:S05]  /*04f0*/  PRMT R5, R5, 0x5410, RZ ;  /* 0x0000541005057816 */ /* 0x000fca00000000ff */
[----:B------:R0:W-:Y:S01]  /*0500*/  STG.E desc[UR36][R2.64], R5 ;  /* 0x0000000502007986 */ /* 0x0001e2000c101924 */
[----:B------:R-:W-:Y:S05]  /*0510*/  BRA `(.L_x_6153) ;  /* 0x0000000800b47947 */ /* 0x000fea0003800000 */
.L_x_6163:
[----:B------:R-:W-:Y:S02]  /*0520*/  ULDC.64 UR4, c[0x0][0x218] ;  /* 0x0000860000047ab9 */ /* 0x000fe40000000a00 */
[----:B------:R-:W0:Y:S02]  /*0530*/  I2F.F64.S64 R4, UR4 ;  /* 0x0000000400047d12 */ /* 0x000e240008301c00 */
[----:B0-----:R5:W-:Y:S01]  /*0540*/  STG.E.64 desc[UR36][R2.64], R4 ;  /* 0x0000000402007986 */ /* 0x001be2000c101b24 */
[----:B------:R-:W-:Y:S05]  /*0550*/  BRA `(.L_x_6153) ;  /* 0x0000000800a47947 */ /* 0x000fea0003800000 */
.L_x_6154:
        /* <DEDUP_REMOVED lines=14> */
.L_x_6167:
[----:B------:R-:W-:Y:S01]  /*0640*/  ULDC.64 UR4, c[0x0][0x218] ;  /* 0x0000860000047ab9 */ /* 0x000fe20000000a00 */
[----:B------:R-:W-:Y:S01]  /*0650*/  CS2R R6, SRZ ;  /* 0x0000000000067805 */ /* 0x000fe2000001ff00 */
[----:B------:R-:W0:Y:S04]  /*0660*/  I2F.F64.S64 R4, UR4 ;  /* 0x0000000400047d12 */ /* 0x000e280008301c00 */
[----:B0-----:R0:W-:Y:S01]  /*0670*/  STG.E.128 desc[UR36][R2.64], R4 ;  /* 0x0000000402007986 */ /* 0x0011e2000c101d24 */
[----:B------:R-:W-:Y:S05]  /*0680*/  BRA `(.L_x_6153) ;  /* 0x0000000800587947 */ /* 0x000fea0003800000 */
.L_x_6166:
        /* <DEDUP_REMOVED lines=21> */
.L_x_6170:
[----:B------:R-:W-:-:S05]  /*07e0*/  LOP3.LUT R5, R4, R5, RZ, 0xfc, !PT ;  /* 0x0000000504057212 */ /* 0x000fca00078efcff */
[----:B------:R0:W-:Y:S01]  /*07f0*/  STG.E.U8 desc[UR36][R2.64], R5 ;  /* 0x0000000502007986 */ /* 0x0001e2000c101124 */
[----:B------:R-:W-:Y:S05]  /*0800*/  BRA `(.L_x_6153) ;  /* 0x0000000400f87947 */ /* 0x000fea0003800000 */
.L_x_6169:
        /* <DEDUP_REMOVED lines=13> */
.L_x_6171:
[----:B------:R-:W-:Y:S01]  /*08e0*/  IMAD.MOV.U32 R0, RZ, RZ, 0x7f ;  /* 0x0000007fff007424 */ /* 0x000fe200078e00ff */
[----:B------:R-:W-:-:S04]  /*08f0*/  ISETP.GT.U32.AND P0, PT, R4, 0x7f800000, PT ;  /* 0x7f8000000400780c */ /* 0x000fc80003f04070 */
[----:B------:R-:W-:-:S09]  /*0900*/  SEL R0, R0, 0x7c, P0 ;  /* 0x0000007c00007807 */ /* 0x000fd20000000000 */
.L_x_6172:
[----:B------:R-:W-:-:S04]  /*0910*/  LOP3.LUT R5, R5, 0x80000000, RZ, 0xc0, !PT ;  /* 0x8000000005057812 */ /* 0x000fc800078ec0ff */
[----:B------:R-:W-:-:S04]  /*0920*/  SHF.R.U32.HI R5, RZ, 0x18, R5 ;  /* 0x00000018ff057819 */ /* 0x000fc80000011605 */
[----:B------:R-:W-:-:S05]  /*0930*/  LOP3.LUT R5, R0, R5, RZ, 0xfc, !PT ;  /* 0x0000000500057212 */ /* 0x000fca00078efcff */
[----:B------:R0:W-:Y:S01]  /*0940*/  STG.E.U8 desc[UR36][R2.64], R5 ;  /* 0x0000000502007986 */ /* 0x0001e2000c101124 */
[----:B------:R-:W-:Y:S05]  /*0950*/  BRA `(.L_x_6153) ;  /* 0x0000000400a47947 */ /* 0x000fea0003800000 */
.L_x_6168:
[----:B------:R-:W-:Y:S02]  /*0960*/  ULDC.64 UR4, c[0x0][0x218] ;  /* 0x0000860000047ab9 */ /* 0x000fe40000000a00 */
[----:B------:R-:W0:Y:S02]  /*0970*/  I2F.S64 R0, UR4 ;  /* 0x0000000400007d12 */ /* 0x000e240008301400 */
[----:B0-----:R-:W-:-:S05]  /*0980*/  F2FP.BF16.F32.PACK_AB R0, RZ, R0 ;  /* 0x00000000ff00723e */ /* 0x001fca00000010ff */
[----:B------:R0:W-:Y:S01]  /*0990*/  STG.E.U16 desc[UR36][R2.64], R0 ;  /* 0x0000000002007986 */ /* 0x0001e2000c101524 */
[----:B------:R-:W-:Y:S05]  /*09a0*/  BRA `(.L_x_6153) ;  /* 0x0000000400907947 */ /* 0x000fea0003800000 */
.L_x_6165:
        /* <DEDUP_REMOVED lines=11> */
.L_x_6175:
        /* <DEDUP_REMOVED lines=17> */
.L_x_6177:
[----:B------:R-:W-:-:S04]  /*0b70*/  LOP3.LUT R5, R5, 0x80000000, RZ, 0xc0, !PT ;  /* 0x8000000005057812 */ /* 0x000fc800078ec0ff */
[----:B------:R-:W-:-:S04]  /*0b80*/  SHF.R.U32.HI R5, RZ, 0x18, R5 ;  /* 0x00000018ff057819 */ /* 0x000fc80000011605 */
[----:B------:R-:W-:-:S04]  /*0b90*/  LOP3.LUT R4, R4, R5, RZ, 0xfc, !PT ;  /* 0x0000000504047212 */ /* 0x000fc800078efcff */
[----:B------:R-:W-:-:S07]  /*0ba0*/  PRMT R0, R4, 0x7610, R0 ;  /* 0x0000761004007816 */ /* 0x000fce0000000000 */
.L_x_6176:
[----:B------:R0:W-:Y:S01]  /*0bb0*/  STG.E.U8 desc[UR36][R2.64], R0 ;  /* 0x0000000002007986 */ /* 0x0001e2000c101124 */
[----:B------:R-:W-:Y:S05]  /*0bc0*/  BRA `(.L_x_6153) ;  /* 0x0000000400087947 */ /* 0x000fea0003800000 */
.L_x_6174:
        /* <DEDUP_REMOVED lines=17> */
.L_x_6179:
[----:B------:R-:W-:-:S04]  /*0ce0*/  LOP3.LUT R5, R5, 0x80000000, RZ, 0xc0, !PT ;  /* 0x8000000005057812 */ /* 0x000fc800078ec0ff */
[----:B------:R-:W-:-:S04]  /*0cf0*/  SHF.R.U32.HI R5, RZ, 0x18, R5 ;  /* 0x00000018ff057819 */ /* 0x000fc80000011605 */
[----:B------:R-:W-:-:S04]  /*0d00*/  LOP3.LUT R4, R4, R5, RZ, 0xfc, !PT ;  /* 0x0000000504047212 */ /* 0x000fc800078efcff */
[----:B------:R-:W-:-:S07]  /*0d10*/  PRMT R0, R4, 0x7610, R0 ;  /* 0x0000761004007816 */ /* 0x000fce0000000000 */
.L_x_6178:
[----:B------:R0:W-:Y:S01]  /*0d20*/  STG.E.U8 desc[UR36][R2.64], R0 ;  /* 0x0000000002007986 */ /* 0x0001e2000c101124 */
[----:B------:R-:W-:Y:S05]  /*0d30*/  BRA `(.L_x_6153) ;  /* 0x0000000000ac7947 */ /* 0x000fea0003800000 */
.L_x_6173:
        /* <DEDUP_REMOVED lines=19> */
.L_x_6182:
[----:B------:R0:W-:Y:S01]  /*0e70*/  STG.E.U8 desc[UR36][R2.64], R4 ;  /* 0x0000000402007986 */ /* 0x0001e2000c101124 */
[----:B------:R-:W-:Y:S05]  /*0e80*/  BRA `(.L_x_6153) ;  /* 0x0000000000587947 */ /* 0x000fea0003800000 */
.L_x_6158:
        /* <DEDUP_REMOVED lines=16> */
.L_x_6183:
[----:B------:R-:W-:Y:S05]  /*0f90*/  BRA `(.L_x_6153) ;  /* 0x0000000000147947 */ /* 0x000fea0003800000 */
.L_x_6181:
[----:B------:R-:W0:Y:S02]  /*0fa0*/  LDC.64 R4, c[0x0][0x218] ;  /* 0x00008600ff047b82 */ /* 0x000e240000000a00 */
[----:B0-----:R0:W-:Y:S01]  /*0fb0*/  STG.E.64 desc[UR36][R2.64], R4 ;  /* 0x0000000402007986 */ /* 0x0011e2000c101b24 */
[----:B------:R-:W-:Y:S05]  /*0fc0*/  BRA `(.L_x_6153) ;  /* 0x0000000000087947 */ /* 0x000fea0003800000 */
.L_x_6180:
[----:B------:R-:W0:Y:S02]  /*0fd0*/  LDC R5, c[0x0][0x218] ;  /* 0x00008600ff057b82 */ /* 0x000e240000000800 */
[----:B0-----:R0:W-:Y:S02]  /*0fe0*/  STG.E desc[UR36][R2.64], R5 ;  /* 0x0000000502007986 */ /* 0x0011e4000c101924 */
.L_x_6153:
[----:B------:R-:W-:Y:S05]  /*0ff0*/  BSYNC B6 ;  /* 0x0000000000067941 */ /* 0x000fea0003800000 */
.L_x_6152:
        /* <DEDUP_REMOVED lines=24> */
.L_x_6189:
[----:B------:R-:W0:Y:S02]  /*1180*/  LDC.U8 R5, c[0x0][0x218] ;  /* 0x00008600ff057b82 */ /* 0x000e240000000000 */
[----:B0-----:R1:W-:Y:S01]  /*1190*/  STG.E.U8 desc[UR36][R2.64], R5 ;  /* 0x0000000502007986 */ /* 0x0013e2000c101124 */
[----:B------:R-:W-:Y:S05]  /*11a0*/  BRA `(.L_x_6191) ;  /* 0x0000000c00707947 */ /* 0x000fea0003800000 */
.L_x_6188:
        /* <DEDUP_REMOVED lines=9> */
.L_x_6193:
[----:B------:R-:W0:Y:S02]  /*1240*/  LDC R5, c[0x0][0x218] ;  /* 0x00008600ff057b82 */ /* 0x000e240000000800 */
[----:B0-----:R3:W-:Y:S01]  /*1250*/  STG.E desc[UR36][R2.64], R5 ;  /* 0x0000000502007986 */ /* 0x0017e2000c101924 */
[----:B------:R-:W-:Y:S05]  /*1260*/  BRA `(.L_x_6191) ;  /* 0x0000000c00407947 */ /* 0x000fea0003800000 */
.L_x_6192:
[----:B------:R-:W0:Y:S02]  /*1270*/  LDC.U16 R5, c[0x0][0x218] ;  /* 0x00008600ff057b82 */ /* 0x000e240000000400 */
[----:B0-----:R2:W-:Y:S01]  /*1280*/  STG.E.U16 desc[UR36][R2.64], R5 ;  /* 0x0000000502007986 */ /* 0x0015e2000c101524 */
[----:B------:R-:W-:Y:S05]  /*1290*/  BRA `(.L_x_6191) ;  /* 0x0000000c00347947 */ /* 0x000fea0003800000 */
.L_x_6187:
        /* <DEDUP_REMOVED lines=10> */
.L_x_6195:
[----:B------:R-:W-:Y:S02]  /*1340*/  ULDC.64 UR4, c[0x0][0x218] ;  /* 0x0000860000047ab9 */ /* 0x000fe40000000a00 */
[----:B------:R-:W0:Y:S02]  /*1350*/  I2F.S64 R0, UR4 ;  /* 0x0000000400007d12 */ /* 0x000e240008301400 */
[----:B0-----:R-:W-:-:S05]  /*1360*/  F2FP.F16.F32.PACK_AB R0, RZ, R0 ;  /* 0x00000000ff00723e */ /* 0x001fca00000000ff */
[----:B------:R0:W-:Y:S01]  /*1370*/  STG.E.U16 desc[UR36][R2.64], R0 ;  /* 0x0000000002007986 */ /* 0x0001e2000c101524 */
[----:B------:R-:W-:Y:S05]  /*1380*/  BRA `(.L_x_6191) ;  /* 0x0000000800f87947 */ /* 0x000fea0003800000 */
.L_x_6194:
        /* <DEDUP_REMOVED lines=11> */
.L_x_6197:
[----:B------:R-:W-:Y:S02]  /*1440*/  ULDC.64 UR4, c[0x0][0x218] ;  /* 0x0000860000047ab9 */ /* 0x000fe40000000a00 */
[----:B------:R-:W0:Y:S02]  /*1450*/  I2F.S64 R0, UR4 ;  /* 0x0000000400007d12 */ /* 0x000e240008301400 */
[----:B0-----:R-:W-:-:S04]  /*1460*/  F2FP.F16.F32.PACK_AB R0, RZ, R0 ;  /* 0x00000000ff00723e */ /* 0x001fc800000000ff */
[----:B------:R-:W-:-:S05]  /*1470*/  PRMT R0, R0, 0x5410, RZ ;  /* 0x0000541000007816 */ /* 0x000fca00000000ff */
[----:B------:R0:W-:Y:S01]  /*1480*/  STG.E desc[UR36][R2.64], R0 ;  /* 0x0000000002007986 */ /* 0x0001e2000c101924 */
[----:B------:R-:W-:Y:S05]  /*1490*/  BRA `(.L_x_6191) ;  /* 0x0000000800b47947 */ /* 0x000fea0003800000 */
.L_x_6196:
[----:B------:R-:W-:Y:S02]  /*14a0*/  ULDC.64 UR4, c[0x0][0x218] ;  /* 0x0000860000047ab9 */ /* 0x000fe40000000a00 */
[----:B------:R-:W0:Y:S02]  /*14b0*/  I2F.F64.S64 R4, UR4 ;  /* 0x0000000400047d12 */ /* 0x000e240008301c00 */
[----:B0-----:R0:W-:Y:S01]  /*14c0*/  STG.E.64 desc[UR36][R2.64], R4 ;  /* 0x0000000402007986 */ /* 0x0011e2000c101b24 */
[----:B------:R-:W-:Y:S05]  /*14d0*/  BRA `(.L_x_6191) ;  /* 0x0000000800a47947 */ /* 0x000fea0003800000 */
.L_x_6186:
        /* <DEDUP_REMOVED lines=14> */
.L_x_6200:
[----:B------:R-:W-:Y:S01]  /*15c0*/  ULDC.64 UR4, c[0x0][0x218] ;  /* 0x0000860000047ab9 */ /* 0x000fe20000000a00 */
[----:B------:R-:W-:Y:S01]  /*15d0*/  CS2R R6, SRZ ;  /* 0x0000000000067805 */ /* 0x000fe2000001ff00 */
[----:B------:R-:W0:Y:S04]  /*15e0*/  I2F.F64.S64 R4, UR4 ;  /* 0x0000000400047d12 */ /* 0x000e280008301c00 */
[----:B0-----:R0:W-:Y:S01]  /*15f0*/  STG.E.128 desc[UR36][R2.64], R4 ;  /* 0x0000000402007986 */ /* 0x0011e2000c101d24 */
[----:B------:R-:W-:Y:S05]  /*1600*/  BRA `(.L_x_6191) ;  /* 0x0000000800587947 */ /* 0x000fea0003800000 */
.L_x_6199:
        /* <DEDUP_REMOVED lines=21> */
.L_x_6203:
[----:B------:R-:W-:-:S05]  /*1760*/  LOP3.LUT R5, R0, R9, RZ, 0xfc, !PT ;  /* 0x0000000900057212 */ /* 0x000fca00078efcff */
[----:B------:R0:W-:Y:S01]  /*1770*/  STG.E.U8 desc[UR36][R2.64], R5 ;  /* 0x0000000502007986 */ /* 0x0001e2000c101124 */
[----:B------:R-:W-:Y:S05]  /*1780*/  BRA `(.L_x_6191) ;  /* 0x0000000400f87947 */ /* 0x000fea0003800000 */
.L_x_6202:
        /* <DEDUP_REMOVED lines=13> */
.L_x_6204:
[----:B------:R-:W-:Y:S01]  /*1860*/  ISETP.GT.U32.AND P0, PT, R0, 0x7f800000, PT ;  /* 0x7f8000000000780c */ /* 0x000fe20003f04070 */
[----:B------:R-:W-:-:S05]  /*1870*/  IMAD.MOV.U32 R0, RZ, RZ, 0x7f ;  /* 0x0000007fff007424 */ /* 0x000fca00078e00ff */
[----:B------:R-:W-:-:S07]  /*1880*/  SEL R0, R0, 0x7c, P0 ;  /* 0x0000007c00007807 */ /* 0x000fce0000000000 */
.L_x_6205:
[----:B------:R-:W-:-:S04]  /*1890*/  LOP3.LUT R4, R4, 0x80000000, RZ, 0xc0, !PT ;  /* 0x8000000004047812 */ /* 0x000fc800078ec0ff */
[----:B------:R-:W-:-:S04]  /*18a0*/  SHF.R.U32.HI R5, RZ, 0x18, R4 ;  /* 0x00000018ff057819 */ /* 0x000fc80000011604 */
[----:B------:R-:W-:-:S05]  /*18b0*/  LOP3.LUT R5, R0, R5, RZ, 0xfc, !PT ;  /* 0x0000000500057212 */ /* 0x000fca00078efcff */
[----:B------:R0:W-:Y:S01]  /*18c0*/  STG.E.U8 desc[UR36][R2.64], R5 ;  /* 0x0000000502007986 */ /* 0x0001e2000c101124 */
[----:B------:R-:W-:Y:S05]  /*18d0*/  BRA `(.L_x_6191) ;  /* 0x0000000400a47947 */ /* 0x000fea0003800000 */
.L_x_6201:
[----:B------:R-:W-:Y:S02]  /*18e0*/  ULDC.64 UR4, c[0x0][0x218] ;  /* 0x0000860000047ab9 */ /* 0x000fe40000000a00 */
[----:B------:R-:W0:Y:S02]  /*18f0*/  I2F.S64 R0, UR4 ;  /* 0x0000000400007d12 */ /* 0x000e240008301400 */
[----:B0-----:R-:W-:-:S05]  /*1900*/  F2FP.BF16.F32.PACK_AB R0, RZ, R0 ;  /* 0x00000000ff00723e */ /* 0x001fca00000010ff */
[----:B------:R0:W-:Y:S01]  /*1910*/  STG.E.U16 desc[UR36][R2.64], R0 ;  /* 0x0000000002007986 */ /* 0x0001e2000c101524 */
[----:B------:R-:W-:Y:S05]  /*1920*/  BRA `(.L_x_6191) ;  /* 0x0000000400907947 */ /* 0x000fea0003800000 */
.L_x_6198:
        /* <DEDUP_REMOVED lines=11> */
.L_x_6208:
        /* <DEDUP_REMOVED lines=18> */
.L_x_6210:
[----:B------:R-:W-:-:S04]  /*1b00*/  LOP3.LUT R4, R4, 0x80000000, RZ, 0xc0, !PT ;  /* 0x8000000004047812 */ /* 0x000fc800078ec0ff */
[----:B------:R-:W-:-:S04]  /*1b10*/  SHF.R.U32.HI R5, RZ, 0x18, R4 ;  /* 0x00000018ff057819 */ /* 0x000fc80000011604 */
[----:B------:R-:W-:-:S07]  /*1b20*/  LOP3.LUT R0, R0, R5, RZ, 0xfc, !PT ;  /* 0x0000000500007212 */ /* 0x000fce00078efcff */
.L_x_6209:
[----:B------:R0:W-:Y:S01]  /*1b30*/  STG.E.U8 desc[UR36][R2.64], R0 ;  /* 0x0000000002007986 */ /* 0x0001e2000c101124 */
[----:B------:R-:W-:Y:S05]  /*1b40*/  BRA `(.L_x_6191) ;  /* 0x0000000400087947 */ /* 0x000fea0003800000 */
.L_x_6207:
        /* <DEDUP_REMOVED lines=18> */
.L_x_6212:
[----:B------:R-:W-:-:S04]  /*1c70*/  LOP3.LUT R4, R4, 0x80000000, RZ, 0xc0, !PT ;  /* 0x8000000004047812 */ /* 0x000fc800078ec0ff */
[----:B------:R-:W-:-:S04]  /*1c80*/  SHF.R.U32.HI R5, RZ, 0x18, R4 ;  /* 0x00000018ff057819 */ /* 0x000fc80000011604 */
[----:B------:R-:W-:-:S07]  /*1c90*/  LOP3.LUT R0, R0, R5, RZ, 0xfc, !PT ;  /* 0x0000000500007212 */ /* 0x000fce00078efcff */
.L_x_6211:
[----:B------:R0:W-:Y:S01]  /*1ca0*/  STG.E.U8 desc[UR36][R2.64], R0 ;  /* 0x0000000002007986 */ /* 0x0001e2000c101124 */
[----:B------:R-:W-:Y:S05]  /*1cb0*/  BRA `(.L_x_6191) ;  /* 0x0000000000ac7947 */ /* 0x000fea0003800000 */
.L_x_6206:
        /* <DEDUP_REMOVED lines=19> */
.L_x_6215:
[----:B------:R0:W-:Y:S01]  /*1df0*/  STG.E.U8 desc[UR36][R2.64], R0 ;  /* 0x0000000002007986 */ /* 0x0001e2000c101124 */
[----:B------:R-:W-:Y:S05]  /*1e00*/  BRA `(.L_x_6191) ;  /* 0x0000000000587947 */ /* 0x000fea0003800000 */
.L_x_6190:
        /* <DEDUP_REMOVED lines=16> */
.L_x_6216:
[----:B------:R-:W-:Y:S05]  /*1f10*/  BRA `(.L_x_6191) ;  /* 0x0000000000147947 */ /* 0x000fea0003800000 */
.L_x_6214:
[----:B------:R-:W0:Y:S02]  /*1f20*/  LDC.64 R4, c[0x0][0x218] ;  /* 0x00008600ff047b82 */ /* 0x000e240000000a00 */
[----:B0-----:R0:W-:Y:S01]  /*1f30*/  STG.E.64 desc[UR36][R2.64], R4 ;  /* 0x0000000402007986 */ /* 0x0011e2000c101b24 */
[----:B------:R-:W-:Y:S05]  /*1f40*/  BRA `(.L_x_6191) ;  /* 0x0000000000087947 */ /* 0x000fea0003800000 */
.L_x_6213:
[----:B------:R-:W0:Y:S02]  /*1f50*/  LDC R5, c[0x0][0x218] ;  /* 0x00008600ff057b82 */ /* 0x000e240000000800 */
[----:B0-----:R0:W-:Y:S02]  /*1f60*/  STG.E desc[UR36][R2.64], R5 ;  /* 0x0000000502007986 */ /* 0x0011e4000c101924 */
.L_x_6191:
        /* <DEDUP_REMOVED lines=24> */
.L_x_6220:
[----:B------:R-:W0:Y:S02]  /*20f0*/  LDC.U8 R5, c[0x0][0x218] ;  /* 0x00008600ff057b82 */ /* 0x000e240000000000 */
[----:B0-----:R0:W-:Y:S01]  /*2100*/  STG.E.U8 desc[UR36][R2.64], R5 ;  /* 0x0000000502007986 */ /* 0x0011e2000c101124 */
[----:B------:R-:W-:Y:S05]  /*2110*/  BRA `(.L_x_6222) ;  /* 0x0000000c00707947 */ /* 0x000fea0003800000 */
.L_x_6219:
        /* <DEDUP_REMOVED lines=9> */
.L_x_6224:
[----:B------:R-:W0:Y:S02]  /*21b0*/  LDC R5, c[0x0][0x218] ;  /* 0x00008600ff057b82 */ /* 0x000e240000000800 */
[----:B0-----:R0:W-:Y:S01]  /*21c0*/  STG.E desc[UR36][R2.64], R5 ;  /* 0x0000000502007986 */ /* 0x0011e2000c101924 */
[----:B------:R-:W-:Y:S05]  /*21d0*/  BRA `(.L_x_6222) ;  /* 0x0000000c00407947 */ /* 0x000fea0003800000 */
.L_x_6223:
[----:B------:R-:W0:Y:S02]  /*21e0*/  LDC.U16 R5, c[0x0][0x218] ;  /* 0x00008600ff057b82 */ /* 0x000e240000000400 */
[----:B0-----:R0:W-:Y:S01]  /*21f0*/  STG.E.U16 desc[UR36][R2.64], R5 ;  /* 0x0000000502007986 */ /* 0x0011e2000c101524 */
[----:B------:R-:W-:Y:S05]  /*2200*/  BRA `(.L_x_6222) ;  /* 0x0000000c00347947 */ /* 0x000fea0003800000 */
.L_x_6218:
        /* <DEDUP_REMOVED lines=10> */
.L_x_6226:
[----:B------:R-:W-:Y:S02]  /*22b0*/  ULDC.64 UR4, c[0x0][0x218] ;  /* 0x0000860000047ab9 */ /* 0x000fe40000000a00 */
[----:B------:R-:W0:Y:S02]  /*22c0*/  I2F.S64 R0, UR4 ;  /* 0x0000000400007d12 */ /* 0x000e240008301400 */
[----:B0-----:R-:W-:-:S05]  /*22d0*/  F2FP.F16.F32.PACK_AB R0, RZ, R0 ;  /* 0x00000000ff00723e */ /* 0x001fca00000000ff */
[----:B------:R0:W-:Y:S01]  /*22e0*/  STG.E.U16 desc[UR36][R2.64], R0 ;  /* 0x0000000002007986 */ /* 0x0001e2000c101524 */
[----:B------:R-:W-:Y:S05]  /*22f0*/  BRA `(.L_x_6222) ;  /* 0x0000000800f87947 */ /* 0x000fea0003800000 */
.L_x_6225:
        /* <DEDUP_REMOVED lines=11> */
.L_x_6228:
[----:B------:R-:W-:Y:S02]  /*23b0*/  ULDC.64 UR4, c[0x0][0x218] ;  /* 0x0000860000047ab9 */ /* 0x000fe40000000a00 */
[----:B------:R-:W0:Y:S02]  /*23c0*/  I2F.S64 R0, UR4 ;  /* 0x0000000400007d12 */ /* 0x000e240008301400 */
[----:B0-----:R-:W-:-:S04]  /*23d0*/  F2FP.F16.F32.PACK_AB R0, RZ, R0 ;  /* 0x00000000ff00723e */ /* 0x001fc800000000ff */
[----:B------:R-:W-:-:S05]  /*23e0*/  PRMT R0, R0, 0x5410, RZ ;  /* 0x0000541000007816 */ /* 0x000fca00000000ff */
[----:B------:R0:W-:Y:S01]  /*23f0*/  STG.E desc[UR36][R2.64], R0 ;  /* 0x0000000002007986 */ /* 0x0001e2000c101924 */
[----:B------:R-:W-:Y:S05]  /*2400*/  BRA `(.L_x_6222) ;  /* 0x0000000800b47947 */ /* 0x000fea0003800000 */
.L_x_6227:
[----:B------:R-:W-:Y:S02]  /*2410*/  ULDC.64 UR4, c[0x0][0x218] ;  /* 0x0000860000047ab9 */ /* 0x000fe40000000a00 */
[----:B------:R-:W0:Y:S02]  /*2420*/  I2F.F64.S64 R4, UR4 ;  /* 0x0000000400047d12 */ /* 0x000e240008301c00 */
[----:B0-----:R0:W-:Y:S01]  /*2430*/  STG.E.64 desc[UR36][R2.64], R4 ;  /* 0x0000000402007986 */ /* 0x0011e2000c101b24 */
[----:B------:R-:W-:Y:S05]  /*2440*/  BRA `(.L_x_6222) ;  /* 0x0000000800a47947 */ /* 0x000fea0003800000 */
.L_x_6217:
        /* <DEDUP_REMOVED lines=14> */
.L_x_6231:
[----:B------:R-:W-:Y:S01]  /*2530*/  ULDC.64 UR4, c[0x0][0x218] ;  /* 0x0000860000047ab9 */ /* 0x000fe20000000a00 */
[----:B------:R-:W-:Y:S01]  /*2540*/  CS2R R6, SRZ ;  /* 0x0000000000067805 */ /* 0x000fe2000001ff00 */
[----:B------:R-:W0:Y:S04]  /*2550*/  I2F.F64.S64 R4, UR4 ;  /* 0x0000000400047d12 */ /* 0x000e280008301c00 */
[----:B0-----:R0:W-:Y:S01]  /*2560*/  STG.E.128 desc[UR36][R2.64], R4 ;  /* 0x0000000402007986 */ /* 0x0011e2000c101d24 */
[----:B------:R-:W-:Y:S05]  /*2570*/  BRA `(.L_x_6222) ;  /* 0x0000000800587947 */ /* 0x000fea0003800000 */
.L_x_6230:
        /* <DEDUP_REMOVED lines=21> */
.L_x_6234:
[----:B------:R-:W-:-:S05]  /*26d0*/  LOP3.LUT R5, R0, R9, RZ, 0xfc, !PT ;  /* 0x0000000900057212 */ /* 0x000fca00078efcff */
[----:B------:R0:W-:Y:S01]  /*26e0*/  STG.E.U8 desc[UR36][R2.64], R5 ;  /* 0x0000000502007986 */ /* 0x0001e2000c101124 */
[----:B------:R-:W-:Y:S05]  /*26f0*/  BRA `(.L_x_6222) ;  /* 0x0000000400f87947 */ /* 0x000fea0003800000 */
.L_x_6233:
        /* <DEDUP_REMOVED lines=13> */
.L_x_6235:
[----:B------:R-:W-:Y:S01]  /*27d0*/  ISETP.GT.U32.AND P0, PT, R0, 0x7f800000, PT ;  /* 0x7f8000000000780c */ /* 0x000fe20003f04070 */
[----:B------:R-:W-:-:S05]  /*27e0*/  IMAD.MOV.U32 R0, RZ, RZ, 0x7f ;  /* 0x0000007fff007424 */ /* 0x000fca00078e00ff */
[----:B------:R-:W-:-:S07]  /*27f0*/  SEL R0, R0, 0x7c, P0 ;  /* 0x0000007c00007807 */ /* 0x000fce0000000000 */
.L_x_6236:
[----:B------:R-:W-:-:S04]  /*2800*/  LOP3.LUT R4, R4, 0x80000000, RZ, 0xc0, !PT ;  /* 0x8000000004047812 */ /* 0x000fc800078ec0ff */
[----:B------:R-:W-:-:S04]  /*2810*/  SHF.R.U32.HI R5, RZ, 0x18, R4 ;  /* 0x00000018ff057819 */ /* 0x000fc80000011604 */
[----:B------:R-:W-:-:S05]  /*2820*/  LOP3.LUT R5, R0, R5, RZ, 0xfc, !PT ;  /* 0x0000000500057212 */ /* 0x000fca00078efcff */
[----:B------:R0:W-:Y:S01]  /*2830*/  STG.E.U8 desc[UR36][R2.64], R5 ;  /* 0x0000000502007986 */ /* 0x0001e2000c101124 */
[----:B------:R-:W-:Y:S05]  /*2840*/  BRA `(.L_x_6222) ;  /* 0x0000000400a47947 */ /* 0x000fea0003800000 */
.L_x_6232:
[----:B------:R-:W-:Y:S02]  /*2850*/  ULDC.64 UR4, c[0x0][0x218] ;  /* 0x0000860000047ab9 */ /* 0x000fe40000000a00 */
[----:B------:R-:W0:Y:S02]  /*2860*/  I2F.S64 R0, UR4 ;  /* 0x0000000400007d12 */ /* 0x000e240008301400 */
[----:B0-----:R-:W-:-:S05]  /*2870*/  F2FP.BF16.F32.PACK_AB R0, RZ, R0 ;  /* 0x00000000ff00723e */ /* 0x001fca00000010ff */
[----:B------:R0:W-:Y:S01]  /*2880*/  STG.E.U16 desc[UR36][R2.64], R0 ;  /* 0x0000000002007986 */ /* 0x0001e2000c101524 */
[----:B------:R-:W-:Y:S05]  /*2890*/  BRA `(.L_x_6222) ;  /* 0x0000000400907947 */ /* 0x000fea0003800000 */
.L_x_6229:
        /* <DEDUP_REMOVED lines=11> */
.L_x_6239:
        /* <DEDUP_REMOVED lines=18> */
.L_x_6241:
[----:B------:R-:W-:-:S04]  /*2a70*/  LOP3.LUT R4, R4, 0x80000000, RZ, 0xc0, !PT ;  /* 0x8000000004047812 */ /* 0x000fc800078ec0ff */
[----:B------:R-:W-:-:S04]  /*2a80*/  SHF.R.U32.HI R5, RZ, 0x18, R4 ;  /* 0x00000018ff057819 */ /* 0x000fc80000011604 */
[----:B------:R-:W-:-:S07]  /*2a90*/  LOP3.LUT R0, R0, R5, RZ, 0xfc, !PT ;  /* 0x0000000500007212 */ /* 0x000fce00078efcff */
.L_x_6240:
[----:B------:R5:W-:Y:S01]  /*2aa0*/  STG.E.U8 desc[UR36][R2.64], R0 ;  /* 0x0000000002007986 */ /* 0x000be2000c101124 */
[----:B------:R-:W-:Y:S05]  /*2ab0*/  BRA `(.L_x_6222) ;  /* 0x0000000400087947 */ /* 0x000fea0003800000 */
.L_x_6238:
        /* <DEDUP_REMOVED lines=18> */
.L_x_6243:
[----:B------:R-:W-:-:S04]  /*2be0*/  LOP3.LUT R4, R4, 0x80000000, RZ, 0xc0, !PT ;  /* 0x8000000004047812 */ /* 0x000fc800078ec0ff */
[----:B------:R-:W-:-:S04]  /*2bf0*/  SHF.R.U32.HI R5, RZ, 0x18, R4 ;  /* 0x00000018ff057819 */ /* 0x000fc80000011604 */
[----:B------:R-:W-:-:S07]  /*2c00*/  LOP3.LUT R0, R0, R5, RZ, 0xfc, !PT ;  /* 0x0000000500007212 */ /* 0x000fce00078efcff */
.L_x_6242:
[----:B------:R3:W-:Y:S01]  /*2c10*/  STG.E.U8 desc[UR36][R2.64], R0 ;  /* 0x0000000002007986 */ /* 0x0007e2000c101124 */
[----:B------:R-:W-:Y:S05]  /*2c20*/  BRA `(.L_x_6222) ;  /* 0x0000000000ac7947 */ /* 0x000fea0003800000 */
.L_x_6237:
        /* <DEDUP_REMOVED lines=19> */
.L_x_6246:
[----:B------:R2:W-:Y:S01]  /*2d60*/  STG.E.U8 desc[UR36][R2.64], R0 ;  /* 0x0000000002007986 */ /* 0x0005e2000c101124 */
[----:B------:R-:W-:Y:S05]  /*2d70*/  BRA `(.L_x_6222) ;  /* 0x0000000000587947 */ /* 0x000fea0003800000 */
.L_x_6221:
        /* <DEDUP_REMOVED lines=16> */
.L_x_6247:
[----:B------:R-:W-:Y:S05]  /*2e80*/  BRA `(.L_x_6222) ;  /* 0x0000000000147947 */ /* 0x000fea0003800000 */
.L_x_6245:
[----:B------:R-:W0:Y:S02]  /*2e90*/  LDC.64 R4, c[0x0][0x218] ;  /* 0x00008600ff047b82 */ /* 0x000e240000000a00 */
[----:B0-----:R1:W-:Y:S01]  /*2ea0*/  STG.E.64 desc[UR36][R2.64], R4 ;  /* 0x0000000402007986 */ /* 0x0013e2000c101b24 */
[----:B------:R-:W-:Y:S05]  /*2eb0*/  BRA `(.L_x_6222) ;  /* 0x0000000000087947 */ /* 0x000fea0003800000 */
.L_x_6244:
[----:B------:R-:W0:Y:S02]  /*2ec0*/  LDC R5, c[0x0][0x218] ;  /* 0x00008600ff057b82 */ /* 0x000e240000000800 */
[----:B0-----:R0:W-:Y:S02]  /*2ed0*/  STG.E desc[UR36][R2.64], R5 ;  /* 0x0000000502007986 */ /* 0x0011e4000c101924 */
.L_x_6222:
[----:B------:R-:W-:-:S07]  /*2ee0*/  VIADD R19, R19, 0x80 ;  /* 0x0000008013137836 */ /* 0x000fce0000000000 */
.L_x_6185:
[----:B------:R-:W-:Y:S05]  /*2ef0*/  BSYNC B6 ;  /* 0x0000000000067941 */ /* 0x000fea0003800000 */
.L_x_6184:
        /* <DEDUP_REMOVED lines=22> */
.L_x_6251:
[----:B------:R-:W0:Y:S02]  /*3060*/  LDC.U8 R5, c[0x0][0x218] ;  /* 0x00008600ff057b82 */ /* 0x000e240000000000 */
[----:B0-----:R-:W-:Y:S01]  /*3070*/  STG.E.U8 desc[UR36][R2.64], R5 ;  /* 0x0000000502007986 */ /* 0x001fe2000c101124 */
[----:B------:R-:W-:Y:S05]  /*3080*/  EXIT ;  /* 0x000000000000794d */ /* 0x000fea0003800000 */
.L_x_6250:
        /* <DEDUP_REMOVED lines=9> */
.L_x_6254:
[----:B------:R-:W0:Y:S02]  /*3120*/  LDC R5, c[0x0][0x218] ;  /* 0x00008600ff057b82 */ /* 0x000e240000000800 */
[----:B0-----:R-:W-:Y:S01]  /*3130*/  STG.E desc[UR36][R2.64], R5 ;  /* 0x0000000502007986 */ /* 0x001fe2000c101924 */
[----:B------:R-:W-:Y:S05]  /*3140*/  EXIT ;  /* 0x000000000000794d */ /* 0x000fea0003800000 */
.L_x_6253:
[----:B------:R-:W0:Y:S02]  /*3150*/  LDC.U16 R5, c[0x0][0x218] ;  /* 0x00008600ff057b82 */ /* 0x000e240000000400 */
[----:B0-----:R-:W-:Y:S01]  /*3160*/  STG.E.U16 desc[UR36][R2.64], R5 ;  /* 0x0000000502007986 */ /* 0x001fe2000c101524 */
[----:B------:R-:W-:Y:S05]  /*3170*/  EXIT ;  /* 0x000000000000794d */ /* 0x000fea0003800000 */
.L_x_6249:
        /* <DEDUP_REMOVED lines=10> */
.L_x_6256:
[----:B------:R-:W-:Y:S02]  /*3220*/  ULDC.64 UR4, c[0x0][0x218] ;  /* 0x0000860000047ab9 */ /* 0x000fe40000000a00 */
[----:B------:R-:W0:Y:S02]  /*3230*/  I2F.S64 R0, UR4 ;  /* 0x0000000400007d12 */ /* 0x000e240008301400 */
[----:B0-----:R-:W-:-:S05]  /*3240*/  F2FP.F16.F32.PACK_AB R0, RZ, R0 ;  /* 0x00000000ff00723e */ /* 0x001fca00000000ff */
[----:B------:R-:W-:Y:S01]  /*3250*/  STG.E.U16 desc[UR36][R2.64], R0 ;  /* 0x0000000002007986 */ /* 0x000fe2000c101524 */
[----:B------:R-:W-:Y:S05]  /*3260*/  EXIT ;  /* 0x000000000000794d */ /* 0x000fea0003800000 */
.L_x_6255:
        /* <DEDUP_REMOVED lines=11> */
.L_x_6258:
[----:B------:R-:W-:Y:S02]  /*3320*/  ULDC.64 UR4, c[0x0][0x218] ;  /* 0x0000860000047ab9 */ /* 0x000fe40000000a00 */
[----:B------:R-:W0:Y:S02]  /*3330*/  I2F.S64 R0, UR4 ;  /* 0x0000000400007d12 */ /* 0x000e240008301400 */
[----:B0-----:R-:W-:-:S04]  /*3340*/  F2FP.F16.F32.PACK_AB R0, RZ, R0 ;  /* 0x00000000ff00723e */ /* 0x001fc800000000ff */
[----:B------:R-:W-:-:S05]  /*3350*/  PRMT R0, R0, 0x5410, RZ ;  /* 0x0000541000007816 */ /* 0x000fca00000000ff */
[----:B------:R-:W-:Y:S01]  /*3360*/  STG.E desc[UR36][R2.64], R0 ;  /* 0x0000000002007986 */ /* 0x000fe2000c101924 */
[----:B------:R-:W-:Y:S05]  /*3370*/  EXIT ;  /* 0x000000000000794d */ /* 0x000fea0003800000 */
.L_x_6257:
[----:B------:R-:W-:Y:S02]  /*3380*/  ULDC.64 UR4, c[0x0][0x218] ;  /* 0x0000860000047ab9 */ /* 0x000fe40000000a00 */
[----:B------:R-:W0:Y:S02]  /*3390*/  I2F.F64.S64 R4, UR4 ;  /* 0x0000000400047d12 */ /* 0x000e240008301c00 */
[----:B0-----:R-:W-:Y:S01]  /*33a0*/  STG.E.64 desc[UR36][R2.64], R4 ;  /* 0x0000000402007986 */ /* 0x001fe2000c101b24 */
[----:B------:R-:W-:Y:S05]  /*33b0*/  EXIT ;  /* 0x000000000000794d */ /* 0x000fea0003800000 */
.L_x_6248:
        /* <DEDUP_REMOVED lines=14> */
.L_x_6261:
[----:B------:R-:W-:Y:S01]  /*34a0*/  ULDC.64 UR4, c[0x0][0x218] ;  /* 0x0000860000047ab9 */ /* 0x000fe20000000a00 */
[----:B------:R-:W-:Y:S01]  /*34b0*/  CS2R R6, SRZ ;  /* 0x0000000000067805 */ /* 0x000fe2000001ff00 */
[----:B------:R-:W0:Y:S04]  /*34c0*/  I2F.F64.S64 R4, UR4 ;  /* 0x0000000400047d12 */ /* 0x000e280008301c00 */
[----:B0-----:R-:W-:Y:S01]  /*34d0*/  STG.E.128 desc[UR36][R2.64], R4 ;  /* 0x0000000402007986 */ /* 0x001fe2000c101d24 */
[----:B------:R-:W-:Y:S05]  /*34e0*/  EXIT ;  /* 0x000000000000794d */ /* 0x000fea0003800000 */
.L_x_6260:
        /* <DEDUP_REMOVED lines=21> */
.L_x_6264:
[----:B------:R-:W-:-:S05]  /*3640*/  LOP3.LUT R5, R0, R9, RZ, 0xfc, !PT ;  /* 0x0000000900057212 */ /* 0x000fca00078efcff */
[----:B------:R-:W-:Y:S01]  /*3650*/  STG.E.U8 desc[UR36][R2.64], R5 ;  /* 0x0000000502007986 */ /* 0x000fe2000c101124 */
[----:B------:R-:W-:Y:S05]  /*3660*/  EXIT ;  /* 0x000000000000794d */ /* 0x000fea0003800000 */
.L_x_6263:
        /* <DEDUP_REMOVED lines=13> */
.L_x_6265:
[----:B------:R-:W-:Y:S01]  /*3740*/  ISETP.GT.U32.AND P0, PT, R0, 0x7f800000, PT ;  /* 0x7f8000000000780c */ /* 0x000fe20003f04070 */
[----:B------:R-:W-:-:S05]  /*3750*/  IMAD.MOV.U32 R0, RZ, RZ, 0x7f ;  /* 0x0000007fff007424 */ /* 0x000fca00078e00ff */
[----:B------:R-:W-:-:S07]  /*3760*/  SEL R0, R0, 0x7c, P0 ;  /* 0x0000007c00007807 */ /* 0x000fce0000000000 */
.L_x_6266:
[----:B------:R-:W-:-:S04]  /*3770*/  LOP3.LUT R4, R4, 0x80000000, RZ, 0xc0, !PT ;  /* 0x8000000004047812 */ /* 0x000fc800078ec0ff */
[----:B------:R-:W-:-:S04]  /*3780*/  SHF.R.U32.HI R5, RZ, 0x18, R4 ;  /* 0x00000018ff057819 */ /* 0x000fc80000011604 */
[----:B------:R-:W-:-:S05]  /*3790*/  LOP3.LUT R5, R0, R5, RZ, 0xfc, !PT ;  /* 0x0000000500057212 */ /* 0x000fca00078efcff */
[----:B------:R-:W-:Y:S01]  /*37a0*/  STG.E.U8 desc[UR36][R2.64], R5 ;  /* 0x0000000502007986 */ /* 0x000fe2000c101124 */
[----:B------:R-:W-:Y:S05]  /*37b0*/  EXIT ;  /* 0x000000000000794d */ /* 0x000fea0003800000 */
.L_x_6262:
[----:B------:R-:W-:Y:S02]  /*37c0*/  ULDC.64 UR4, c[0x0][0x218] ;  /* 0x0000860000047ab9 */ /* 0x000fe40000000a00 */
[----:B------:R-:W0:Y:S02]  /*37d0*/  I2F.S64 R0, UR4 ;  /* 0x0000000400007d12 */ /* 0x000e240008301400 */
[----:B0-----:R-:W-:-:S05]  /*37e0*/  F2FP.BF16.F32.PACK_AB R0, RZ, R0 ;  /* 0x00000000ff00723e */ /* 0x001fca00000010ff */
[----:B------:R-:W-:Y:S01]  /*37f0*/  STG.E.U16 desc[UR36][R2.64], R0 ;  /* 0x0000000002007986 */ /* 0x000fe2000c101524 */
[----:B------:R-:W-:Y:S05]  /*3800*/  EXIT ;  /* 0x000000000000794d */ /* 0x000fea0003800000 */
.L_x_6259:
        /* <DEDUP_REMOVED lines=11> */
.L_x_6269:
        /* <DEDUP_REMOVED lines=18> */
.L_x_6271:
[----:B------:R-:W-:-:S04]  /*39e0*/  LOP3.LUT R4, R4, 0x80000000, RZ, 0xc0, !PT ;  /* 0x8000000004047812 */ /* 0x000fc800078ec0ff */
[----:B------:R-:W-:-:S04]  /*39f0*/  SHF.R.U32.HI R5, RZ, 0x18, R4 ;  /* 0x00000018ff057819 */ /* 0x000fc80000011604 */
[----:B------:R-:W-:-:S07]  /*3a00*/  LOP3.LUT R0, R0, R5, RZ, 0xfc, !PT ;  /* 0x0000000500007212 */ /* 0x000fce00078efcff */
.L_x_6270:
[----:B------:R-:W-:Y:S01]  /*3a10*/  STG.E.U8 desc[UR36][R2.64], R0 ;  /* 0x0000000002007986 */ /* 0x000fe2000c101124 */
[----:B------:R-:W-:Y:S05]  /*3a20*/  EXIT ;  /* 0x000000000000794d */ /* 0x000fea0003800000 */
.L_x_6268:
        /* <DEDUP_REMOVED lines=18> */
.L_x_6273:
[----:B------:R-:W-:-:S04]  /*3b50*/  LOP3.LUT R4, R4, 0x80000000, RZ, 0xc0, !PT ;  /* 0x8000000004047812 */ /* 0x000fc800078ec0ff */
[----:B------:R-:W-:-:S04]  /*3b60*/  SHF.R.U32.HI R5, RZ, 0x18, R4 ;  /* 0x00000018ff057819 */ /* 0x000fc80000011604 */
[----:B------:R-:W-:-:S07]  /*3b70*/  LOP3.LUT R0, R0, R5, RZ, 0xfc, !PT ;  /* 0x0000000500007212 */ /* 0x000fce00078efcff */
.L_x_6272:
[----:B------:R-:W-:Y:S01]  /*3b80*/  STG.E.U8 desc[UR36][R2.64], R0 ;  /* 0x0000000002007986 */ /* 0x000fe2000c101124 */
[----:B------:R-:W-:Y:S05]  /*3b90*/  EXIT ;  /* 0x000000000000794d */ /* 0x000fea0003800000 */
.L_x_6267:
        /* <DEDUP_REMOVED lines=19> */
.L_x_6276:
[----:B------:R-:W-:Y:S01]  /*3cd0*/  STG.E.U8 desc[UR36][R2.64], R0 ;  /* 0x0000000002007986 */ /* 0x000fe2000c101124 */
[----:B------:R-:W-:Y:S05]  /*3ce0*/  EXIT ;  /* 0x000000000000794d */ /* 0x000fea0003800000 */
.L_x_6252:
        /* <DEDUP_REMOVED lines=16> */
.L_x_6277:
[----:B------:R-:W-:Y:S05]  /*3df0*/  EXIT ;  /* 0x000000000000794d */ /* 0x000fea0003800000 */
.L_x_6275:
[----:B------:R-:W0:Y:S02]  /*3e00*/  LDC.64 R4, c[0x0][0x218] ;  /* 0x00008600ff047b82 */ /* 0x000e240000000a00 */
[----:B0-----:R-:W-:Y:S01]  /*3e10*/  STG.E.64 desc[UR36][R2.64], R4 ;  /* 0x0000000402007986 */ /* 0x001fe2000c101b24 */
[----:B------:R-:W-:Y:S05]  /*3e20*/  EXIT ;  /* 0x000000000000794d */ /* 0x000fea0003800000 */
.L_x_6274:
[----:B------:R-:W0:Y:S02]  /*3e30*/  LDC R5, c[0x0][0x218] ;  /* 0x00008600ff057b82 */ /* 0x000e240000000800 */
[----:B0-----:R-:W-:Y:S01]  /*3e40*/  STG.E desc[UR36][R2.64], R5 ;  /* 0x0000000502007986 */ /* 0x001fe2000c101924 */
[----:B------:R-:W-:Y:S05]  /*3e50*/  EXIT ;  /* 0x000000000000794d */ /* 0x000fea0003800000 */
.L_x_6278:
        /* <DEDUP_REMOVED lines=10> */
.L_x_7382:


//--------------------- .text._ZN2at6native18elementwise_kernelILi128ELi2EZNS0_22gpu_kernel_impl_nocastINS0_11FillFunctorIlEEEEvRNS_18TensorIteratorBaseERKT_EUliE_EEviT1_ --------------------------
	.section	.text._ZN2at6native18elementwise_kernelILi128ELi2EZNS0_22gpu_kernel_impl_nocastINS0_11FillFunctorIlEEEEvRNS_18TensorIteratorBaseERKT_EUliE_EEviT1_,"ax",@progbits
	.align	128
        .global         _ZN2at6native18elementwise_kernelILi128ELi2EZNS0_22gpu_kernel_impl_nocastINS0_11FillFunctorIlEEEEvRNS_18TensorIteratorBaseERKT_EUliE_EEviT1_
        .type           _ZN2at6native18elementwise_kernelILi128ELi2EZNS0_22gpu_kernel_impl_nocastINS0_11FillFunctorIlEEEEvRNS_18TensorIteratorBaseERKT_EUliE_EEviT1_,@function
        .size           _ZN2at6native18elementwise_kernelILi128ELi2EZNS0_22gpu_kernel_impl_nocastINS0_11FillFunctorIlEEEEvRNS_18TensorIteratorBaseERKT_EUliE_EEviT1_,(.L_x_7383 - _ZN2at6native18elementwise_kernelILi128ELi2EZNS0_22gpu_kernel_impl_nocastINS0_11FillFunctorIlEEEEvRNS_18TensorIteratorBaseERKT_EUliE_EEviT1_)
        .other          _ZN2at6native18elementwise_kernelILi128ELi2EZNS0_22gpu_kernel_impl_nocastINS0_11FillFunctorIlEEEEvRNS_18TensorIteratorBaseERKT_EUliE_EEviT1_,@"STO_CUDA_ENTRY STV_DEFAULT"
_ZN2at6native18elementwise_kernelILi128ELi2EZNS0_22gpu_kernel_impl_nocastINS0_11FillFunctorIlEEEEvRNS_18TensorIteratorBaseERKT_EUliE_EEviT1_:
.text._ZN2at6native18elementwise_kernelILi128ELi2EZNS0_22gpu_kernel_impl_nocastINS0_11FillFunctorIlEEEEvRNS_18TensorIteratorBaseERKT_EUliE_EEviT1_:
        /* <DEDUP_REMOVED lines=285> */
.L_x_6282:
[----:B------:R-:W0:Y:S01]  /*11d0*/  LDC.64 R6, c[0x0][0x3b8] ;  /* 0x0000ee00ff067b82 */ /* 0x000e220000000a00 */
[----:B------:R-:W-:Y:S01]  /*11e0*/  ULDC.64 UR8, c[0x0][0x3b0] ;  /* 0x0000ec0000087ab9 */ /* 0x000fe20000000a00 */
[----:B------:R-:W-:Y:S02]  /*11f0*/  IADD3 R3, R3, 0x80, RZ ;  /* 0x0000008003037810 */ /* 0x000fe40007ffe0ff */
[----:B------:R-:W-:-:S04]  /*1200*/  IADD3 R4, P0, R0, UR8, RZ ;  /* 0x0000000800047c10 */ /* 0x000fc8000ff1e0ff */
[----:B------:R-:W-:-:S05]  /*1210*/  IADD3.X R5, RZ, UR9, RZ, P0, !PT ;  /* 0x00000009ff057c10 */ /* 0x000fca00087fe4ff */
[----:B0-----:R0:W-:Y:S04]  /*1220*/  STG.E.64 desc[UR4][R4.64], R6 ;  /* 0x0000000604007986 */ /* 0x0011e8000c101b04 */
.L_x_6281:
[----:B------:R-:W-:Y:S05]  /*1230*/  BSYNC B0 ;  /* 0x0000000000007941 */ /* 0x000fea0003800000 */
.L_x_6280:
        /* <DEDUP_REMOVED lines=275> */
.L_x_6283:
[----:B------:R-:W0:Y:S01]  /*2370*/  LDC.64 R4, c[0x0][0x3b8] ;  /* 0x0000ee00ff047b82 */ /* 0x000e220000000a00 */
[----:B------:R-:W-:Y:S02]  /*2380*/  ULDC.64 UR6, c[0x0][0x3b0] ;  /* 0x0000ec0000067ab9 */ /* 0x000fe40000000a00 */
[----:B------:R-:W-:-:S04]  /*2390*/  IADD3 R2, P0, R0, UR6, RZ ;  /* 0x0000000600027c10 */ /* 0x000fc8000ff1e0ff */
[----:B------:R-:W-:-:S05]  /*23a0*/  IADD3.X R3, RZ, UR7, RZ, P0, !PT ;  /* 0x00000007ff037c10 */ /* 0x000fca00087fe4ff */
[----:B0-----:R-:W-:Y:S01]  /*23b0*/  STG.E.64 desc[UR4][R2.64], R4 ;  /* 0x0000000402007986 */ /* 0x001fe2000c101b04 */
[----:B------:R-:W-:Y:S05]  /*23c0*/  EXIT ;  /* 0x000000000000794d */ /* 0x000fea0003800000 */
.L_x_6279:
        /* <DEDUP_REMOVED lines=12> */
.L_x_6284:
        /* <DEDUP_REMOVED lines=15> */
.L_x_7383:


//--------------------- .text._ZN2at6native27unrolled_elementwise_kernelINS0_11FillFunctorIlEESt5arrayIPcLm1EELi4E23TrivialOffsetCalculatorILi0EjES7_ILi1EjENS0_6memory15LoadWithoutCastENSA_16StoreWithoutCastEEEviT_T0_T2_T3_T4_T5_ --------------------------
	.section	.text._ZN2at6native27unrolled_elementwise_kernelINS0_11FillFunctorIlEESt5arrayIPcLm1EELi4E23TrivialOffsetCalculatorILi0EjES7_ILi1EjENS0_6memory15LoadWithoutCastENSA_16StoreWithoutCastEEEviT_T0_T2_T3_T4_T5_,"ax",@progbits
	.align	128
        .global         _ZN2at6native27unrolled_elementwise_kernelINS0_11FillFunctorIlEESt5arrayIPcLm1EELi4E23TrivialOffsetCalculatorILi0EjES7_ILi1EjENS0_6memory15LoadWithoutCastENSA_16StoreWithoutCastEEEviT_T0_T2_T3_T4_T5_
        .type           _ZN2at6native27unrolled_elementwise_kernelINS0_11FillFunctorIlEESt5arrayIPcLm1EELi4E23TrivialOffsetCalculatorILi0EjES7_ILi1EjENS0_6memory15LoadWithoutCastENSA_16StoreWithoutCastEEEviT_T0_T2_T3_T4_T5_,@function
        .size           _ZN2at6native27unrolled_elementwise_kernelINS0_11FillFunctorIlEESt5arrayIPcLm1EELi4E23TrivialOffsetCalculatorILi0EjES7_ILi1EjENS0_6memory15LoadWithoutCastENSA_16StoreWithoutCastEEEviT_T0_T2_T3_T4_T5_,(.L_x_7384 - _ZN2at6native27unrolled_elementwise_kernelINS0_11FillFunctorIlEESt5arrayIPcLm1EELi4E23TrivialOffsetCalculatorILi0EjES7_ILi1EjENS0_6memory15LoadWithoutCastENSA_16StoreWithoutCastEEEviT_T0_T2_T3_T4_T5_)
        .other          _ZN2at6native27unrolled_elementwise_kernelINS0_11FillFunctorIlEESt5arrayIPcLm1EELi4E23TrivialOffsetCalculatorILi0EjES7_ILi1EjENS0_6memory15LoadWithoutCastENSA_16StoreWithoutCastEEEviT_T0_T2_T3_T4_T5_,@"STO_CUDA_ENTRY STV_DEFAULT"
_ZN2at6native27unrolled_elementwise_kernelINS0_11FillFunctorIlEESt5arrayIPcLm1EELi4E23TrivialOffsetCalculatorILi0EjES7_ILi1EjENS0_6memory15LoadWithoutCastENSA_16StoreWithoutCastEEEviT_T0_T2_T3_T4_T5_:
.text._ZN2at6native27unrolled_elementwise_kernelINS0_11FillFunctorIlEESt5arrayIPcLm1EELi4E23TrivialOffsetCalculatorILi0EjES7_ILi1EjENS0_6memory15LoadWithoutCastENSA_16StoreWithoutCastEEEviT_T0_T2_T3_T4_T5_:
        /* <DEDUP_REMOVED lines=28> */
.L_x_6286:
[----:B------:R-:W-:Y:S05]  /*01c0*/  BSYNC B0 ;  /* 0x0000000000007941 */ /* 0x000fea0003800000 */
.L_x_6285:
        /* <DEDUP_REMOVED lines=8> */
.L_x_6287:
        /* <DEDUP_REMOVED lines=11> */
.L_x_7384:


//--------------------- .text._ZN2at6native29vectorized_elementwise_kernelILi2ENS0_11FillFunctorIlEESt5arrayIPcLm1EEEEviT0_T1_ --------------------------
	.section	.text._ZN2at6native29vectorized_elementwise_kernelILi2ENS0_11FillFunctorIlEESt5arrayIPcLm1EEEEviT0_T1_,"ax",@progbits
	.align	128
        .global         _ZN2at6native29vectorized_elementwise_kernelILi2ENS0_11FillFunctorIlEESt5arrayIPcLm1EEEEviT0_T1_
        .type           _ZN2at6native29vectorized_elementwise_kernelILi2ENS0_11FillFunctorIlEESt5arrayIPcLm1EEEEviT0_T1_,@function
        .size           _ZN2at6native29vectorized_elementwise_kernelILi2ENS0_11FillFunctorIlEESt5arrayIPcLm1EEEEviT0_T1_,(.L_x_7385 - _ZN2at6native29vectorized_elementwise_kernelILi2ENS0_11FillFunctorIlEESt5arrayIPcLm1EEEEviT0_T1_)
        .other          _ZN2at6native29vectorized_elementwise_kernelILi2ENS0_11FillFunctorIlEESt5arrayIPcLm1EEEEviT0_T1_,@"STO_CUDA_ENTRY STV_DEFAULT"
_ZN2at6native29vectorized_elementwise_kernelILi2ENS0_11FillFunctorIlEESt5arrayIPcLm1EEEEviT0_T1_:
.text._ZN2at6native29vectorized_elementwise_kernelILi2ENS0_11FillFunctorIlEESt5arrayIPcLm1EEEEviT0_T1_:
        /* <DEDUP_REMOVED lines=32> */
.L_x_6288:
        /* <DEDUP_REMOVED lines=27> */
.L_x_6291:
        /* <DEDUP_REMOVED lines=8> */
.L_x_6292:
        /* <DEDUP_REMOVED lines=8> */
.L_x_6293:
        /* <DEDUP_REMOVED lines=9> */
.L_x_6294:
[----:B------:R-:W-:Y:S05]  /*0540*/  BSYNC B1 ;  /* 0x0000000000017941 */ /* 0x000fea0003800000 */
.L_x_6290:
[----:B------:R-:W-:-:S13]  /*0550*/  ISETP.GE.AND P0, PT, R3, R2, PT ;  /* 0x000000020300720c */ /* 0x000fda0003f06270 */
[----:B012---:R-:W0:Y:S01]  /*0560*/  @!P0 LDC.64 R4, c[0x0][0x220] ;  /* 0x00008800ff048b82 */ /* 0x007e220000000a00 */
[----:B------:R-:W-:Y:S01]  /*0570*/  @!P0 IMAD.IADD R9, R0, 0x1, R3 ;  /* 0x0000000100098824 */ /* 0x000fe200078e0203 */
[----:B------:R-:W-:-:S06]  /*0580*/  @!P0 IADD3 R3, R3, 0x80, RZ ;  /* 0x0000008003038810 */ /* 0x000fcc0007ffe0ff */
[----:B------:R-:W1:Y:S01]  /*0590*/  @!P0 LDC.64 R6, c[0x0][0x218] ;  /* 0x00008600ff068b82 */ /* 0x000e620000000a00 */
[----:B0-----:R-:W-:-:S05]  /*05a0*/  @!P0 IMAD.WIDE.U32 R4, R9, 0x8, R4 ;  /* 0x0000000809048825 */ /* 0x001fca00078e0004 */
[----:B-1----:R2:W-:Y:S02]  /*05b0*/  @!P0 STG.E.64 desc[UR4][R4.64], R6 ;  /* 0x0000000604008986 */ /* 0x0025e4000c101b04 */
.L_x_6295:
[----:B------:R-:W-:Y:S05]  /*05c0*/  BSYNC B0 ;  /* 0x0000000000007941 */ /* 0x000fea0003800000 */
.L_x_6289:
        /* <DEDUP_REMOVED lines=9> */
.L_x_6296:
        /* <DEDUP_REMOVED lines=10> */
.L_x_7385:


//--------------------- .text._ZN2at6native29vectorized_elementwise_kernelILi4ENS0_11FillFunctorIlEESt5arrayIPcLm1EEEEviT0_T1_ --------------------------
	.section	.text._ZN2at6native29vectorized_elementwise_kernelILi4ENS0_11FillFunctorIlEESt5arrayIPcLm1EEEEviT0_T1_,"ax",@progbits
	.align	128
        .global         _ZN2at6native29vectorized_elementwise_kernelILi4ENS0_11FillFunctorIlEESt5arrayIPcLm1EEEEviT0_T1_
        .type           _ZN2at6native29vectorized_elementwise_kernelILi4ENS0_11FillFunctorIlEESt5arrayIPcLm1EEEEviT0_T1_,@function
        .size           _ZN2at6native29vectorized_elementwise_kernelILi4ENS0_11FillFunctorIlEESt5arrayIPcLm1EEEEviT0_T1_,(.L_x_7386 - _ZN2at6native29vectorized_elementwise_kernelILi4ENS0_11FillFunctorIlEESt5arrayIPcLm1EEEEviT0_T1_)
        .other          _ZN2at6native29vectorized_elementwise_kernelILi4ENS0_11FillFunctorIlEESt5arrayIPcLm1EEEEviT0_T1_,@"STO_CUDA_ENTRY STV_DEFAULT"
_ZN2at6native29vectorized_elementwise_kernelILi4ENS0_11FillFunctorIlEESt5arrayIPcLm1EEEEviT0_T1_:
.text._ZN2at6native29vectorized_elementwise_kernelILi4ENS0_11FillFunctorIlEESt5arrayIPcLm1EEEEviT0_T1_:
        /* <DEDUP_REMOVED lines=32> */
.L_x_6297:
        /* <DEDUP_REMOVED lines=27> */
.L_x_6300:
        /* <DEDUP_REMOVED lines=8> */
.L_x_6301:
        /* <DEDUP_REMOVED lines=8> */
.L_x_6302:
        /* <DEDUP_REMOVED lines=9> */
.L_x_6303:
[----:B------:R-:W-:Y:S05]  /*0540*/  BSYNC B1 ;  /* 0x0000000000017941 */ /* 0x000fea0003800000 */
.L_x_6299:
[----:B------:R-:W-:-:S13]  /*0550*/  ISETP.GE.AND P0, PT, R3, R2, PT ;  /* 0x000000020300720c */ /* 0x000fda0003f06270 */
[----:B012---:R-:W0:Y:S01]  /*0560*/  @!P0 LDC.64 R4, c[0x0][0x220] ;  /* 0x00008800ff048b82 */ /* 0x007e220000000a00 */
[----:B------:R-:W-:Y:S01]  /*0570*/  @!P0 IMAD.IADD R9, R0, 0x1, R3 ;  /* 0x0000000100098824 */ /* 0x000fe200078e0203 */
[----:B------:R-:W-:-:S06]  /*0580*/  @!P0 IADD3 R3, R3, 0x80, RZ ;  /* 0x0000008003038810 */ /* 0x000fcc0007ffe0ff */
[----:B------:R-:W1:Y:S01]  /*0590*/  @!P0 LDC.64 R6, c[0x0][0x218] ;  /* 0x00008600ff068b82 */ /* 0x000e620000000a00 */
[----:B0-----:R-:W-:-:S05]  /*05a0*/  @!P0 IMAD.WIDE.U32 R4, R9, 0x8, R4 ;  /* 0x0000000809048825 */ /* 0x001fca00078e0004 */
[----:B-1----:R2:W-:Y:S02]  /*05b0*/  @!P0 STG.E.64 desc[UR4][R4.64], R6 ;  /* 0x0000000604008986 */ /* 0x0025e4000c101b04 */
.L_x_6304:
[----:B------:R-:W-:Y:S05]  /*05c0*/  BSYNC B0 ;  /* 0x0000000000007941 */ /* 0x000fea0003800000 */
.L_x_6298:
        /* <DEDUP_REMOVED lines=9> */
.L_x_6305:
        /* <DEDUP_REMOVED lines=10> */
.L_x_7386:


//--------------------- .text._ZN2at6native29vectorized_elementwise_kernelILi8ENS0_11FillFunctorIlEESt5arrayIPcLm1EEEEviT0_T1_ --------------------------
	.section	.text._ZN2at6native29vectorized_elementwise_kernelILi8ENS0_11FillFunctorIlEESt5arrayIPcLm1EEEEviT0_T1_,"ax",@progbits
	.align	128
        .global         _ZN2at6native29vectorized_elementwise_kernelILi8ENS0_11FillFunctorIlEESt5arrayIPcLm1EEEEviT0_T1_
        .type           _ZN2at6native29vectorized_elementwise_kernelILi8ENS0_11FillFunctorIlEESt5arrayIPcLm1EEEEviT0_T1_,@function
        .size           _ZN2at6native29vectorized_elementwise_kernelILi8ENS0_11FillFunctorIlEESt5arrayIPcLm1EEEEviT0_T1_,(.L_x_7387 - _ZN2at6native29vectorized_elementwise_kernelILi8ENS0_11FillFunctorIlEESt5arrayIPcLm1EEEEviT0_T1_)
        .other          _ZN2at6native29vectorized_elementwise_kernelILi8ENS0_11FillFunctorIlEESt5arrayIPcLm1EEEEviT0_T1_,@"STO_CUDA_ENTRY STV_DEFAULT"
_ZN2at6native29vectorized_elementwise_kernelILi8ENS0_11FillFunctorIlEESt5arrayIPcLm1EEEEviT0_T1_:
.text._ZN2at6native29vectorized_elementwise_kernelILi8ENS0_11FillFunctorIlEESt5arrayIPcLm1EEEEviT0_T1_:
        /* <DEDUP_REMOVED lines=32> */
.L_x_6306:
        /* <DEDUP_REMOVED lines=27> */
.L_x_6309:
        /* <DEDUP_REMOVED lines=8> */
.L_x_6310:
        /* <DEDUP_REMOVED lines=8> */
.L_x_6311:
        /* <DEDUP_REMOVED lines=9> */
.L_x_6312:
[----:B------:R-:W-:Y:S05]  /*0540*/  BSYNC B1 ;  /* 0x0000000000017941 */ /* 0x000fea0003800000 */
.L_x_6308:
[----:B------:R-:W-:-:S13]  /*0550*/  ISETP.GE.AND P0, PT, R3, R2, PT ;  /* 0x000000020300720c */ /* 0x000fda0003f06270 */
[----:B012---:R-:W0:Y:S01]  /*0560*/  @!P0 LDC.64 R4, c[0x0][0x220] ;  /* 0x00008800ff048b82 */ /* 0x007e220000000a00 */
[----:B------:R-:W-:Y:S01]  /*0570*/  @!P0 IMAD.IADD R9, R0, 0x1, R3 ;  /* 0x0000000100098824 */ /* 0x000fe200078e0203 */
[----:B------:R-:W-:-:S06]  /*0580*/  @!P0 IADD3 R3, R3, 0x80, RZ ;  /* 0x0000008003038810 */ /* 0x000fcc0007ffe0ff */
[----:B------:R-:W1:Y:S01]  /*0590*/  @!P0 LDC.64 R6, c[0x0][0x218] ;  /* 0x00008600ff068b82 */ /* 0x000e620000000a00 */
[----:B0-----:R-:W-:-:S05]  /*05a0*/  @!P0 IMAD.WIDE.U32 R4, R9, 0x8, R4 ;  /* 0x0000000809048825 */ /* 0x001fca00078e0004 */
[----:B-1----:R2:W-:Y:S02]  /*05b0*/  @!P0 STG.E.64 desc[UR4][R4.64], R6 ;  /* 0x0000000604008986 */ /* 0x0025e4000c101b04 */
.L_x_6313:
[----:B------:R-:W-:Y:S05]  /*05c0*/  BSYNC B0 ;  /* 0x0000000000007941 */ /* 0x000fea0003800000 */
.L_x_6307:
        /* <DEDUP_REMOVED lines=9> */
.L_x_6314:
        /* <DEDUP_REMOVED lines=10> */
.L_x_7387:


//--------------------- .text._ZN2at6native18elementwise_kernelILi128ELi4EZNS0_15gpu_kernel_implINS0_11FillFunctorIiEEEEvRNS_18TensorIteratorBaseERKT_EUliE_EEviT1_ --------------------------
	.section	.text._ZN2at6native18elementwise_kernelILi128ELi4EZNS0_15gpu_kernel_implINS0_11FillFunctorIiEEEEvRNS_18TensorIteratorBaseERKT_EUliE_EEviT1_,"ax",@progbits
	.align	128
        .global         _ZN2at6native18elementwise_kernelILi128ELi4EZNS0_15gpu_kernel_implINS0_11FillFunctorIiEEEEvRNS_18TensorIteratorBaseERKT_EUliE_EEviT1_
        .type           _ZN2at6native18elementwise_kernelILi128ELi4EZNS0_15gpu_kernel_implINS0_11FillFunctorIiEEEEvRNS_18TensorIteratorBaseERKT_EUliE_EEviT1_,@function
        .size           _ZN2at6native18elementwise_kernelILi128ELi4EZNS0_15gpu_kernel_implINS0_11FillFunctorIiEEEEvRNS_18TensorIteratorBaseERKT_EUliE_EEviT1_,(.L_x_7388 - _ZN2at6native18elementwise_kernelILi128ELi4EZNS0_15gpu_kernel_implINS0_11FillFunctorIiEEEEvRNS_18TensorIteratorBaseERKT_EUliE_EEviT1_)
        .other          _ZN2at6native18elementwise_kernelILi128ELi4EZNS0_15gpu_kernel_implINS0_11FillFunctorIiEEEEvRNS_18TensorIteratorBaseERKT_EUliE_EEviT1_,@"STO_CUDA_ENTRY STV_DEFAULT"
_ZN2at6native18elementwise_kernelILi128ELi4EZNS0_15gpu_kernel_implINS0_11FillFunctorIiEEEEvRNS_18TensorIteratorBaseERKT_EUliE_EEviT1_:
.text._ZN2at6native18elementwise_kernelILi128ELi4EZNS0_15gpu_kernel_implINS0_11FillFunctorIiEEEEvRNS_18TensorIteratorBaseERKT_EUliE_EEviT1_:
        /* <DEDUP_REMOVED lines=287> */
.L_x_6317:
        /* <DEDUP_REMOVED lines=18> */
.L_x_6321:
[----:B------:R-:W0:Y:S02]  /*1310*/  LDC.U8 R5, c[0x0][0x3b8] ;  /* 0x0000ee00ff057b82 */ /* 0x000e240000000000 */
[----:B0-----:R0:W-:Y:S01]  /*1320*/  STG.E.U8 desc[UR36][R2.64], R5 ;  /* 0x0000000502007986 */ /* 0x0011e2000c101124 */
[----:B------:R-:W-:Y:S05]  /*1330*/  BRA `(.L_x_6323) ;  /* 0x0000000c00847947 */ /* 0x000fea0003800000 */
.L_x_6320:
[----:B------:R-:W-:-:S13]  /*1340*/  ISETP.NE.AND P0, PT, R4, 0x2, PT ;  /* 0x000000020400780c */ /* 0x000fda0003f05270 */
[----:B------:R-:W-:Y:S05]  /*1350*/  @!P0 BRA `(.L_x_6324) ;  /* 0x0000000000348947 */ /* 0x000fea0003800000 */
[----:B------:R-:W-:-:S13]  /*1360*/  ISETP.NE.AND P0, PT, R4, 0x3, PT ;  /* 0x000000030400780c */ /* 0x000fda0003f05270 */
[----:B------:R-:W-:Y:S05]  /*1370*/  @!P0 BRA `(.L_x_6325) ;  /* 0x0000000000208947 */ /* 0x000fea0003800000 */
[----:B------:R-:W-:-:S13]  /*1380*/  ISETP.NE.AND P0, PT, R4, 0x4, PT ;  /* 0x000000040400780c */ /* 0x000fda0003f05270 */
[----:B------:R-:W-:Y:S05]  /*1390*/  @P0 BRA `(.L_x_6322) ;  /* 0x0000000c00080947 */ /* 0x000fea0003800000 */
[----:B------:R-:W-:Y:S02]  /*13a0*/  ULDC UR5, c[0x0][0x3b8] ;  /* 0x0000ee0000057ab9 */ /* 0x000fe40000000800 */
[----:B------:R-:W-:Y:S02]  /*13b0*/  USHF.R.S32.HI UR4, URZ, 0x1f, UR5 ;  /* 0x0000001f3f047899 */ /* 0x000fe40008011405 */
[----:B------:R-:W-:-:S04]  /*13c0*/  IMAD.U32 R4, RZ, RZ, UR5 ;  /* 0x00000005ff047e24 */ /* 0x000fc8000f8e00ff */
[----:B------:R-:W-:-:S05]  /*13d0*/  IMAD.U32 R5, RZ, RZ, UR4 ;  /* 0x00000004ff057e24 */ /* 0x000fca000f8e00ff */
[----:B------:R0:W-:Y:S01]  /*13e0*/  STG.E.64 desc[UR36][R2.64], R4 ;  /* 0x0000000402007986 */ /* 0x0001e2000c101b24 */
[----:B------:R-:W-:Y:S05]  /*13f0*/  BRA `(.L_x_6323) ;  /* 0x0000000c00547947 */ /* 0x000fea0003800000 */
.L_x_6325:
[----:B------:R-:W0:Y:S02]  /*1400*/  LDC R5, c[0x0][0x3b8] ;  /* 0x0000ee00ff057b82 */ /* 0x000e240000000800 */
[----:B0-----:R0:W-:Y:S01]  /*1410*/  STG.E desc[UR36][R2.64], R5 ;  /* 0x0000000502007986 */ /* 0x0011e2000c101924 */
[----:B------:R-:W-:Y:S05]  /*1420*/  BRA `(.L_x_6323) ;  /* 0x0000000c00487947 */ /* 0x000fea0003800000 */
.L_x_6324:
[----:B------:R-:W0:Y:S02]  /*1430*/  LDC.U16 R5, c[0x0][0x3b8] ;  /* 0x0000ee00ff057b82 */ /* 0x000e240000000400 */
[----:B0-----:R0:W-:Y:S01]  /*1440*/  STG.E.U16 desc[UR36][R2.64], R5 ;  /* 0x0000000502007986 */ /* 0x0011e2000c101524 */
[----:B------:R-:W-:Y:S05]  /*1450*/  BRA `(.L_x_6323) ;  /* 0x0000000c003c7947 */ /* 0x000fea0003800000 */
.L_x_6319:
[----:B------:R-:W-:-:S13]  /*1460*/  ISETP.GT.AND P0, PT, R4, 0x6, PT ;  /* 0x000000060400780c */ /* 0x000fda0003f04270 */
[----:B------:R-:W-:Y:S05]  /*1470*/  @P0 BRA `(.L_x_6326) ;  /* 0x0000000000340947 */ /* 0x000fea0003800000 */
[----:B------:R-:W-:-:S13]  /*1480*/  ISETP.NE.AND P0, PT, R4, 0x5, PT ;  /* 0x000000050400780c */ /* 0x000fda0003f05270 */
[----:B------:R-:W-:Y:S05]  /*1490*/  @!P0 BRA `(.L_x_6327) ;  /* 0x0000000000188947 */ /* 0x000fea0003800000 */
[----:B------:R-:W-:-:S13]  /*14a0*/  ISETP.NE.AND P0, PT, R4, 0x6, PT ;  /* 0x000000060400780c */ /* 0x000fda0003f05270 */
[----:B------:R-:W-:Y:S05]  /*14b0*/  @P0 BRA `(.L_x_6322) ;  /* 0x0000000800c00947 */ /* 0x000fea0003800000 */
[----:B------:R-:W-:Y:S02]  /*14c0*/  ULDC UR4, c[0x0][0x3b8] ;  /* 0x0000ee0000047ab9 */ /* 0x000fe40000000800 */
[----:B------:R-:W-:-:S05]  /*14d0*/  I2FP.F32.S32 R5, UR4 ;  /* 0x0000000400057c45 */ /* 0x000fca0008201400 */
[----:B------:R0:W-:Y:S01]  /*14e0*/  STG.E desc[UR36][R2.64], R5 ;  /* 0x0000000502007986 */ /* 0x0001e2000c101924 */
[----:B------:R-:W-:Y:S05]  /*14f0*/  BRA `(.L_x_6323) ;  /* 0x0000000c00147947 */ /* 0x000fea0003800000 */
.L_x_6327:
[----:B------:R-:W-:Y:S02]  /*1500*/  ULDC UR4, c[0x0][0x3b8] ;  /* 0x0000ee0000047ab9 */ /* 0x000fe40000000800 */
[----:B------:R-:W-:-:S04]  /*1510*/  I2FP.F32.S32 R0, UR4 ;  /* 0x0000000400007c45 */ /* 0x000fc80008201400 */
[----:B------:R-:W-:-:S05]  /*1520*/  F2FP.F16.F32.PACK_AB R0, RZ, R0 ;  /* 0x00000000ff00723e */ /* 0x000fca00000000ff */
[----:B------:R0:W-:Y:S01]  /*1530*/  STG.E.U16 desc[UR36][R2.64], R0 ;  /* 0x0000000002007986 */ /* 0x0001e2000c101524 */
[----:B------:R-:W-:Y:S05]  /*1540*/  BRA `(.L_x_6323) ;  /* 0x0000000c00007947 */ /* 0x000fea0003800000 */
.L_x_6326:
        /* <DEDUP_REMOVED lines=8> */
[----:B------:R-:W-:-:S05]  /*15d0*/  I2FP.F32.S32 R4, UR4 ;  /* 0x0000000400047c45 */ /* 0x000fca0008201400 */
[----:B------:R0:W-:Y:S01]  /*15e0*/  STG.E.64 desc[UR36][R2.64], R4 ;  /* 0x0000000402007986 */ /* 0x0001e2000c101b24 */
[----:B------:R-:W-:Y:S05]  /*15f0*/  BRA `(.L_x_6323) ;  /* 0x0000000800d47947 */ /* 0x000fea0003800000 */
.L_x_6329:
[----:B------:R-:W-:Y:S02]  /*1600*/  ULDC UR4, c[0x0][0x3b8] ;  /* 0x0000ee0000047ab9 */ /* 0x000fe40000000800 */
[----:B------:R-:W-:-:S04]  /*1610*/  I2FP.F32.S32 R0, UR4 ;  /* 0x0000000400007c45 */ /* 0x000fc80008201400 */
[----:B------:R-:W-:-:S04]  /*1620*/  F2FP.F16.F32.PACK_AB R5, RZ, R0 ;  /* 0x00000000ff05723e */ /* 0x000fc800000000ff */
[----:B------:R-:W-:-:S05]  /*1630*/  PRMT R5, R5, 0x5410, RZ ;  /* 0x0000541005057816 */ /* 0x000fca00000000ff */
[----:B------:R0:W-:Y:S01]  /*1640*/  STG.E desc[UR36][R2.64], R5 ;  /* 0x0000000502007986 */ /* 0x0001e2000c101924 */
[----:B------:R-:W-:Y:S05]  /*1650*/  BRA `(.L_x_6323) ;  /* 0x0000000800bc7947 */ /* 0x000fea0003800000 */
.L_x_6328:
[----:B------:R-:W-:Y:S02]  /*1660*/  ULDC UR4, c[0x0][0x3b8] ;  /* 0x0000ee0000047ab9 */ /* 0x000fe40000000800 */
[----:B------:R-:W0:Y:S02]  /*1670*/  I2F.F64 R4, UR4 ;  /* 0x0000000400047d12 */ /* 0x000e240008201c00 */
[----:B0-----:R0:W-:Y:S01]  /*1680*/  STG.E.64 desc[UR36][R2.64], R4 ;  /* 0x0000000402007986 */ /* 0x0011e2000c101b24 */
[----:B------:R-:W-:Y:S05]  /*1690*/  BRA `(.L_x_6323) ;  /* 0x0000000800ac7947 */ /* 0x000fea0003800000 */
.L_x_6318:
        /* <DEDUP_REMOVED lines=13> */
.L_x_6332:
[----:B------:R-:W-:Y:S01]  /*1770*/  ULDC UR4, c[0x0][0x3b8] ;  /* 0x0000ee0000047ab9 */ /* 0x000fe20000000800 */
[----:B------:R-:W-:Y:S01]  /*1780*/  CS2R R6, SRZ ;  /* 0x0000000000067805 */ /* 0x000fe2000001ff00 */
[----:B------:R-:W0:Y:S04]  /*1790*/  I2F.F64 R4, UR4 ;  /* 0x0000000400047d12 */ /* 0x000e280008201c00 */
[----:B0-----:R0:W-:Y:S01]  /*17a0*/  STG.E.128 desc[UR36][R2.64], R4 ;  /* 0x0000000402007986 */ /* 0x0011e2000c101d24 */
[----:B------:R-:W-:Y:S05]  /*17b0*/  BRA `(.L_x_6323) ;  /* 0x0000000800647947 */ /* 0x000fea0003800000 */
.L_x_6331:
[----:B------:R-:W-:-:S13]  /*17c0*/  ISETP.NE.AND P0, PT, R4, 0xf, PT ;  /* 0x0000000f0400780c */ /* 0x000fda0003f05270 */
[----:B------:R-:W-:Y:S05]  /*17d0*/  @!P0 BRA `(.L_x_6333) ;  /* 0x0000000000ac8947 */ /* 0x000fea0003800000 */
[----:B------:R-:W-:-:S13]  /*17e0*/  ISETP.NE.AND P0, PT, R4, 0x17, PT ;  /* 0x000000170400780c */ /* 0x000fda0003f05270 */
[----:B------:R-:W-:Y:S05]  /*17f0*/  @!P0 BRA `(.L_x_6334) ;  /* 0x0000000000508947 */ /* 0x000fea0003800000 */
[----:B------:R-:W-:-:S13]  /*1800*/  ISETP.NE.AND P0, PT, R4, 0x18, PT ;  /* 0x000000180400780c */ /* 0x000fda0003f05270 */
[----:B------:R-:W-:Y:S05]  /*1810*/  @P0 BRA `(.L_x_6322) ;  /* 0x0000000400e80947 */ /* 0x000fea0003800000 */
[----:B------:R-:W-:Y:S02]  /*1820*/  ULDC UR4, c[0x0][0x3b8] ;  /* 0x0000ee0000047ab9 */ /* 0x000fe40000000800 */
[----:B------:R-:W-:-:S04]  /*1830*/  I2FP.F32.S32 R7, UR4 ;  /* 0x0000000400077c45 */ /* 0x000fc80008201400 */
        /* <DEDUP_REMOVED lines=13> */
.L_x_6335:
[----:B------:R-:W-:-:S05]  /*1910*/  LOP3.LUT R5, R4, R5, RZ, 0xfc, !PT ;  /* 0x0000000504057212 */ /* 0x000fca00078efcff */
[----:B------:R0:W-:Y:S01]  /*1920*/  STG.E.U8 desc[UR36][R2.64], R5 ;  /* 0x0000000502007986 */ /* 0x0001e2000c101124 */
[----:B------:R-:W-:Y:S05]  /*1930*/  BRA `(.L_x_6323) ;  /* 0x0000000800047947 */ /* 0x000fea0003800000 */
.L_x_6334:
[----:B------:R-:W-:Y:S02]  /*1940*/  ULDC UR4, c[0x0][0x3b8] ;  /* 0x0000ee0000047ab9 */ /* 0x000fe40000000800 */
[----:B------:R-:W-:-:S04]  /*1950*/  I2FP.F32.S32 R5, UR4 ;  /* 0x0000000400057c45 */ /* 0x000fc80008201400 */
        /* <DEDUP_REMOVED lines=11> */
.L_x_6336:
[----:B------:R-:W-:Y:S01]  /*1a10*/  IMAD.MOV.U32 R0, RZ, RZ, 0x7f ;  /* 0x0000007fff007424 */ /* 0x000fe200078e00ff */
[----:B------:R-:W-:-:S04]  /*1a20*/  ISETP.GT.U32.AND P0, PT, R4, 0x7f800000, PT ;  /* 0x7f8000000400780c */ /* 0x000fc80003f04070 */
[----:B------:R-:W-:-:S09]  /*1a30*/  SEL R0, R0, 0x7c, P0 ;  /* 0x0000007c00007807 */ /* 0x000fd20000000000 */
.L_x_6337:
[----:B------:R-:W-:-:S04]  /*1a40*/  LOP3.LUT R5, R5, 0x80000000, RZ, 0xc0, !PT ;  /* 0x8000000005057812 */ /* 0x000fc800078ec0ff */
[----:B------:R-:W-:-:S04]  /*1a50*/  SHF.R.U32.HI R5, RZ, 0x18, R5 ;  /* 0x00000018ff057819 */ /* 0x000fc80000011605 */
[----:B------:R-:W-:-:S05]  /*1a60*/  LOP3.LUT R5, R0, R5, RZ, 0xfc, !PT ;  /* 0x0000000500057212 */ /* 0x000fca00078efcff */
[----:B------:R0:W-:Y:S01]  /*1a70*/  STG.E.U8 desc[UR36][R2.64], R5 ;  /* 0x0000000502007986 */ /* 0x0001e2000c101124 */
[----:B------:R-:W-:Y:S05]  /*1a80*/  BRA `(.L_x_6323) ;  /* 0x0000000400b07947 */ /* 0x000fea0003800000 */
.L_x_6333:
[----:B------:R-:W-:Y:S02]  /*1a90*/  ULDC UR4, c[0x0][0x3b8] ;  /* 0x0000ee0000047ab9 */ /* 0x000fe40000000800 */
[----:B------:R-:W-:-:S04]  /*1aa0*/  I2FP.F32.S32 R0, UR4 ;  /* 0x0000000400007c45 */ /* 0x000fc80008201400 */
[----:B------:R-:W-:-:S05]  /*1ab0*/  F2FP.BF16.F32.PACK_AB R0, RZ, R0 ;  /* 0x00000000ff00723e */ /* 0x000fca00000010ff */
[----:B------:R0:W-:Y:S01]  /*1ac0*/  STG.E.U16 desc[UR36][R2.64], R0 ;  /* 0x0000000002007986 */ /* 0x0001e2000c101524 */
[----:B------:R-:W-:Y:S05]  /*1ad0*/  BRA `(.L_x_6323) ;  /* 0x00000004009c7947 */ /* 0x000fea0003800000 */
.L_x_6330:
        /* <DEDUP_REMOVED lines=11> */
.L_x_6340:
[----:B------:R-:W-:Y:S01]  /*1b90*/  ULDC UR4, c[0x0][0x3b8] ;  /* 0x0000ee0000047ab9 */ /* 0x000fe20000000800 */
[----:B------:R-:W-:Y:S01]  /*1ba0*/  IMAD.MOV.U32 R0, RZ, RZ, 0x80 ;  /* 0x00000080ff007424 */ /* 0x000fe200078e00ff */
[----:B------:R-:W-:-:S04]  /*1bb0*/  I2FP.F32.S32 R5, UR4 ;  /* 0x0000000400057c45 */ /* 0x000fc80008201400 */
        /* <DEDUP_REMOVED lines=14> */
.L_x_6342:
[----:B------:R-:W-:-:S04]  /*1ca0*/  LOP3.LUT R5, R5, 0x80000000, RZ, 0xc0, !PT ;  /* 0x8000000005057812 */ /* 0x000fc800078ec0ff */
[----:B------:R-:W-:-:S04]  /*1cb0*/  SHF.R.U32.HI R5, RZ, 0x18, R5 ;  /* 0x00000018ff057819 */ /* 0x000fc80000011605 */
[----:B------:R-:W-:-:S04]  /*1cc0*/  LOP3.LUT R4, R4, R5, RZ, 0xfc, !PT ;  /* 0x0000000504047212 */ /* 0x000fc800078efcff */
[----:B------:R-:W-:-:S07]  /*1cd0*/  PRMT R0, R4, 0x7610, R0 ;  /* 0x0000761004007816 */ /* 0x000fce0000000000 */
.L_x_6341:
[----:B------:R4:W-:Y:S01]  /*1ce0*/  STG.E.U8 desc[UR36][R2.64], R0 ;  /* 0x0000000002007986 */ /* 0x0009e2000c101124 */
[----:B------:R-:W-:Y:S05]  /*1cf0*/  BRA `(.L_x_6323) ;  /* 0x0000000400147947 */ /* 0x000fea0003800000 */
.L_x_6339:
        /* <DEDUP_REMOVED lines=17> */
.L_x_6344:
[----:B------:R-:W-:-:S04]  /*1e10*/  LOP3.LUT R5, R5, 0x80000000, RZ, 0xc0, !PT ;  /* 0x8000000005057812 */ /* 0x000fc800078ec0ff */
[----:B------:R-:W-:-:S04]  /*1e20*/  SHF.R.U32.HI R5, RZ, 0x18, R5 ;  /* 0x00000018ff057819 */ /* 0x000fc80000011605 */
[----:B------:R-:W-:-:S04]  /*1e30*/  LOP3.LUT R4, R4, R5, RZ, 0xfc, !PT ;  /* 0x0000000504047212 */ /* 0x000fc800078efcff */
[----:B------:R-:W-:-:S07]  /*1e40*/  PRMT R0, R4, 0x7610, R0 ;  /* 0x0000761004007816 */ /* 0x000fce0000000000 */
.L_x_6343:
[----:B------:R3:W-:Y:S01]  /*1e50*/  STG.E.U8 desc[UR36][R2.64], R0 ;  /* 0x0000000002007986 */ /* 0x0007e2000c101124 */
[----:B------:R-:W-:Y:S05]  /*1e60*/  BRA `(.L_x_6323) ;  /* 0x0000000000b87947 */ /* 0x000fea0003800000 */
.L_x_6338:
        /* <DEDUP_REMOVED lines=8> */
[----:B------:R-:W-:-:S04]  /*1ef0*/  I2FP.F32.S32 R5, UR4 ;  /* 0x0000000400057c45 */ /* 0x000fc80008201400 */
        /* <DEDUP_REMOVED lines=10> */
.L_x_6347:
[----:B------:R2:W-:Y:S01]  /*1fa0*/  STG.E.U8 desc[UR36][R2.64], R4 ;  /* 0x0000000402007986 */ /* 0x0005e2000c101124 */
[----:B------:R-:W-:Y:S05]  /*1fb0*/  BRA `(.L_x_6323) ;  /* 0x0000000000647947 */ /* 0x000fea0003800000 */
.L_x_6322:
        /* <DEDUP_REMOVED lines=16> */
.L_x_6348:
[----:B------:R-:W-:Y:S05]  /*20c0*/  BRA `(.L_x_6323) ;  /* 0x0000000000207947 */ /* 0x000fea0003800000 */
.L_x_6346:
[----:B------:R-:W-:Y:S02]  /*20d0*/  ULDC UR4, c[0x0][0x3b8] ;  /* 0x0000ee0000047ab9 */ /* 0x000fe40000000800 */
[----:B------:R-:W-:Y:S02]  /*20e0*/  USHF.R.S32.HI UR5, URZ, 0x1f, UR4 ;  /* 0x0000001f3f057899 */ /* 0x000fe40008011404 */
[----:B------:R-:W-:-:S04]  /*20f0*/  IMAD.U32 R4, RZ, RZ, UR4 ;  /* 0x00000004ff047e24 */ /* 0x000fc8000f8e00ff */
[----:B------:R-:W-:-:S05]  /*2100*/  IMAD.U32 R5, RZ, RZ, UR5 ;  /* 0x00000005ff057e24 */ /* 0x000fca000f8e00ff */
[----:B------:R1:W-:Y:S01]  /*2110*/  STG.E.64 desc[UR36][R2.64], R4 ;  /* 0x0000000402007986 */ /* 0x0003e2000c101b24 */
[----:B------:R-:W-:Y:S05]  /*2120*/  BRA `(.L_x_6323) ;  /* 0x0000000000087947 */ /* 0x000fea0003800000 */
.L_x_6345:
[----:B------:R-:W0:Y:S02]  /*2130*/  LDC R5, c[0x0][0x3b8] ;  /* 0x0000ee00ff057b82 */ /* 0x000e240000000800 */
[----:B0-----:R0:W-:Y:S02]  /*2140*/  STG.E desc[UR36][R2.64], R5 ;  /* 0x0000000502007986 */ /* 0x0011e4000c101924 */
.L_x_6323:
[----:B------:R-:W-:-:S05]  /*2150*/  IMAD R16, R16, 0x200, R19 ;  /* 0x0000020010107824 */ /* 0x000fca00078e0213 */
[----:B------:R-:W-:-:S07]  /*2160*/  IADD3 R17, R16, 0x80, RZ ;  /* 0x0000008010117810 */ /* 0x000fce0007ffe0ff */
.L_x_6316:
[----:B------:R-:W-:Y:S05]  /*2170*/  BSYNC B6 ;  /* 0x0000000000067941 */ /* 0x000fea0003800000 */
.L_x_6315:
        /* <DEDUP_REMOVED lines=281> */
.L_x_6351:
        /* <DEDUP_REMOVED lines=18> */
.L_x_6355:
[----:B------:R-:W0:Y:S02]  /*3430*/  LDC.U8 R5, c[0x0][0x3b8] ;  /* 0x0000ee00ff057b82 */ /* 0x000e240000000000 */
[----:B0-----:R0:W-:Y:S01]  /*3440*/  STG.E.U8 desc[UR36][R2.64], R5 ;  /* 0x0000000502007986 */ /* 0x0011e2000c101124 */
[----:B------:R-:W-:Y:S05]  /*3450*/  BRA `(.L_x_6357) ;  /* 0x0000000c00847947 */ /* 0x000fea0003800000 */
.L_x_6354:
        /* <DEDUP_REMOVED lines=12> */
.L_x_6359:
[----:B------:R-:W0:Y:S02]  /*3520*/  LDC R5, c[0x0][0x3b8] ;  /* 0x0000ee00ff057b82 */ /* 0x000e240000000800 */
[----:B0-----:R0:W-:Y:S01]  /*3530*/  STG.E desc[UR36][R2.64], R5 ;  /* 0x0000000502007986 */ /* 0x0011e2000c101924 */
[----:B------:R-:W-:Y:S05]  /*3540*/  BRA `(.L_x_6357) ;  /* 0x0000000c00487947 */ /* 0x000fea0003800000 */
.L_x_6358:
[----:B------:R-:W0:Y:S02]  /*3550*/  LDC.U16 R5, c[0x0][0x3b8] ;  /* 0x0000ee00ff057b82 */ /* 0x000e240000000400 */
[----:B0-----:R0:W-:Y:S01]  /*3560*/  STG.E.U16 desc[UR36][R2.64], R5 ;  /* 0x0000000502007986 */ /* 0x0011e2000c101524 */
[----:B------:R-:W-:Y:S05]  /*3570*/  BRA `(.L_x_6357) ;  /* 0x0000000c003c7947 */ /* 0x000fea0003800000 */
.L_x_6353:
        /* <DEDUP_REMOVED lines=10> */
.L_x_6361:
[----:B------:R-:W-:Y:S02]  /*3620*/  ULDC UR4, c[0x0][0x3b8] ;  /* 0x0000ee0000047ab9 */ /* 0x000fe40000000800 */
[----:B------:R-:W-:-:S04]  /*3630*/  I2FP.F32.S32 R0, UR4 ;  /* 0x0000000400007c45 */ /* 0x000fc80008201400 */
[----:B------:R-:W-:-:S05]  /*3640*/  F2FP.F16.F32.PACK_AB R0, RZ, R0 ;  /* 0x00000000ff00723e */ /* 0x000fca00000000ff */
[----:B------:R0:W-:Y:S01]  /*3650*/  STG.E.U16 desc[UR36][R2.64], R0 ;  /* 0x0000000002007986 */ /* 0x0001e2000c101524 */
[----:B------:R-:W-:Y:S05]  /*3660*/  BRA `(.L_x_6357) ;  /* 0x0000000c00007947 */ /* 0x000fea0003800000 */
.L_x_6360:
        /* <DEDUP_REMOVED lines=11> */
.L_x_6363:
[----:B------:R-:W-:Y:S02]  /*3720*/  ULDC UR4, c[0x0][0x3b8] ;  /* 0x0000ee0000047ab9 */ /* 0x000fe40000000800 */
[----:B------:R-:W-:-:S04]  /*3730*/  I2FP.F32.S32 R0, UR4 ;  /* 0x0000000400007c45 */ /* 0x000fc80008201400 */
[----:B------:R-:W-:-:S04]  /*3740*/  F2FP.F16.F32.PACK_AB R0, RZ, R0 ;  /* 0x00000000ff00723e */ /* 0x000fc800000000ff */
[----:B------:R-:W-:-:S05]  /*3750*/  PRMT R0, R0, 0x5410, RZ ;  /* 0x0000541000007816 */ /* 0x000fca00000000ff */
[----:B------:R0:W-:Y:S01]  /*3760*/  STG.E desc[UR36][R2.64], R0 ;  /* 0x0000000002007986 */ /* 0x0001e2000c101924 */
[----:B------:R-:W-:Y:S05]  /*3770*/  BRA `(.L_x_6357) ;  /* 0x0000000800bc7947 */ /* 0x000fea0003800000 */
.L_x_6362:
[----:B------:R-:W-:Y:S02]  /*3780*/  ULDC UR4, c[0x0][0x3b8] ;  /* 0x0000ee0000047ab9 */ /* 0x000fe40000000800 */
[----:B------:R-:W0:Y:S02]  /*3790*/  I2F.F64 R4, UR4 ;  /* 0x0000000400047d12 */ /* 0x000e240008201c00 */
[----:B0-----:R0:W-:Y:S01]  /*37a0*/  STG.E.64 desc[UR36][R2.64], R4 ;  /* 0x0000000402007986 */ /* 0x0011e2000c101b24 */
[----:B------:R-:W-:Y:S05]  /*37b0*/  BRA `(.L_x_6357) ;  /* 0x0000000800ac7947 */ /* 0x000fea0003800000 */
.L_x_6352:
        /* <DEDUP_REMOVED lines=13> */
.L_x_6366:
[----:B------:R-:W-:Y:S01]  /*3890*/  ULDC UR4, c[0x0][0x3b8] ;  /* 0x0000ee0000047ab9 */ /* 0x000fe20000000800 */
[----:B------:R-:W-:Y:S01]  /*38a0*/  CS2R R6, SRZ ;  /* 0x0000000000067805 */ /* 0x000fe2000001ff00 */
[----:B------:R-:W0:Y:S04]  /*38b0*/  I2F.F64 R4, UR4 ;  /* 0x0000000400047d12 */ /* 0x000e280008201c00 */
[----:B0-----:R0:W-:Y:S01]  /*38c0*/  STG.E.128 desc[UR36][R2.64], R4 ;  /* 0x0000000402007986 */ /* 0x0011e2000c101d24 */
[----:B------:R-:W-:Y:S05]  /*38d0*/  BRA `(.L_x_6357) ;  /* 0x0000000800647947 */ /* 0x000fea0003800000 */
.L_x_6365:
        /* <DEDUP_REMOVED lines=21> */
.L_x_6369:
[----:B------:R-:W-:-:S05]  /*3a30*/  LOP3.LUT R5, R0, R9, RZ, 0xfc, !PT ;  /* 0x0000000900057212 */ /* 0x000fca00078efcff */
[----:B------:R0:W-:Y:S01]  /*3a40*/  STG.E.U8 desc[UR36][R2.64], R5 ;  /* 0x0000000502007986 */ /* 0x0001e2000c101124 */
[----:B------:R-:W-:Y:S05]  /*3a50*/  BRA `(.L_x_6357) ;  /* 0x0000000800047947 */ /* 0x000fea0003800000 */
.L_x_6368:
        /* <DEDUP_REMOVED lines=13> */
.L_x_6370:
[----:B------:R-:W-:Y:S01]  /*3b30*/  ISETP.GT.U32.AND P0, PT, R0, 0x7f800000, PT ;  /* 0x7f8000000000780c */ /* 0x000fe20003f04070 */
[----:B------:R-:W-:-:S10]  /*3b40*/  HFMA2.MMA R0, -RZ, RZ, 0, 7.569789886474609375e-06 ;  /* 0x0000007fff007435 */ /* 0x000fd400000001ff */
[----:B------:R-:W-:-:S07]  /*3b50*/  SEL R0, R0, 0x7c, P0 ;  /* 0x0000007c00007807 */ /* 0x000fce0000000000 */
.L_x_6371:
[----:B------:R-:W-:-:S04]  /*3b60*/  LOP3.LUT R4, R4, 0x80000000, RZ, 0xc0, !PT ;  /* 0x8000000004047812 */ /* 0x000fc800078ec0ff */
[----:B------:R-:W-:-:S04]  /*3b70*/  SHF.R.U32.HI R5, RZ, 0x18, R4 ;  /* 0x00000018ff057819 */ /* 0x000fc80000011604 */
[----:B------:R-:W-:-:S05]  /*3b80*/  LOP3.LUT R5, R0, R5, RZ, 0xfc, !PT ;  /* 0x0000000500057212 */ /* 0x000fca00078efcff */
[----:B------:R0:W-:Y:S01]  /*3b90*/  STG.E.U8 desc[UR36][R2.64], R5 ;  /* 0x0000000502007986 */ /* 0x0001e2000c101124 */
[----:B------:R-:W-:Y:S05]  /*3ba0*/  BRA `(.L_x_6357) ;  /* 0x0000000400b07947 */ /* 0x000fea0003800000 */
.L_x_6367:
[----:B------:R-:W-:Y:S02]  /*3bb0*/  ULDC UR4, c[0x0][0x3b8] ;  /* 0x0000ee0000047ab9 */ /* 0x000fe40000000800 */
[----:B------:R-:W-:-:S04]  /*3bc0*/  I2FP.F32.S32 R0, UR4 ;  /* 0x0000000400007c45 */ /* 0x000fc80008201400 */
[----:B------:R-:W-:-:S05]  /*3bd0*/  F2FP.BF16.F32.PACK_AB R0, RZ, R0 ;  /* 0x00000000ff00723e */ /* 0x000fca00000010ff */
[----:B------:R0:W-:Y:S01]  /*3be0*/  STG.E.U16 desc[UR36][R2.64], R0 ;  /* 0x0000000002007986 */ /* 0x0001e2000c101524 */
[----:B------:R-:W-:Y:S05]  /*3bf0*/  BRA `(.L_x_6357) ;  /* 0x00000004009c7947 */ /* 0x000fea0003800000 */
.L_x_6364:
        /* <DEDUP_REMOVED lines=11> */
.L_x_6374:
        /* <DEDUP_REMOVED lines=18> */
.L_x_6376:
[----:B------:R-:W-:-:S04]  /*3dd0*/  LOP3.LUT R4, R4, 0x80000000, RZ, 0xc0, !PT ;  /* 0x8000000004047812 */ /* 0x000fc800078ec0ff */
[----:B------:R-:W-:-:S04]  /*3de0*/  SHF.R.U32.HI R5, RZ, 0x18, R4 ;  /* 0x00000018ff057819 */ /* 0x000fc80000011604 */
[----:B------:R-:W-:-:S07]  /*3df0*/  LOP3.LUT R0, R0, R5, RZ, 0xfc, !PT ;  /* 0x0000000500007212 */ /* 0x000fce00078efcff */
.L_x_6375:
[----:B------:R4:W-:Y:S01]  /*3e00*/  STG.E.U8 desc[UR36][R2.64], R0 ;  /* 0x0000000002007986 */ /* 0x0009e2000c101124 */
[----:B------:R-:W-:Y:S05]  /*3e10*/  BRA `(.L_x_6357) ;  /* 0x0000000400147947 */ /* 0x000fea0003800000 */
.L_x_6373:
        /* <DEDUP_REMOVED lines=18> */
.L_x_6378:
[----:B------:R-:W-:-:S04]  /*3f40*/  LOP3.LUT R4, R4, 0x80000000, RZ, 0xc0, !PT ;  /* 0x8000000004047812 */ /* 0x000fc800078ec0ff */
[----:B------:R-:W-:-:S04]  /*3f50*/  SHF.R.U32.HI R5, RZ, 0x18, R4 ;  /* 0x00000018ff057819 */ /* 0x000fc80000011604 */
[----:B------:R-:W-:-:S07]  /*3f60*/  LOP3.LUT R0, R0, R5, RZ, 0xfc, !PT ;  /* 0x0000000500007212 */ /* 0x000fce00078efcff */
.L_x_6377:
[----:B------:R3:W-:Y:S01]  /*3f70*/  STG.E.U8 desc[UR36][R2.64], R0 ;  /* 0x0000000002007986 */ /* 0x0007e2000c101124 */
[----:B------:R-:W-:Y:S05]  /*3f80*/  BRA `(.L_x_6357) ;  /* 0x0000000000b87947 */ /* 0x000fea0003800000 */
.L_x_6372:
        /* <DEDUP_REMOVED lines=19> */
.L_x_6381:
[----:B------:R2:W-:Y:S01]  /*40c0*/  STG.E.U8 desc[UR36][R2.64], R0 ;  /* 0x0000000002007986 */ /* 0x0005e2000c101124 */
[----:B------:R-:W-:Y:S05]  /*40d0*/  BRA `(.L_x_6357) ;  /* 0x0000000000647947 */ /* 0x000fea0003800000 */
.L_x_6356:
        /* <DEDUP_REMOVED lines=16> */
.L_x_6382:
[----:B------:R-:W-:Y:S05]  /*41e0*/  BRA `(.L_x_6357) ;  /* 0x0000000000207947 */ /* 0x000fea0003800000 */
.L_x_6380:
[----:B------:R-:W-:Y:S02]  /*41f0*/  ULDC UR4, c[0x0][0x3b8] ;  /* 0x0000ee0000047ab9 */ /* 0x000fe40000000800 */
[----:B------:R-:W-:Y:S02]  /*4200*/  USHF.R.S32.HI UR5, URZ, 0x1f, UR4 ;  /* 0x0000001f3f057899 */ /* 0x000fe40008011404 */
[----:B------:R-:W-:-:S04]  /*4210*/  IMAD.U32 R4, RZ, RZ, UR4 ;  /* 0x00000004ff047e24 */ /* 0x000fc8000f8e00ff */
[----:B------:R-:W-:-:S05]  /*4220*/  IMAD.U32 R5, RZ, RZ, UR5 ;  /* 0x00000005ff057e24 */ /* 0x000fca000f8e00ff */
[----:B------:R1:W-:Y:S01]  /*4230*/  STG.E.64 desc[UR36][R2.64], R4 ;  /* 0x0000000402007986 */ /* 0x0003e2000c101b24 */
[----:B------:R-:W-:Y:S05]  /*4240*/  BRA `(.L_x_6357) ;  /* 0x0000000000087947 */ /* 0x000fea0003800000 */
.L_x_6379:
[----:B------:R-:W0:Y:S02]  /*4250*/  LDC R5, c[0x0][0x3b8] ;  /* 0x0000ee00ff057b82 */ /* 0x000e240000000800 */
[----:B0-----:R0:W-:Y:S02]  /*4260*/  STG.E desc[UR36][R2.64], R5 ;  /* 0x0000000502007986 */ /* 0x0011e4000c101924 */
.L_x_6357:
[----:B------:R-:W-:-:S07]  /*4270*/  VIADD R17, R17, 0x80 ;  /* 0x0000008011117836 */ /* 0x000fce0000000000 */
.L_x_6350:
[----:B------:R-:W-:Y:S05]  /*4280*/  BSYNC B6 ;  /* 0x0000000000067941 */ /* 0x000fea0003800000 */
.L_x_6349:
        /* <DEDUP_REMOVED lines=281> */
.L_x_6385:
        /* <DEDUP_REMOVED lines=18> */
.L_x_6389:
[----:B------:R-:W0:Y:S02]  /*5540*/  LDC.U8 R5, c[0x0][0x3b8] ;  /* 0x0000ee00ff057b82 */ /* 0x000e240000000000 */
[----:B0-----:R1:W-:Y:S01]  /*5550*/  STG.E.U8 desc[UR36][R2.64], R5 ;  /* 0x0000000502007986 */ /* 0x0013e2000c101124 */
[----:B------:R-:W-:Y:S05]  /*5560*/  BRA `(.L_x_6391) ;  /* 0x0000000c00847947 */ /* 0x000fea0003800000 */
.L_x_6388:
        /* <DEDUP_REMOVED lines=12> */
.L_x_6393:
[----:B------:R-:W0:Y:S02]  /*5630*/  LDC R5, c[0x0][0x3b8] ;  /* 0x0000ee00ff057b82 */ /* 0x000e240000000800 */
[----:B0-----:R3:W-:Y:S01]  /*5640*/  STG.E desc[UR36][R2.64], R5 ;  /* 0x0000000502007986 */ /* 0x0017e2000c101924 */
[----:B------:R-:W-:Y:S05]  /*5650*/  BRA `(.L_x_6391) ;  /* 0x0000000c00487947 */ /* 0x000fea0003800000 */
.L_x_6392:
[----:B------:R-:W0:Y:S02]  /*5660*/  LDC.U16 R5, c[0x0][0x3b8] ;  /* 0x0000ee00ff057b82 */ /* 0x000e240000000400 */
[----:B0-----:R2:W-:Y:S01]  /*5670*/  STG.E.U16 desc[UR36][R2.64], R5 ;  /* 0x0000000502007986 */ /* 0x0015e2000c101524 */
[----:B------:R-:W-:Y:S05]  /*5680*/  BRA `(.L_x_6391) ;  /* 0x0000000c003c7947 */ /* 0x000fea0003800000 */
.L_x_6387:
        /* <DEDUP_REMOVED lines=10> */
.L_x_6395:
[----:B------:R-:W-:Y:S02]  /*5730*/  ULDC UR4, c[0x0][0x3b8] ;  /* 0x0000ee0000047ab9 */ /* 0x000fe40000000800 */
[----:B------:R-:W-:-:S04]  /*5740*/  I2FP.F32.S32 R0, UR4 ;  /* 0x0000000400007c45 */ /* 0x000fc80008201400 */
[----:B------:R-:W-:-:S05]  /*5750*/  F2FP.F16.F32.PACK_AB R0, RZ, R0 ;  /* 0x00000000ff00723e */ /* 0x000fca00000000ff */
[----:B------:R0:W-:Y:S01]  /*5760*/  STG.E.U16 desc[UR36][R2.64], R0 ;  /* 0x0000000002007986 */ /* 0x0001e2000c101524 */
[----:B------:R-:W-:Y:S05]  /*5770*/  BRA `(.L_x_6391) ;  /* 0x0000000c00007947 */ /* 0x000fea0003800000 */
.L_x_6394:
        /* <DEDUP_REMOVED lines=11> */
.L_x_6397:
[----:B------:R-:W-:Y:S02]  /*5830*/  ULDC UR4, c[0x0][0x3b8] ;  /* 0x0000ee0000047ab9 */ /* 0x000fe40000000800 */
[----:B------:R-:W-:-:S04]  /*5840*/  I2FP.F32.S32 R0, UR4 ;  /* 0x0000000400007c45 */ /* 0x000fc80008201400 */
[----:B------:R-:W-:-:S04]  /*5850*/  F2FP.F16.F32.PACK_AB R0, RZ, R0 ;  /* 0x00000000ff00723e */ /* 0x000fc800000000ff */
[----:B------:R-:W-:-:S05]  /*5860*/  PRMT R0, R0, 0x5410, RZ ;  /* 0x0000541000007816 */ /* 0x000fca00000000ff */
[----:B------:R0:W-:Y:S01]  /*5870*/  STG.E desc[UR36][R2.64], R0 ;  /* 0x0000000002007986 */ /* 0x0001e2000c101924 */
[----:B------:R-:W-:Y:S05]  /*5880*/  BRA `(.L_x_6391) ;  /* 0x0000000800bc7947 */ /* 0x000fea0003800000 */
.L_x_6396:
[----:B------:R-:W-:Y:S02]  /*5890*/  ULDC UR4, c[0x0][0x3b8] ;  /* 0x0000ee0000047ab9 */ /* 0x000fe40000000800 */
[----:B------:R-:W0:Y:S02]  /*58a0*/  I2F.F64 R4, UR4 ;  /* 0x0000000400047d12 */ /* 0x000e240008201c00 */
[----:B0-----:R0:W-:Y:S01]  /*58b0*/  STG.E.64 desc[UR36][R2.64], R4 ;  /* 0x0000000402007986 */ /* 0x0011e2000c101b24 */
[----:B------:R-:W-:Y:S05]  /*58c0*/  BRA `(.L_x_6391) ;  /* 0x0000000800ac7947 */ /* 0x000fea0003800000 */
.L_x_6386:
        /* <DEDUP_REMOVED lines=13> */
.L_x_6400:
[----:B------:R-:W-:Y:S01]  /*59a0*/  ULDC UR4, c[0x0][0x3b8] ;  /* 0x0000ee0000047ab9 */ /* 0x000fe20000000800 */
[----:B------:R-:W-:Y:S01]  /*59b0*/  CS2R R6, SRZ ;  /* 0x0000000000067805 */ /* 0x000fe2000001ff00 */
[----:B------:R-:W0:Y:S04]  /*59c0*/  I2F.F64 R4, UR4 ;  /* 0x0000000400047d12 */ /* 0x000e280008201c00 */
[----:B0-----:R0:W-:Y:S01]  /*59d0*/  STG.E.128 desc[UR36][R2.64], R4 ;  /* 0x0000000402007986 */ /* 0x0011e2000c101d24 */
[----:B------:R-:W-:Y:S05]  /*59e0*/  BRA `(.L_x_6391) ;  /* 0x0000000800647947 */ /* 0x000fea0003800000 */
.L_x_6399:
        /* <DEDUP_REMOVED lines=21> */
.L_x_6403:
[----:B------:R-:W-:-:S05]  /*5b40*/  LOP3.LUT R5, R0, R9, RZ, 0xfc, !PT ;  /* 0x0000000900057212 */ /* 0x000fca00078efcff */
[----:B------:R0:W-:Y:S01]  /*5b50*/  STG.E.U8 desc[UR36][R2.64], R5 ;  /* 0x0000000502007986 */ /* 0x0001e2000c101124 */
[----:B------:R-:W-:Y:S05]  /*5b60*/  BRA `(.L_x_6391) ;  /* 0x0000000800047947 */ /* 0x000fea0003800000 */
.L_x_6402:
        /* <DEDUP_REMOVED lines=13> */
.L_x_6404:
[----:B------:R-:W-:Y:S01]  /*5c40*/  ISETP.GT.U32.AND P0, PT, R0, 0x7f800000, PT ;  /* 0x7f8000000000780c */ /* 0x000fe20003f04070 */
[----:B------:R-:W-:-:S05]  /*5c50*/  IMAD.MOV.U32 R0, RZ, RZ, 0x7f ;  /* 0x0000007fff007424 */ /* 0x000fca00078e00ff */
[----:B------:R-:W-:-:S07]  /*5c60*/  SEL R0, R0, 0x7c, P0 ;  /* 0x0000007c00007807 */ /* 0x000fce0000000000 */
.L_x_6405:
[----:B------:R-:W-:-:S04]  /*5c70*/  LOP3.LUT R4, R4, 0x80000000, RZ, 0xc0, !PT ;  /* 0x8000000004047812 */ /* 0x000fc800078ec0ff */
[----:B------:R-:W-:-:S04]  /*5c80*/  SHF.R.U32.HI R5, RZ, 0x18, R4 ;  /* 0x00000018ff057819 */ /* 0x000fc80000011604 */
[----:B------:R-:W-:-:S05]  /*5c90*/  LOP3.LUT R5, R0, R5, RZ, 0xfc, !PT ;  /* 0x0000000500057212 */ /* 0x000fca00078efcff */
[----:B------:R0:W-:Y:S01]  /*5ca0*/  STG.E.U8 desc[UR36][R2.64], R5 ;  /* 0x0000000502007986 */ /* 0x0001e2000c101124 */
[----:B------:R-:W-:Y:S05]  /*5cb0*/  BRA `(.L_x_6391) ;  /* 0x0000000400b07947 */ /* 0x000fea0003800000 */
.L_x_6401:
[----:B------:R-:W-:Y:S02]  /*5cc0*/  ULDC UR4, c[0x0][0x3b8] ;  /* 0x0000ee0000047ab9 */ /* 0x000fe40000000800 */
[----:B------:R-:W-:-:S04]  /*5cd0*/  I2FP.F32.S32 R0, UR4 ;  /* 0x0000000400007c45 */ /* 0x000fc80008201400 */
[----:B------:R-:W-:-:S05]  /*5ce0*/  F2FP.BF16.F32.PACK_AB R0, RZ, R0 ;  /* 0x00000000ff00723e */ /* 0x000fca00000010ff */
[----:B------:R0:W-:Y:S01]  /*5cf0*/  STG.E.U16 desc[UR36][R2.64], R0 ;  /* 0x0000000002007986 */ /* 0x0001e2000c101524 */
[----:B------:R-:W-:Y:S05]  /*5d00*/  BRA `(.L_x_6391) ;  /* 0x00000004009c7947 */ /* 0x000fea0003800000 */
.L_x_6398:
        /* <DEDUP_REMOVED lines=11> */
.L_x_6408:
        /* <DEDUP_REMOVED lines=18> */
.L_x_6410:
[----:B------:R-:W-:-:S04]  /*5ee0*/  LOP3.LUT R4, R4, 0x80000000, RZ, 0xc0, !PT ;  /* 0x8000000004047812 */ /* 0x000fc800078ec0ff */
[----:B------:R-:W-:-:S04]  /*5ef0*/  SHF.R.U32.HI R5, RZ, 0x18, R4 ;  /* 0x00000018ff057819 */ /* 0x000fc80000011604 */
[----:B------:R-:W-:-:S07]  /*5f00*/  LOP3.LUT R0, R0, R5, RZ, 0xfc, !PT ;  /* 0x0000000500007212 */ /* 0x000fce00078efcff */
.L_x_6409:
[----:B------:R0:W-:Y:S01]  /*5f10*/  STG.E.U8 desc[UR36][R2.64], R0 ;  /* 0x0000000002007986 */ /* 0x0001e2000c101124 */
[----:B------:R-:W-:Y:S05]  /*5f20*/  BRA `(.L_x_6391) ;  /* 0x0000000400147947 */ /* 0x000fea0003800000 */
.L_x_6407:
        /* <DEDUP_REMOVED lines=18> */
.L_x_6412:
[----:B------:R-:W-:-:S04]  /*6050*/  LOP3.LUT R4, R4, 0x80000000, RZ, 0xc0, !PT ;  /* 0x8000000004047812 */ /* 0x000fc800078ec0ff */
[----:B------:R-:W-:-:S04]  /*6060*/  SHF.R.U32.HI R5, RZ, 0x18, R4 ;  /* 0x00000018ff057819 */ /* 0x000fc80000011604 */
[----:B------:R-:W-:-:S07]  /*6070*/  LOP3.LUT R0, R0, R5, RZ, 0xfc, !PT ;  /* 0x0000000500007212 */ /* 0x000fce00078efcff */
.L_x_6411:
[----:B------:R0:W-:Y:S01]  /*6080*/  STG.E.U8 desc[UR36][R2.64], R0 ;  /* 0x0000000002007986 */ /* 0x0001e2000c101124 */
[----:B------:R-:W-:Y:S05]  /*6090*/  BRA `(.L_x_6391) ;  /* 0x0000000000b87947 */ /* 0x000fea0003800000 */
.L_x_6406:
        /* <DEDUP_REMOVED lines=19> */
.L_x_6415:
[----:B------:R0:W-:Y:S01]  /*61d0*/  STG.E.U8 desc[UR36][R2.64], R0 ;  /* 0x0000000002007986 */ /* 0x0001e2000c101124 */
[----:B------:R-:W-:Y:S05]  /*61e0*/  BRA `(.L_x_6391) ;  /* 0x0000000000647947 */ /* 0x000fea0003800000 */
.L_x_6390:
        /* <DEDUP_REMOVED lines=16> */
.L_x_6416:
[----:B------:R-:W-:Y:S05]  /*62f0*/  BRA `(.L_x_6391) ;  /* 0x0000000000207947 */ /* 0x000fea0003800000 */
.L_x_6414:
[----:B------:R-:W-:Y:S02]  /*6300*/  ULDC UR4, c[0x0][0x3b8] ;  /* 0x0000ee0000047ab9 */ /* 0x000fe40000000800 */
[----:B------:R-:W-:Y:S02]  /*6310*/  USHF.R.S32.HI UR5, URZ, 0x1f, UR4 ;  /* 0x0000001f3f057899 */ /* 0x000fe40008011404 */
[----:B------:R-:W-:-:S04]  /*6320*/  IMAD.U32 R4, RZ, RZ, UR4 ;  /* 0x00000004ff047e24 */ /* 0x000fc8000f8e00ff */
[----:B------:R-:W-:-:S05]  /*6330*/  IMAD.U32 R5, RZ, RZ, UR5 ;  /* 0x00000005ff057e24 */ /* 0x000fca000f8e00ff */
[----:B------:R0:W-:Y:S01]  /*6340*/  STG.E.64 desc[UR36][R2.64], R4 ;  /* 0x0000000402007986 */ /* 0x0001e2000c101b24 */
[----:B------:R-:W-:Y:S05]  /*6350*/  BRA `(.L_x_6391) ;  /* 0x0000000000087947 */ /* 0x000fea0003800000 */
.L_x_6413:
[----:B------:R-:W0:Y:S02]  /*6360*/  LDC R5, c[0x0][0x3b8] ;  /* 0x0000ee00ff057b82 */ /* 0x000e240000000800 */
[----:B0-----:R0:W-:Y:S02]  /*6370*/  STG.E desc[UR36][R2.64], R5 ;  /* 0x0000000502007986 */ /* 0x0011e4000c101924 */
.L_x_6391:
[----:B------:R-:W-:-:S07]  /*6380*/  VIADD R17, R17, 0x80 ;  /* 0x0000008011117836 */ /* 0x000fce0000000000 */
.L_x_6384:
[----:B------:R-:W-:Y:S05]  /*6390*/  BSYNC B6 ;  /* 0x0000000000067941 */ /* 0x000fea0003800000 */
.L_x_6383:
        /* <DEDUP_REMOVED lines=280> */
.L_x_6417:
        /* <DEDUP_REMOVED lines=18> */
.L_x_6421:
[----:B------:R-:W0:Y:S02]  /*7640*/  LDC.U8 R5, c[0x0][0x3b8] ;  /* 0x0000ee00ff057b82 */ /* 0x000e240000000000 */
[----:B0-----:R-:W-:Y:S01]  /*7650*/  STG.E.U8 desc[UR36][R2.64], R5 ;  /* 0x0000000502007986 */ /* 0x001fe2000c101124 */
[----:B------:R-:W-:Y:S05]  /*7660*/  EXIT ;  /* 0x000000000000794d */ /* 0x000fea0003800000 */
.L_x_6420:
        /* <DEDUP_REMOVED lines=10> */
[----:B------:R-:W-:Y:S01]  /*7710*/  STG.E.64 desc[UR36][R2.64], R4 ;  /* 0x0000000402007986 */ /* 0x000fe2000c101b24 */
[----:B------:R-:W-:Y:S05]  /*7720*/  EXIT ;  /* 0x000000000000794d */ /* 0x000fea0003800000 */
.L_x_6424:
[----:B------:R-:W0:Y:S02]  /*7730*/  LDC R5, c[0x0][0x3b8] ;  /* 0x0000ee00ff057b82 */ /* 0x000e240000000800 */
[----:B0-----:R-:W-:Y:S01]  /*7740*/  STG.E desc[UR36][R2.64], R5 ;  /* 0x0000000502007986 */ /* 0x001fe2000c101924 */
[----:B------:R-:W-:Y:S05]  /*7750*/  EXIT ;  /* 0x000000000000794d */ /* 0x000fea0003800000 */
.L_x_6423:
[----:B------:R-:W0:Y:S02]  /*7760*/  LDC.U16 R5, c[0x0][0x3b8] ;  /* 0x0000ee00ff057b82 */ /* 0x000e240000000400 */
[----:B0-----:R-:W-:Y:S01]  /*7770*/  STG.E.U16 desc[UR36][R2.64], R5 ;  /* 0x0000000502007986 */ /* 0x001fe2000c101524 */
[----:B------:R-:W-:Y:S05]  /*7780*/  EXIT ;  /* 0x000000000000794d */ /* 0x000fea0003800000 */
.L_x_6419:
        /* <DEDUP_REMOVED lines=8> */
[----:B------:R-:W-:Y:S01]  /*7810*/  STG.E desc[UR36][R2.64], R5 ;  /* 0x0000000502007986 */ /* 0x000fe2000c101924 */
[----:B------:R-:W-:Y:S05]  /*7820*/  EXIT ;  /* 0x000000000000794d */ /* 0x000fea0003800000 */
.L_x_6426:
[----:B------:R-:W-:Y:S02]  /*7830*/  ULDC UR4, c[0x0][0x3b8] ;  /* 0x0000ee0000047ab9 */ /* 0x000fe40000000800 */
[----:B------:R-:W-:-:S04]  /*7840*/  I2FP.F32.S32 R0, UR4 ;  /* 0x0000000400007c45 */ /* 0x000fc80008201400 */
[----:B------:R-:W-:-:S05]  /*7850*/  F2FP.F16.F32.PACK_AB R0, RZ, R0 ;  /* 0x00000000ff00723e */ /* 0x000fca00000000ff */
[----:B------:R-:W-:Y:S01]  /*7860*/  STG.E.U16 desc[UR36][R2.64], R0 ;  /* 0x0000000002007986 */ /* 0x000fe2000c101524 */
[----:B------:R-:W-:Y:S05]  /*7870*/  EXIT ;  /* 0x000000000000794d */ /* 0x000fea0003800000 */
.L_x_6425:
        /* <DEDUP_REMOVED lines=9> */
[----:B------:R-:W-:Y:S01]  /*7910*/  STG.E.64 desc[UR36][R2.64], R4 ;  /* 0x0000000402007986 */ /* 0x000fe2000c101b24 */
[----:B------:R-:W-:Y:S05]  /*7920*/  EXIT ;  /* 0x000000000000794d */ /* 0x000fea0003800000 */
.L_x_6428:
[----:B------:R-:W-:Y:S02]  /*7930*/  ULDC UR4, c[0x0][0x3b8] ;  /* 0x0000ee0000047ab9 */ /* 0x000fe40000000800 */
[----:B------:R-:W-:-:S04]  /*7940*/  I2FP.F32.S32 R0, UR4 ;  /* 0x0000000400007c45 */ /* 0x000fc80008201400 */
[----:B------:R-:W-:-:S04]  /*7950*/  F2FP.F16.F32.PACK_AB R0, RZ, R0 ;  /* 0x00000000ff00723e */ /* 0x000fc800000000ff */
[----:B------:R-:W-:-:S05]  /*7960*/  PRMT R0, R0, 0x5410, RZ ;  /* 0x0000541000007816 */ /* 0x000fca00000000ff */
[----:B------:R-:W-:Y:S01]  /*7970*/  STG.E desc[UR36][R2.64], R0 ;  /* 0x0000000002007986 */ /* 0x000fe2000c101924 */
[----:B------:R-:W-:Y:S05]  /*7980*/  EXIT ;  /* 0x000000000000794d */ /* 0x000fea0003800000 */
.L_x_6427:
[----:B------:R-:W-:Y:S02]  /*7990*/  ULDC UR4, c[0x0][0x3b8] ;  /* 0x0000ee0000047ab9 */ /* 0x000fe40000000800 */
[----:B------:R-:W0:Y:S02]  /*79a0*/  I2F.F64 R4, UR4 ;  /* 0x0000000400047d12 */ /* 0x000e240008201c00 */
[----:B0-----:R-:W-:Y:S01]  /*79b0*/  STG.E.64 desc[UR36][R2.64], R4 ;  /* 0x0000000402007986 */ /* 0x001fe2000c101b24 */
[----:B------:R-:W-:Y:S05]  /*79c0*/  EXIT ;  /* 0x000000000000794d */ /* 0x000fea0003800000 */
.L_x_6418:
        /* <DEDUP_REMOVED lines=13> */
.L_x_6431:
[----:B------:R-:W-:Y:S01]  /*7aa0*/  ULDC UR4, c[0x0][0x3b8] ;  /* 0x0000ee0000047ab9 */ /* 0x000fe20000000800 */
[----:B------:R-:W-:Y:S01]  /*7ab0*/  CS2R R6, SRZ ;  /* 0x0000000000067805 */ /* 0x000fe2000001ff00 */
[----:B------:R-:W0:Y:S04]  /*7ac0*/  I2F.F64 R4, UR4 ;  /* 0x0000000400047d12 */ /* 0x000e280008201c00 */
[----:B0-----:R-:W-:Y:S01]  /*7ad0*/  STG.E.128 desc[UR36][R2.64], R4 ;  /* 0x0000000402007986 */ /* 0x001fe2000c101d24 */
[----:B------:R-:W-:Y:S05]  /*7ae0*/  EXIT ;  /* 0x000000000000794d */ /* 0x000fea0003800000 */
.L_x_6430:
        /* <DEDUP_REMOVED lines=21> */
.L_x_6434:
[----:B------:R-:W-:-:S05]  /*7c40*/  LOP3.LUT R5, R0, R9, RZ, 0xfc, !PT ;  /* 0x0000000900057212 */ /* 0x000fca00078efcff */
[----:B------:R-:W-:Y:S01]  /*7c50*/  STG.E.U8 desc[UR36][R2.64], R5 ;  /* 0x0000000502007986 */ /* 0x000fe2000c101124 */
[----:B------:R-:W-:Y:S05]  /*7c60*/  EXIT ;  /* 0x000000000000794d */ /* 0x000fea0003800000 */
.L_x_6433:
        /* <DEDUP_REMOVED lines=13> */
.L_x_6435:
[----:B------:R-:W-:Y:S01]  /*7d40*/  ISETP.GT.U32.AND P0, PT, R0, 0x7f800000, PT ;  /* 0x7f8000000000780c */ /* 0x000fe20003f04070 */
[----:B------:R-:W-:-:S05]  /*7d50*/  IMAD.MOV.U32 R0, RZ, RZ, 0x7f ;  /* 0x0000007fff007424 */ /* 0x000fca00078e00ff */
[----:B------:R-:W-:-:S07]  /*7d60*/  SEL R0, R0, 0x7c, P0 ;  /* 0x0000007c00007807 */ /* 0x000fce0000000000 */
.L_x_6436:
[----:B------:R-:W-:-:S04]  /*7d70*/  LOP3.LUT R4, R4, 0x80000000, RZ, 0xc0, !PT ;  /* 0x8000000004047812 */ /* 0x000fc800078ec0ff */
[----:B------:R-:W-:-:S04]  /*7d80*/  SHF.R.U32.HI R5, RZ, 0x18, R4 ;  /* 0x00000018ff057819 */ /* 0x000fc80000011604 */
[----:B------:R-:W-:-:S05]  /*7d90*/  LOP3.LUT R5, R0, R5, RZ, 0xfc, !PT ;  /* 0x0000000500057212 */ /* 0x000fca00078efcff */
[----:B------:R-:W-:Y:S01]  /*7da0*/  STG.E.U8 desc[UR36][R2.64], R5 ;  /* 0x0000000502007986 */ /* 0x000fe2000c101124 */
[----:B------:R-:W-:Y:S05]  /*7db0*/  EXIT ;  /* 0x000000000000794d */ /* 0x000fea0003800000 */
.L_x_6432:
[----:B------:R-:W-:Y:S02]  /*7dc0*/  ULDC UR4, c[0x0][0x3b8] ;  /* 0x0000ee0000047ab9 */ /* 0x000fe40000000800 */
[----:B------:R-:W-:-:S04]  /*7dd0*/  I2FP.F32.S32 R0, UR4 ;  /* 0x0000000400007c45 */ /* 0x000fc80008201400 */
[----:B------:R-:W-:-:S05]  /*7de0*/  F2FP.BF16.F32.PACK_AB R0, RZ, R0 ;  /* 0x00000000ff00723e */ /* 0x000fca00000010ff */
[----:B------:R-:W-:Y:S01]  /*7df0*/  STG.E.U16 desc[UR36][R2.64], R0 ;  /* 0x0000000002007986 */ /* 0x000fe2000c101524 */
[----:B------:R-:W-:Y:S05]  /*7e00*/  EXIT ;  /* 0x000000000000794d */ /* 0x000fea0003800000 */
.L_x_6429:
        /* <DEDUP_REMOVED lines=11> */
.L_x_6439:
        /* <DEDUP_REMOVED lines=18> */
.L_x_6441:
[----:B------:R-:W-:-:S04]  /*7fe0*/  LOP3.LUT R4, R4, 0x80000000, RZ, 0xc0, !PT ;  /* 0x8000000004047812 */ /* 0x000fc800078ec0ff */
[----:B------:R-:W-:-:S04]  /*7ff0*/  SHF.R.U32.HI R5, RZ, 0x18, R4 ;  /* 0x00000018ff057819 */ /* 0x000fc80000011604 */
[----:B------:R-:W-:-:S07]  /*8000*/  LOP3.LUT R0, R0, R5, RZ, 0xfc, !PT ;  /* 0x0000000500007212 */ /* 0x000fce00078efcff */
.L_x_6440:
[----:B------:R-:W-:Y:S01]  /*8010*/  STG.E.U8 desc[UR36][R2.64], R0 ;  /* 0x0000000002007986 */ /* 0x000fe2000c101124 */
[----:B------:R-:W-:Y:S05]  /*8020*/  EXIT ;  /* 0x000000000000794d */ /* 0x000fea0003800000 */
.L_x_6438:
        /* <DEDUP_REMOVED lines=18> */
.L_x_6443:
[----:B------:R-:W-:-:S04]  /*8150*/  LOP3.LUT R4, R4, 0x80000000, RZ, 0xc0, !PT ;  /* 0x8000000004047812 */ /* 0x000fc800078ec0ff */
[----:B------:R-:W-:-:S04]  /*8160*/  SHF.R.U32.HI R5, RZ, 0x18, R4 ;  /* 0x00000018ff057819 */ /* 0x000fc80000011604 */
[----:B------:R-:W-:-:S07]  /*8170*/  LOP3.LUT R0, R0, R5, RZ, 0xfc, !PT ;  /* 0x0000000500007212 */ /* 0x000fce00078efcff */
.L_x_6442:
[----:B------:R-:W-:Y:S01]  /*8180*/  STG.E.U8 desc[UR36][R2.64], R0 ;  /* 0x0000000002007986 */ /* 0x000fe2000c101124 */
[----:B------:R-:W-:Y:S05]  /*8190*/  EXIT ;  /* 0x000000000000794d */ /* 0x000fea0003800000 */
.L_x_6437:
        /* <DEDUP_REMOVED lines=19> */
.L_x_6446:
[----:B------:R-:W-:Y:S01]  /*82d0*/  STG.E.U8 desc[UR36][R2.64], R0 ;  /* 0x0000000002007986 */ /* 0x000fe2000c101124 */
[----:B------:R-:W-:Y:S05]  /*82e0*/  EXIT ;  /* 0x000000000000794d */ /* 0x000fea0003800000 */
.L_x_6422:
        /* <DEDUP_REMOVED lines=16> */
.L_x_6447:
[----:B------:R-:W-:Y:S05]  /*83f0*/  EXIT ;  /* 0x000000000000794d */ /* 0x000fea0003800000 */
.L_x_6445:
[----:B------:R-:W-:Y:S02]  /*8400*/  ULDC UR4, c[0x0][0x3b8] ;  /* 0x0000ee0000047ab9 */ /* 0x000fe40000000800 */
[----:B------:R-:W-:Y:S02]  /*8410*/  USHF.R.S32.HI UR5, URZ, 0x1f, UR4 ;  /* 0x0000001f3f057899 */ /* 0x000fe40008011404 */
[----:B------:R-:W-:-:S04]  /*8420*/  IMAD.U32 R4, RZ, RZ, UR4 ;  /* 0x00000004ff047e24 */ /* 0x000fc8000f8e00ff */
[----:B------:R-:W-:-:S05]  /*8430*/  IMAD.U32 R5, RZ, RZ, UR5 ;  /* 0x00000005ff057e24 */ /* 0x000fca000f8e00ff */
[----:B------:R-:W-:Y:S01]  /*8440*/  STG.E.64 desc[UR36][R2.64], R4 ;  /* 0x0000000402007986 */ /* 0x000fe2000c101b24 */
[----:B------:R-:W-:Y:S05]  /*8450*/  EXIT ;  /* 0x000000000000794d */ /* 0x000fea0003800000 */
.L_x_6444:
[----:B------:R-:W0:Y:S02]  /*8460*/  LDC R5, c[0x0][0x3b8] ;  /* 0x0000ee00ff057b82 */ /* 0x000e240000000800 */
[----:B0-----:R-:W-:Y:S01]  /*8470*/  STG.E desc[UR36][R2.64], R5 ;  /* 0x0000000502007986 */ /* 0x001fe2000c101924 */
[----:B------:R-:W-:Y:S05]  /*8480*/  EXIT ;  /* 0x000000000000794d */ /* 0x000fea0003800000 */
.L_x_6448:
        /* <DEDUP_REMOVED lines=15> */
.L_x_7388:


//--------------------- .text._ZN2at6native27unrolled_elementwise_kernelINS0_11FillFunctorIiEESt5arrayIPcLm1EELi4E23TrivialOffsetCalculatorILi0EjES7_ILi1EjENS0_6memory12LoadWithCastILi0EEENSA_13StoreWithCastILi1EEEEEviT_T0_T2_T3_T4_T5_ --------------------------
	.section	.text._ZN2at6native27unrolled_elementwise_kernelINS0_11FillFunctorIiEESt5arrayIPcLm1EELi4E23TrivialOffsetCalculatorILi0EjES7_ILi1EjENS0_6memory12LoadWithCastILi0EEENSA_13StoreWithCastILi1EEEEEviT_T0_T2_T3_T4_T5_,"ax",@progbits
	.align	128
        .global         _ZN2at6native27unrolled_elementwise_kernelINS0_11FillFunctorIiEESt5arrayIPcLm1EELi4E23TrivialOffsetCalculatorILi0EjES7_ILi1EjENS0_6memory12LoadWithCastILi0EEENSA_13StoreWithCastILi1EEEEEviT_T0_T2_T3_T4_T5_
        .type           _ZN2at6native27unrolled_elementwise_kernelINS0_11FillFunctorIiEESt5arrayIPcLm1EELi4E23TrivialOffsetCalculatorILi0EjES7_ILi1EjENS0_6memory12LoadWithCastILi0EEENSA_13StoreWithCastILi1EEEEEviT_T0_T2_T3_T4_T5_,@function
        .size           _ZN2at6native27unrolled_elementwise_kernelINS0_11FillFunctorIiEESt5arrayIPcLm1EELi4E23TrivialOffsetCalculatorILi0EjES7_ILi1EjENS0_6memory12LoadWithCastILi0EEENSA_13StoreWithCastILi1EEEEEviT_T0_T2_T3_T4_T5_,(.L_x_7389 - _ZN2at6native27unrolled_elementwise_kernelINS0_11FillFunctorIiEESt5arrayIPcLm1EELi4E23TrivialOffsetCalculatorILi0EjES7_ILi1EjENS0_6memory12LoadWithCastILi0EEENSA_13StoreWithCastILi1EEEEEviT_T0_T2_T3_T4_T5_)
        .other          _ZN2at6native27unrolled_elementwise_kernelINS0_11FillFunctorIiEESt5arrayIPcLm1EELi4E23TrivialOffsetCalculatorILi0EjES7_ILi1EjENS0_6memory12LoadWithCastILi0EEENSA_13StoreWithCastILi1EEEEEviT_T0_T2_T3_T4_T5_,@"STO_CUDA_ENTRY STV_DEFAULT"
_ZN2at6native27unrolled_elementwise_kernelINS0_11FillFunctorIiEESt5arrayIPcLm1EELi4E23TrivialOffsetCalculatorILi0EjES7_ILi1EjENS0_6memory12LoadWithCastILi0EEENSA_13StoreWithCastILi1EEEEEviT_T0_T2_T3_T4_T5_:
.text._ZN2at6native27unrolled_elementwise_kernelINS0_11FillFunctorIiEESt5arrayIPcLm1EELi4E23TrivialOffsetCalculatorILi0EjES7_ILi1EjENS0_6memory12LoadWithCastILi0EEENSA_13StoreWithCastILi1EEEEEviT_T0_T2_T3_T4_T5_:
        /* <DEDUP_REMOVED lines=32> */
.L_x_6454:
[----:B------:R-:W0:Y:S02]  /*0200*/  LDC.U8 R5, c[0x0][0x214] ;  /* 0x00008500ff057b82 */ /* 0x000e240000000000 */
[----:B0-----:R3:W-:Y:S01]  /*0210*/  STG.E.U8 desc[UR36][R2.64], R5 ;  /* 0x0000000502007986 */ /* 0x0017e2000c101124 */
[----:B------:R-:W-:Y:S05]  /*0220*/  BRA `(.L_x_6450) ;  /* 0x0000000c00847947 */ /* 0x000fea0003800000 */
.L_x_6453:
        /* <DEDUP_REMOVED lines=12> */
.L_x_6457:
[----:B------:R-:W0:Y:S02]  /*02f0*/  LDC R5, c[0x0][0x214] ;  /* 0x00008500ff057b82 */ /* 0x000e240000000800 */
[----:B0-----:R1:W-:Y:S01]  /*0300*/  STG.E desc[UR36][R2.64], R5 ;  /* 0x0000000502007986 */ /* 0x0013e2000c101924 */
[----:B------:R-:W-:Y:S05]  /*0310*/  BRA `(.L_x_6450) ;  /* 0x0000000c00487947 */ /* 0x000fea0003800000 */
.L_x_6456:
[----:B------:R-:W0:Y:S02]  /*0320*/  LDC.U16 R5, c[0x0][0x214] ;  /* 0x00008500ff057b82 */ /* 0x000e240000000400 */
[----:B0-----:R2:W-:Y:S01]  /*0330*/  STG.E.U16 desc[UR36][R2.64], R5 ;  /* 0x0000000502007986 */ /* 0x0015e2000c101524 */
[----:B------:R-:W-:Y:S05]  /*0340*/  BRA `(.L_x_6450) ;  /* 0x0000000c003c7947 */ /* 0x000fea0003800000 */
.L_x_6452:
        /* <DEDUP_REMOVED lines=10> */
.L_x_6459:
[----:B------:R-:W-:Y:S02]  /*03f0*/  ULDC UR4, c[0x0][0x214] ;  /* 0x0000850000047ab9 */ /* 0x000fe40000000800 */
[----:B------:R-:W-:-:S04]  /*0400*/  I2FP.F32.S32 R0, UR4 ;  /* 0x0000000400007c45 */ /* 0x000fc80008201400 */
[----:B------:R-:W-:-:S05]  /*0410*/  F2FP.F16.F32.PACK_AB R0, RZ, R0 ;  /* 0x00000000ff00723e */ /* 0x000fca00000000ff */
[----:B------:R0:W-:Y:S01]  /*0420*/  STG.E.U16 desc[UR36][R2.64], R0 ;  /* 0x0000000002007986 */ /* 0x0001e2000c101524 */
[----:B------:R-:W-:Y:S05]  /*0430*/  BRA `(.L_x_6450) ;  /* 0x0000000c00007947 */ /* 0x000fea0003800000 */
.L_x_6458:
        /* <DEDUP_REMOVED lines=11> */
.L_x_6461:
[----:B------:R-:W-:Y:S02]  /*04f0*/  ULDC UR4, c[0x0][0x214] ;  /* 0x0000850000047ab9 */ /* 0x000fe40000000800 */
[----:B------:R-:W-:-:S04]  /*0500*/  I2FP.F32.S32 R0, UR4 ;  /* 0x0000000400007c45 */ /* 0x000fc80008201400 */
[----:B------:R-:W-:-:S04]  /*0510*/  F2FP.F16.F32.PACK_AB R5, RZ, R0 ;  /* 0x00000000ff05723e */ /* 0x000fc800000000ff */
[----:B------:R-:W-:-:S05]  /*0520*/  PRMT R5, R5, 0x5410, RZ ;  /* 0x0000541005057816 */ /* 0x000fca00000000ff */
[----:B------:R0:W-:Y:S01]  /*0530*/  STG.E desc[UR36][R2.64], R5 ;  /* 0x0000000502007986 */ /* 0x0001e2000c101924 */
[----:B------:R-:W-:Y:S05]  /*0540*/  BRA `(.L_x_6450) ;  /* 0x0000000800bc7947 */ /* 0x000fea0003800000 */
.L_x_6460:
[----:B------:R-:W-:Y:S02]  /*0550*/  ULDC UR4, c[0x0][0x214] ;  /* 0x0000850000047ab9 */ /* 0x000fe40000000800 */
[----:B------:R-:W0:Y:S02]  /*0560*/  I2F.F64 R4, UR4 ;  /* 0x0000000400047d12 */ /* 0x000e240008201c00 */
[----:B0-----:R5:W-:Y:S01]  /*0570*/  STG.E.64 desc[UR36][R2.64], R4 ;  /* 0x0000000402007986 */ /* 0x001be2000c101b24 */
[----:B------:R-:W-:Y:S05]  /*0580*/  BRA `(.L_x_6450) ;  /* 0x0000000800ac7947 */ /* 0x000fea0003800000 */
.L_x_6451:
        /* <DEDUP_REMOVED lines=13> */
.L_x_6464:
[----:B------:R-:W-:Y:S01]  /*0660*/  ULDC UR4, c[0x0][0x214] ;  /* 0x0000850000047ab9 */ /* 0x000fe20000000800 */
[----:B------:R-:W-:Y:S01]  /*0670*/  CS2R R6, SRZ ;  /* 0x0000000000067805 */ /* 0x000fe2000001ff00 */
[----:B------:R-:W0:Y:S04]  /*0680*/  I2F.F64 R4, UR4 ;  /* 0x0000000400047d12 */ /* 0x000e280008201c00 */
[----:B0-----:R0:W-:Y:S01]  /*0690*/  STG.E.128 desc[UR36][R2.64], R4 ;  /* 0x0000000402007986 */ /* 0x0011e2000c101d24 */
[----:B------:R-:W-:Y:S05]  /*06a0*/  BRA `(.L_x_6450) ;  /* 0x0000000800647947 */ /* 0x000fea0003800000 */
.L_x_6463:
        /* <DEDUP_REMOVED lines=21> */
.L_x_6467:
[----:B------:R-:W-:-:S05]  /*0800*/  LOP3.LUT R5, R4, R5, RZ, 0xfc, !PT ;  /* 0x0000000504057212 */ /* 0x000fca00078efcff */
[----:B------:R0:W-:Y:S01]  /*0810*/  STG.E.U8 desc[UR36][R2.64], R5 ;  /* 0x0000000502007986 */ /* 0x0001e2000c101124 */
[----:B------:R-:W-:Y:S05]  /*0820*/  BRA `(.L_x_6450) ;  /* 0x0000000800047947 */ /* 0x000fea0003800000 */
.L_x_6466:
        /* <DEDUP_REMOVED lines=13> */
.L_x_6468:
[----:B------:R-:W-:Y:S01]  /*0900*/  IMAD.MOV.U32 R0, RZ, RZ, 0x7f ;  /* 0x0000007fff007424 */ /* 0x000fe200078e00ff */
[----:B------:R-:W-:-:S04]  /*0910*/  ISETP.GT.U32.AND P0, PT, R4, 0x7f800000, PT ;  /* 0x7f8000000400780c */ /* 0x000fc80003f04070 */
[----:B------:R-:W-:-:S09]  /*0920*/  SEL R0, R0, 0x7c, P0 ;  /* 0x0000007c00007807 */ /* 0x000fd20000000000 */
.L_x_6469:
[----:B------:R-:W-:-:S04]  /*0930*/  LOP3.LUT R5, R5, 0x80000000, RZ, 0xc0, !PT ;  /* 0x8000000005057812 */ /* 0x000fc800078ec0ff */
[----:B------:R-:W-:-:S04]  /*0940*/  SHF.R.U32.HI R5, RZ, 0x18, R5 ;  /* 0x00000018ff057819 */ /* 0x000fc80000011605 */
[----:B------:R-:W-:-:S05]  /*0950*/  LOP3.LUT R5, R0, R5, RZ, 0xfc, !PT ;  /* 0x0000000500057212 */ /* 0x000fca00078efcff */
[----:B------:R0:W-:Y:S01]  /*0960*/  STG.E.U8 desc[UR36][R2.64], R5 ;  /* 0x0000000502007986 */ /* 0x0001e2000c101124 */
[----:B------:R-:W-:Y:S05]  /*0970*/  BRA `(.L_x_6450) ;  /* 0x0000000400b07947 */ /* 0x000fea0003800000 */
.L_x_6465:
[----:B------:R-:W-:Y:S02]  /*0980*/  ULDC UR4, c[0x0][0x214] ;  /* 0x0000850000047ab9 */ /* 0x000fe40000000800 */
[----:B------:R-:W-:-:S04]  /*0990*/  I2FP.F32.S32 R0, UR4 ;  /* 0x0000000400007c45 */ /* 0x000fc80008201400 */
[----:B------:R-:W-:-:S05]  /*09a0*/  F2FP.BF16.F32.PACK_AB R0, RZ, R0 ;  /* 0x00000000ff00723e */ /* 0x000fca00000010ff */
[----:B------:R0:W-:Y:S01]  /*09b0*/  STG.E.U16 desc[UR36][R2.64], R0 ;  /* 0x0000000002007986 */ /* 0x0001e2000c101524 */
[----:B------:R-:W-:Y:S05]  /*09c0*/  BRA `(.L_x_6450) ;  /* 0x00000004009c7947 */ /* 0x000fea0003800000 */
.L_x_6462:
        /* <DEDUP_REMOVED lines=11> */
.L_x_6472:
        /* <DEDUP_REMOVED lines=17> */
.L_x_6474:
[----:B------:R-:W-:-:S04]  /*0b90*/  LOP3.LUT R5, R5, 0x80000000, RZ, 0xc0, !PT ;  /* 0x8000000005057812 */ /* 0x000fc800078ec0ff */
[----:B------:R-:W-:-:S04]  /*0ba0*/  SHF.R.U32.HI R5, RZ, 0x18, R5 ;  /* 0x00000018ff057819 */ /* 0x000fc80000011605 */
[----:B------:R-:W-:-:S04]  /*0bb0*/  LOP3.LUT R4, R4, R5, RZ, 0xfc, !PT ;  /* 0x0000000504047212 */ /* 0x000fc800078efcff */
[----:B------:R-:W-:-:S07]  /*0bc0*/  PRMT R0, R4, 0x7610, R0 ;  /* 0x0000761004007816 */ /* 0x000fce0000000000 */
.L_x_6473:
[----:B------:R0:W-:Y:S01]  /*0bd0*/  STG.E.U8 desc[UR36][R2.64], R0 ;  /* 0x0000000002007986 */ /* 0x0001e2000c101124 */
[----:B------:R-:W-:Y:S05]  /*0be0*/  BRA `(.L_x_6450) ;  /* 0x0000000400147947 */ /* 0x000fea0003800000 */
.L_x_6471:
        /* <DEDUP_REMOVED lines=17> */
.L_x_6476:
[----:B------:R-:W-:-:S04]  /*0d00*/  LOP3.LUT R5, R5, 0x80000000, RZ, 0xc0, !PT ;  /* 0x8000000005057812 */ /* 0x000fc800078ec0ff */
[----:B------:R-:W-:-:S04]  /*0d10*/  SHF.R.U32.HI R5, RZ, 0x18, R5 ;  /* 0x00000018ff057819 */ /* 0x000fc80000011605 */
[----:B------:R-:W-:-:S04]  /*0d20*/  LOP3.LUT R4, R4, R5, RZ, 0xfc, !PT ;  /* 0x0000000504047212 */ /* 0x000fc800078efcff */
[----:B------:R-:W-:-:S07]  /*0d30*/  PRMT R0, R4, 0x7610, R0 ;  /* 0x0000761004007816 */ /* 0x000fce0000000000 */
.L_x_6475:
[----:B------:R0:W-:Y:S01]  /*0d40*/  STG.E.U8 desc[UR36][R2.64], R0 ;  /* 0x0000000002007986 */ /* 0x0001e2000c101124 */
[----:B------:R-:W-:Y:S05]  /*0d50*/  BRA `(.L_x_6450) ;  /* 0x0000000000b87947 */ /* 0x000fea0003800000 */
.L_x_6470:
        /* <DEDUP_REMOVED lines=19> */
.L_x_6479:
[----:B------:R0:W-:Y:S01]  /*0e90*/  STG.E.U8 desc[UR36][R2.64], R4 ;  /* 0x0000000402007986 */ /* 0x0001e2000c101124 */
[----:B------:R-:W-:Y:S05]  /*0ea0*/  BRA `(.L_x_6450) ;  /* 0x0000000000647947 */ /* 0x000fea0003800000 */
.L_x_6455:
        /* <DEDUP_REMOVED lines=16> */
.L_x_6480:
[----:B------:R-:W-:Y:S05]  /*0fb0*/  BRA `(.L_x_6450) ;  /* 0x0000000000207947 */ /* 0x000fea0003800000 */
.L_x_6478:
[----:B------:R-:W-:Y:S02]  /*0fc0*/  ULDC UR4, c[0x0][0x214] ;  /* 0x0000850000047ab9 */ /* 0x000fe40000000800 */
[----:B------:R-:W-:Y:S02]  /*0fd0*/  USHF.R.S32.HI UR5, URZ, 0x1f, UR4 ;  /* 0x0000001f3f057899 */ /* 0x000fe40008011404 */
[----:B------:R-:W-:-:S04]  /*0fe0*/  IMAD.U32 R4, RZ, RZ, UR4 ;  /* 0x00000004ff047e24 */ /* 0x000fc8000f8e00ff */
[----:B------:R-:W-:-:S05]  /*0ff0*/  IMAD.U32 R5, RZ, RZ, UR5 ;  /* 0x00000005ff057e24 */ /* 0x000fca000f8e00ff */
[----:B------:R0:W-:Y:S01]  /*1000*/  STG.E.64 desc[UR36][R2.64], R4 ;  /* 0x0000000402007986 */ /* 0x0001e2000c101b24 */
[----:B------:R-:W-:Y:S05]  /*1010*/  BRA `(.L_x_6450) ;  /* 0x0000000000087947 */ /* 0x000fea0003800000 */
.L_x_6477:
[----:B------:R-:W0:Y:S02]  /*1020*/  LDC R5, c[0x0][0x214] ;  /* 0x00008500ff057b82 */ /* 0x000e240000000800 */
[----:B0-----:R0:W-:Y:S02]  /*1030*/  STG.E desc[UR36][R2.64], R5 ;  /* 0x0000000502007986 */ /* 0x0011e4000c101924 */
.L_x_6450:
[----:B------:R-:W-:Y:S05]  /*1040*/  BSYNC B6 ;  /* 0x0000000000067941 */ /* 0x000fea0003800000 */
.L_x_6449:
        /* <DEDUP_REMOVED lines=24> */
.L_x_6486:
[----:B------:R-:W0:Y:S02]  /*11d0*/  LDC.U8 R5, c[0x0][0x214] ;  /* 0x00008500ff057b82 */ /* 0x000e240000000000 */
[----:B0-----:R1:W-:Y:S01]  /*11e0*/  STG.E.U8 desc[UR36][R2.64], R5 ;  /* 0x0000000502007986 */ /* 0x0013e2000c101124 */
[----:B------:R-:W-:Y:S05]  /*11f0*/  BRA `(.L_x_6488) ;  /* 0x0000000c00847947 */ /* 0x000fea0003800000 */
.L_x_6485:
        /* <DEDUP_REMOVED lines=12> */
.L_x_6490:
[----:B------:R-:W0:Y:S02]  /*12c0*/  LDC R5, c[0x0][0x214] ;  /* 0x00008500ff057b82 */ /* 0x000e240000000800 */
[----:B0-----:R3:W-:Y:S01]  /*12d0*/  STG.E desc[UR36][R2.64], R5 ;  /* 0x0000000502007986 */ /* 0x0017e2000c101924 */
[----:B------:R-:W-:Y:S05]  /*12e0*/  BRA `(.L_x_6488) ;  /* 0x0000000c00487947 */ /* 0x000fea0003800000 */
.L_x_6489:
[----:B------:R-:W0:Y:S02]  /*12f0*/  LDC.U16 R5, c[0x0][0x214] ;  /* 0x00008500ff057b82 */ /* 0x000e240000000400 */
[----:B0-----:R2:W-:Y:S01]  /*1300*/  STG.E.U16 desc[UR36][R2.64], R5 ;  /* 0x0000000502007986 */ /* 0x0015e2000c101524 */
[----:B------:R-:W-:Y:S05]  /*1310*/  BRA `(.L_x_6488) ;  /* 0x0000000c003c7947 */ /* 0x000fea0003800000 */
.L_x_6484:
        /* <DEDUP_REMOVED lines=10> */
.L_x_6492:
[----:B------:R-:W-:Y:S02]  /*13c0*/  ULDC UR4, c[0x0][0x214] ;  /* 0x0000850000047ab9 */ /* 0x000fe40000000800 */
[----:B------:R-:W-:-:S04]  /*13d0*/  I2FP.F32.S32 R0, UR4 ;  /* 0x0000000400007c45 */ /* 0x000fc80008201400 */
[----:B------:R-:W-:-:S05]  /*13e0*/  F2FP.F16.F32.PACK_AB R0, RZ, R0 ;  /* 0x00000000ff00723e */ /* 0x000fca00000000ff */
[----:B------:R0:W-:Y:S01]  /*13f0*/  STG.E.U16 desc[UR36][R2.64], R0 ;  /* 0x0000000002007986 */ /* 0x0001e2000c101524 */
[----:B------:R-:W-:Y:S05]  /*1400*/  BRA `(.L_x_6488) ;  /* 0x0000000c00007947 */ /* 0x000fea0003800000 */
.L_x_6491:
        /* <DEDUP_REMOVED lines=11> */
.L_x_6494:
[----:B------:R-:W-:Y:S02]  /*14c0*/  ULDC UR4, c[0x0][0x214] ;  /* 0x0000850000047ab9 */ /* 0x000fe40000000800 */
[----:B------:R-:W-:-:S04]  /*14d0*/  I2FP.F32.S32 R0, UR4 ;  /* 0x0000000400007c45 */ /* 0x000fc80008201400 */
[----:B------:R-:W-:-:S04]  /*14e0*/  F2FP.F16.F32.PACK_AB R0, RZ, R0 ;  /* 0x00000000ff00723e */ /* 0x000fc800000000ff */
[----:B------:R-:W-:-:S05]  /*14f0*/  PRMT R0, R0, 0x5410, RZ ;  /* 0x0000541000007816 */ /* 0x000fca00000000ff */
[----:B------:R0:W-:Y:S01]  /*1500*/  STG.E desc[UR36][R2.64], R0 ;  /* 0x0000000002007986 */ /* 0x0001e2000c101924 */
[----:B------:R-:W-:Y:S05]  /*1510*/  BRA `(.L_x_6488) ;  /* 0x0000000800bc7947 */ /* 0x000fea0003800000 */
.L_x_6493:
[----:B------:R-:W-:Y:S02]  /*1520*/  ULDC UR4, c[0x0][0x214] ;  /* 0x0000850000047ab9 */ /* 0x000fe40000000800 */
[----:B------:R-:W0:Y:S02]  /*1530*/  I2F.F64 R4, UR4 ;  /* 0x0000000400047d12 */ /* 0x000e240008201c00 */
[----:B0-----:R0:W-:Y:S01]  /*1540*/  STG.E.64 desc[UR36][R2.64], R4 ;  /* 0x0000000402007986 */ /* 0x0011e2000c101b24 */
[----:B------:R-:W-:Y:S05]  /*1550*/  BRA `(.L_x_6488) ;  /* 0x0000000800ac7947 */ /* 0x000fea0003800000 */
.L_x_6483:
        /* <DEDUP_REMOVED lines=13> */
.L_x_6497:
[----:B------:R-:W-:Y:S01]  /*1630*/  ULDC UR4, c[0x0][0x214] ;  /* 0x0000850000047ab9 */ /* 0x000fe20000000800 */
[----:B------:R-:W-:Y:S01]  /*1640*/  CS2R R6, SRZ ;  /* 0x0000000000067805 */ /* 0x000fe2000001ff00 */
[----:B------:R-:W0:Y:S04]  /*1650*/  I2F.F64 R4, UR4 ;  /* 0x0000000400047d12 */ /* 0x000e280008201c00 */
[----:B0-----:R0:W-:Y:S01]  /*1660*/  STG.E.128 desc[UR36][R2.64], R4 ;  /* 0x0000000402007986 */ /* 0x0011e2000c101d24 */
[----:B------:R-:W-:Y:S05]  /*1670*/  BRA `(.L_x_6488) ;  /* 0x0000000800647947 */ /* 0x000fea0003800000 */
.L_x_6496:
        /* <DEDUP_REMOVED lines=21> */
.L_x_6500:
[----:B------:R-:W-:-:S05]  /*17d0*/  LOP3.LUT R5, R0, R9, RZ, 0xfc, !PT ;  /* 0x0000000900057212 */ /* 0x000fca00078efcff */
[----:B------:R0:W-:Y:S01]  /*17e0*/  STG.E.U8 desc[UR36][R2.64], R5 ;  /* 0x0000000502007986 */ /* 0x0001e2000c101124 */
[----:B------:R-:W-:Y:S05]  /*17f0*/  BRA `(.L_x_6488) ;  /* 0x0000000800047947 */ /* 0x000fea0003800000 */
.L_x_6499:
        /* <DEDUP_REMOVED lines=13> */
.L_x_6501:
[----:B------:R-:W-:Y:S01]  /*18d0*/  ISETP.GT.U32.AND P0, PT, R0, 0x7f800000, PT ;  /* 0x7f8000000000780c */ /* 0x000fe20003f04070 */
[----:B------:R-:W-:-:S05]  /*18e0*/  IMAD.MOV.U32 R0, RZ, RZ, 0x7f ;  /* 0x0000007fff007424 */ /* 0x000fca00078e00ff */
[----:B------:R-:W-:-:S07]  /*18f0*/  SEL R0, R0, 0x7c, P0 ;  /* 0x0000007c00007807 */ /* 0x000fce0000000000 */
.L_x_6502:
[----:B------:R-:W-:-:S04]  /*1900*/  LOP3.LUT R4, R4, 0x80000000, RZ, 0xc0, !PT ;  /* 0x8000000004047812 */ /* 0x000fc800078ec0ff */
[----:B------:R-:W-:-:S04]  /*1910*/  SHF.R.U32.HI R5, RZ, 0x18, R4 ;  /* 0x00000018ff057819 */ /* 0x000fc80000011604 */
[----:B------:R-:W-:-:S05]  /*1920*/  LOP3.LUT R5, R0, R5, RZ, 0xfc, !PT ;  /* 0x0000000500057212 */ /* 0x000fca00078efcff */
[----:B------:R0:W-:Y:S01]  /*1930*/  STG.E.U8 desc[UR36][R2.64], R5 ;  /* 0x0000000502007986 */ /* 0x0001e2000c101124 */
[----:B------:R-:W-:Y:S05]  /*1940*/  BRA `(.L_x_6488) ;  /* 0x0000000400b07947 */ /* 0x000fea0003800000 */
.L_x_6498:
[----:B------:R-:W-:Y:S02]  /*1950*/  ULDC UR4, c[0x0][0x214] ;  /* 0x0000850000047ab9 */ /* 0x000fe40000000800 */
[----:B------:R-:W-:-:S04]  /*1960*/  I2FP.F32.S32 R0, UR4 ;  /* 0x0000000400007c45 */ /* 0x000fc80008201400 */
[----:B------:R-:W-:-:S05]  /*1970*/  F2FP.BF16.F32.PACK_AB R0, RZ, R0 ;  /* 0x00000000ff00723e */ /* 0x000fca00000010ff */
[----:B------:R0:W-:Y:S01]  /*1980*/  STG.E.U16 desc[UR36][R2.64], R0 ;  /* 0x0000000002007986 */ /* 0x0001e2000c101524 */
[----:B------:R-:W-:Y:S05]  /*1990*/  BRA `(.L_x_6488) ;  /* 0x00000004009c7947 */ /* 0x000fea0003800000 */
.L_x_6495:
        /* <DEDUP_REMOVED lines=11> */
.L_x_6505:
        /* <DEDUP_REMOVED lines=18> */
.L_x_6507:
[----:B------:R-:W-:-:S04]  /*1b70*/  LOP3.LUT R4, R4, 0x80000000, RZ, 0xc0, !PT ;  /* 0x8000000004047812 */ /* 0x000fc800078ec0ff */
[----:B------:R-:W-:-:S04]  /*1b80*/  SHF.R.U32.HI R5, RZ, 0x18, R4 ;  /* 0x00000018ff057819 */ /* 0x000fc80000011604 */
[----:B------:R-:W-:-:S07]  /*1b90*/  LOP3.LUT R0, R0, R5, RZ, 0xfc, !PT ;  /* 0x0000000500007212 */ /* 0x000fce00078efcff */
.L_x_6506:
[----:B------:R0:W-:Y:S01]  /*1ba0*/  STG.E.U8 desc[UR36][R2.64], R0 ;  /* 0x0000000002007986 */ /* 0x0001e2000c101124 */
[----:B------:R-:W-:Y:S05]  /*1bb0*/  BRA `(.L_x_6488) ;  /* 0x0000000400147947 */ /* 0x000fea0003800000 */
.L_x_6504:
        /* <DEDUP_REMOVED lines=18> */
.L_x_6509:
[----:B------:R-:W-:-:S04]  /*1ce0*/  LOP3.LUT R4, R4, 0x80000000, RZ, 0xc0, !PT ;  /* 0x8000000004047812 */ /* 0x000fc800078ec0ff */
[----:B------:R-:W-:-:S04]  /*1cf0*/  SHF.R.U32.HI R5, RZ, 0x18, R4 ;  /* 0x00000018ff057819 */ /* 0x000fc80000011604 */
[----:B------:R-:W-:-:S07]  /*1d00*/  LOP3.LUT R0, R0, R5, RZ, 0xfc, !PT ;  /* 0x0000000500007212 */ /* 0x000fce00078efcff */
.L_x_6508:
[----:B------:R0:W-:Y:S01]  /*1d10*/  STG.E.U8 desc[UR36][R2.64], R0 ;  /* 0x0000000002007986 */ /* 0x0001e2000c101124 */
[----:B------:R-:W-:Y:S05]  /*1d20*/  BRA `(.L_x_6488) ;  /* 0x0000000000b87947 */ /* 0x000fea0003800000 */
.L_x_6503:
        /* <DEDUP_REMOVED lines=19> */
.L_x_6512:
[----:B------:R0:W-:Y:S01]  /*1e60*/  STG.E.U8 desc[UR36][R2.64], R0 ;  /* 0x0000000002007986 */ /* 0x0001e2000c101124 */
[----:B------:R-:W-:Y:S05]  /*1e70*/  BRA `(.L_x_6488) ;  /* 0x0000000000647947 */ /* 0x000fea0003800000 */
.L_x_6487:
        /* <DEDUP_REMOVED lines=16> */
.L_x_6513:
[----:B------:R-:W-:Y:S05]  /*1f80*/  BRA `(.L_x_6488) ;  /* 0x0000000000207947 */ /* 0x000fea0003800000 */
.L_x_6511:
[----:B------:R-:W-:Y:S02]  /*1f90*/  ULDC UR4, c[0x0][0x214] ;  /* 0x0000850000047ab9 */ /* 0x000fe40000000800 */
[----:B------:R-:W-:Y:S02]  /*1fa0*/  USHF.R.S32.HI UR5, URZ, 0x1f, UR4 ;  /* 0x0000001f3f057899 */ /* 0x000fe40008011404 */
[----:B------:R-:W-:-:S04]  /*1fb0*/  IMAD.U32 R4, RZ, RZ, UR4 ;  /* 0x00000004ff047e24 */ /* 0x000fc8000f8e00ff */
[----:B------:R-:W-:-:S05]  /*1fc0*/  IMAD.U32 R5, RZ, RZ, UR5 ;  /* 0x00000005ff057e24 */ /* 0x000fca000f8e00ff */
[----:B------:R0:W-:Y:S01]  /*1fd0*/  STG.E.64 desc[UR36][R2.64], R4 ;  /* 0x0000000402007986 */ /* 0x0001e2000c101b24 */
[----:B------:R-:W-:Y:S05]  /*1fe0*/  BRA `(.L_x_6488) ;  /* 0x0000000000087947 */ /* 0x000fea0003800000 */
.L_x_6510:
[----:B------:R-:W0:Y:S02]  /*1ff0*/  LDC R5, c[0x0][0x214] ;  /* 0x00008500ff057b82 */ /* 0x000e240000000800 */
[----:B0-----:R0:W-:Y:S02]  /*2000*/  STG.E desc[UR36][R2.64], R5 ;  /* 0x0000000502007986 */ /* 0x0011e4000c101924 */
.L_x_6488:
        /* <DEDUP_REMOVED lines=24> */
.L_x_6517:
[----:B------:R-:W0:Y:S02]  /*2190*/  LDC.U8 R5, c[0x0][0x214] ;  /* 0x00008500ff057b82 */ /* 0x000e240000000000 */
[----:B0-----:R0:W-:Y:S01]  /*21a0*/  STG.E.U8 desc[UR36][R2.64], R5 ;  /* 0x0000000502007986 */ /* 0x0011e2000c101124 */
[----:B------:R-:W-:Y:S05]  /*21b0*/  BRA `(.L_x_6519) ;  /* 0x0000000c00847947 */ /* 0x000fea0003800000 */
.L_x_6516:
        /* <DEDUP_REMOVED lines=12> */
.L_x_6521:
[----:B------:R-:W0:Y:S02]  /*2280*/  LDC R5, c[0x0][0x214] ;  /* 0x00008500ff057b82 */ /* 0x000e240000000800 */
[----:B0-----:R0:W-:Y:S01]  /*2290*/  STG.E desc[UR36][R2.64], R5 ;  /* 0x0000000502007986 */ /* 0x0011e2000c101924 */
[----:B------:R-:W-:Y:S05]  /*22a0*/  BRA `(.L_x_6519) ;  /* 0x0000000c00487947 */ /* 0x000fea0003800000 */
.L_x_6520:
[----:B------:R-:W0:Y:S02]  /*22b0*/  LDC.U16 R5, c[0x0][0x214] ;  /* 0x00008500ff057b82 */ /* 0x000e240000000400 */
[----:B0-----:R0:W-:Y:S01]  /*22c0*/  STG.E.U16 desc[UR36][R2.64], R5 ;  /* 0x0000000502007986 */ /* 0x0011e2000c101524 */
[----:B------:R-:W-:Y:S05]  /*22d0*/  BRA `(.L_x_6519) ;  /* 0x0000000c003c7947 */ /* 0x000fea0003800000 */
.L_x_6515:
        /* <DEDUP_REMOVED lines=10> */
.L_x_6523:
[----:B------:R-:W-:Y:S02]  /*2380*/  ULDC UR4, c[0x0][0x214] ;  /* 0x0000850000047ab9 */ /* 0x000fe40000000800 */
[----:B------:R-:W-:-:S04]  /*2390*/  I2FP.F32.S32 R0, UR4 ;  /* 0x0000000400007c45 */ /* 0x000fc80008201400 */
[----:B------:R-:W-:-:S05]  /*23a0*/  F2FP.F16.F32.PACK_AB R0, RZ, R0 ;  /* 0x00000000ff00723e */ /* 0x000fca00000000ff */
[----:B------:R0:W-:Y:S01]  /*23b0*/  STG.E.U16 desc[UR36][R2.64], R0 ;  /* 0x0000000002007986 */ /* 0x0001e2000c101524 */
[----:B------:R-:W-:Y:S05]  /*23c0*/  BRA `(.L_x_6519) ;  /* 0x0000000c00007947 */ /* 0x000fea0003800000 */
.L_x_6522:
        /* <DEDUP_REMOVED lines=11> */
.L_x_6525:
[----:B------:R-:W-:Y:S02]  /*2480*/  ULDC UR4, c[0x0][0x214] ;  /* 0x0000850000047ab9 */ /* 0x000fe40000000800 */
[----:B------:R-:W-:-:S04]  /*2490*/  I2FP.F32.S32 R0, UR4 ;  /* 0x0000000400007c45 */ /* 0x000fc80008201400 */
[----:B------:R-:W-:-:S04]  /*24a0*/  F2FP.F16.F32.PACK_AB R0, RZ, R0 ;  /* 0x00000000ff00723e */ /* 0x000fc800000000ff */
[----:B------:R-:W-:-:S05]  /*24b0*/  PRMT R0, R0, 0x5410, RZ ;  /* 0x0000541000007816 */ /* 0x000fca00000000ff */
[----:B------:R0:W-:Y:S01]  /*24c0*/  STG.E desc[UR36][R2.64], R0 ;  /* 0x0000000002007986 */ /* 0x0001e2000c101924 */
[----:B------:R-:W-:Y:S05]  /*24d0*/  BRA `(.L_x_6519) ;  /* 0x0000000800bc7947 */ /* 0x000fea0003800000 */
.L_x_6524:
[----:B------:R-:W-:Y:S02]  /*24e0*/  ULDC UR4, c[0x0][0x214] ;  /* 0x0000850000047ab9 */ /* 0x000fe40000000800 */
[----:B------:R-:W0:Y:S02]  /*24f0*/  I2F.F64 R4, UR4 ;  /* 0x0000000400047d12 */ /* 0x000e240008201c00 */
[----:B0-----:R0:W-:Y:S01]  /*2500*/  STG.E.64 desc[UR36][R2.64], R4 ;  /* 0x0000000402007986 */ /* 0x0011e2000c101b24 */
[----:B------:R-:W-:Y:S05]  /*2510*/  BRA `(.L_x_6519) ;  /* 0x0000000800ac7947 */ /* 0x000fea0003800000 */
.L_x_6514:
        /* <DEDUP_REMOVED lines=13> */
.L_x_6528:
[----:B------:R-:W-:Y:S01]  /*25f0*/  ULDC UR4, c[0x0][0x214] ;  /* 0x0000850000047ab9 */ /* 0x000fe20000000800 */
[----:B------:R-:W-:Y:S01]  /*2600*/  CS2R R6, SRZ ;  /* 0x0000000000067805 */ /* 0x000fe2000001ff00 */
[----:B------:R-:W0:Y:S04]  /*2610*/  I2F.F64 R4, UR4 ;  /* 0x0000000400047d12 */ /* 0x000e280008201c00 */
[----:B0-----:R0:W-:Y:S01]  /*2620*/  STG.E.128 desc[UR36][R2.64], R4 ;  /* 0x0000000402007986 */ /* 0x0011e2000c101d24 */
[----:B------:R-:W-:Y:S05]  /*2630*/  BRA `(.L_x_6519) ;  /* 0x0000000800647947 */ /* 0x000fea0003800000 */
.L_x_6527:
        /* <DEDUP_REMOVED lines=21> */
.L_x_6531:
[----:B------:R-:W-:-:S05]  /*2790*/  LOP3.LUT R5, R0, R9, RZ, 0xfc, !PT ;  /* 0x0000000900057212 */ /* 0x000fca00078efcff */
[----:B------:R0:W-:Y:S01]  /*27a0*/  STG.E.U8 desc[UR36][R2.64], R5 ;  /* 0x0000000502007986 */ /* 0x0001e2000c101124 */
[----:B------:R-:W-:Y:S05]  /*27b0*/  BRA `(.L_x_6519) ;  /* 0x0000000800047947 */ /* 0x000fea0003800000 */
.L_x_6530:
        /* <DEDUP_REMOVED lines=13> */
.L_x_6532:
[----:B------:R-:W-:Y:S01]  /*2890*/  ISETP.GT.U32.AND P0, PT, R0, 0x7f800000, PT ;  /* 0x7f8000000000780c */ /* 0x000fe20003f04070 */
[----:B------:R-:W-:-:S05]  /*28a0*/  IMAD.MOV.U32 R0, RZ, RZ, 0x7f ;  /* 0x0000007fff007424 */ /* 0x000fca00078e00ff */
[----:B------:R-:W-:-:S07]  /*28b0*/  SEL R0, R0, 0x7c, P0 ;  /* 0x0000007c00007807 */ /* 0x000fce0000000000 */
.L_x_6533:
[----:B------:R-:W-:-:S04]  /*28c0*/  LOP3.LUT R4, R4, 0x80000000, RZ, 0xc0, !PT ;  /* 0x8000000004047812 */ /* 0x000fc800078ec0ff */
[----:B------:R-:W-:-:S04]  /*28d0*/  SHF.R.U32.HI R5, RZ, 0x18, R4 ;  /* 0x00000018ff057819 */ /* 0x000fc80000011604 */
[----:B------:R-:W-:-:S05]  /*28e0*/  LOP3.LUT R5, R0, R5, RZ, 0xfc, !PT ;  /* 0x0000000500057212 */ /* 0x000fca00078efcff */
[----:B------:R0:W-:Y:S01]  /*28f0*/  STG.E.U8 desc[UR36][R2.64], R5 ;  /* 0x0000000502007986 */ /* 0x0001e2000c101124 */
[----:B------:R-:W-:Y:S05]  /*2900*/  BRA `(.L_x_6519) ;  /* 0x0000000400b07947 */ /* 0x000fea0003800000 */
.L_x_6529:
[----:B------:R-:W-:Y:S02]  /*2910*/  ULDC UR4, c[0x0][0x214] ;  /* 0x0000850000047ab9 */ /* 0x000fe40000000800 */
[----:B------:R-:W-:-:S04]  /*2920*/  I2FP.F32.S32 R0, UR4 ;  /* 0x0000000400007c45 */ /* 0x000fc80008201400 */
[----:B------:R-:W-:-:S05]  /*2930*/  F2FP.BF16.F32.PACK_AB R0, RZ, R0 ;  /* 0x00000000ff00723e */ /* 0x000fca00000010ff */
[----:B------:R0:W-:Y:S01]  /*2940*/  STG.E.U16 desc[UR36][R2.64], R0 ;  /* 0x0000000002007986 */ /* 0x0001e2000c101524 */
[----:B------:R-:W-:Y:S05]  /*2950*/  BRA `(.L_x_6519) ;  /* 0x00000004009c7947 */ /* 0x000fea0003800000 */
.L_x_6526:
        /* <DEDUP_REMOVED lines=11> */
.L_x_6536:
        /* <DEDUP_REMOVED lines=18> */
.L_x_6538:
[----:B------:R-:W-:-:S04]  /*2b30*/  LOP3.LUT R4, R4, 0x80000000, RZ, 0xc0, !PT ;  /* 0x8000000004047812 */ /* 0x000fc800078ec0ff */
[----:B------:R-:W-:-:S04]  /*2b40*/  SHF.R.U32.HI R5, RZ, 0x18, R4 ;  /* 0x00000018ff057819 */ /* 0x000fc80000011604 */
[----:B------:R-:W-:-:S07]  /*2b50*/  LOP3.LUT R0, R0, R5, RZ, 0xfc, !PT ;  /* 0x0000000500007212 */ /* 0x000fce00078efcff */
.L_x_6537:
[----:B------:R5:W-:Y:S01]  /*2b60*/  STG.E.U8 desc[UR36][R2.64], R0 ;  /* 0x0000000002007986 */ /* 0x000be2000c101124 */
[----:B------:R-:W-:Y:S05]  /*2b70*/  BRA `(.L_x_6519) ;  /* 0x0000000400147947 */ /* 0x000fea0003800000 */
.L_x_6535:
        /* <DEDUP_REMOVED lines=18> */
.L_x_6540:
[----:B------:R-:W-:-:S04]  /*2ca0*/  LOP3.LUT R4, R4, 0x80000000, RZ, 0xc0, !PT ;  /* 0x8000000004047812 */ /* 0x000fc800078ec0ff */
[----:B------:R-:W-:-:S04]  /*2cb0*/  SHF.R.U32.HI R5, RZ, 0x18, R4 ;  /* 0x00000018ff057819 */ /* 0x000fc80000011604 */
[----:B------:R-:W-:-:S07]  /*2cc0*/  LOP3.LUT R0, R0, R5, RZ, 0xfc, !PT ;  /* 0x0000000500007212 */ /* 0x000fce00078efcff */
.L_x_6539:
[----:B------:R3:W-:Y:S01]  /*2cd0*/  STG.E.U8 desc[UR36][R2.64], R0 ;  /* 0x0000000002007986 */ /* 0x0007e2000c101124 */
[----:B------:R-:W-:Y:S05]  /*2ce0*/  BRA `(.L_x_6519) ;  /* 0x0000000000b87947 */ /* 0x000fea0003800000 */
.L_x_6534:
        /* <DEDUP_REMOVED lines=19> */
.L_x_6543:
[----:B------:R2:W-:Y:S01]  /*2e20*/  STG.E.U8 desc[UR36][R2.64], R0 ;  /* 0x0000000002007986 */ /* 0x0005e2000c101124 */
[----:B------:R-:W-:Y:S05]  /*2e30*/  BRA `(.L_x_6519) ;  /* 0x0000000000647947 */ /* 0x000fea0003800000 */
.L_x_6518:
        /* <DEDUP_REMOVED lines=16> */
.L_x_6544:
[----:B------:R-:W-:Y:S05]  /*2f40*/  BRA `(.L_x_6519) ;  /* 0x0000000000207947 */ /* 0x000fea0003800000 */
.L_x_6542:
[----:B------:R-:W-:Y:S02]  /*2f50*/  ULDC UR4, c[0x0][0x214] ;  /* 0x0000850000047ab9 */ /* 0x000fe40000000800 */
[----:B------:R-:W-:Y:S02]  /*2f60*/  USHF.R.S32.HI UR5, URZ, 0x1f, UR4 ;  /* 0x0000001f3f057899 */ /* 0x000fe40008011404 */
[----:B------:R-:W-:-:S04]  /*2f70*/  IMAD.U32 R4, RZ, RZ, UR4 ;  /* 0x00000004ff047e24 */ /* 0x000fc8000f8e00ff */
[----:B------:R-:W-:-:S05]  /*2f80*/  IMAD.U32 R5, RZ, RZ, UR5 ;  /* 0x00000005ff057e24 */ /* 0x000fca000f8e00ff */
[----:B------:R1:W-:Y:S01]  /*2f90*/  STG.E.64 desc[UR36][R2.64], R4 ;  /* 0x0000000402007986 */ /* 0x0003e2000c101b24 */
[----:B------:R-:W-:Y:S05]  /*2fa0*/  BRA `(.L_x_6519) ;  /* 0x0000000000087947 */ /* 0x000fea0003800000 */
.L_x_6541:
[----:B------:R-:W0:Y:S02]  /*2fb0*/  LDC R5, c[0x0][0x214] ;  /* 0x00008500ff057b82 */ /* 0x000e240000000800 */
[----:B0-----:R0:W-:Y:S02]  /*2fc0*/  STG.E desc[UR36][R2.64], R5 ;  /* 0x0000000502007986 */ /* 0x0011e4000c101924 */
.L_x_6519:
[----:B------:R-:W-:-:S07]  /*2fd0*/  VIADD R19, R19, 0x80 ;  /* 0x0000008013137836 */ /* 0x000fce0000000000 */
.L_x_6482:
[----:B------:R-:W-:Y:S05]  /*2fe0*/  BSYNC B6 ;  /* 0x0000000000067941 */ /* 0x000fea0003800000 */
.L_x_6481:
        /* <DEDUP_REMOVED lines=22> */
.L_x_6548:
[----:B------:R-:W0:Y:S02]  /*3150*/  LDC.U8 R5, c[0x0][0x214] ;  /* 0x00008500ff057b82 */ /* 0x000e240000000000 */
[----:B0-----:R-:W-:Y:S01]  /*3160*/  STG.E.U8 desc[UR36][R2.64], R5 ;  /* 0x0000000502007986 */ /* 0x001fe2000c101124 */
[----:B------:R-:W-:Y:S05]  /*3170*/  EXIT ;  /* 0x000000000000794d */ /* 0x000fea0003800000 */
.L_x_6547:
        /* <DEDUP_REMOVED lines=12> */
.L_x_6551:
[----:B------:R-:W0:Y:S02]  /*3240*/  LDC R5, c[0x0][0x214] ;  /* 0x00008500ff057b82 */ /* 0x000e240000000800 */
[----:B0-----:R-:W-:Y:S01]  /*3250*/  STG.E desc[UR36][R2.64], R5 ;  /* 0x0000000502007986 */ /* 0x001fe2000c101924 */
[----:B------:R-:W-:Y:S05]  /*3260*/  EXIT ;  /* 0x000000000000794d */ /* 0x000fea0003800000 */
.L_x_6550:
[----:B------:R-:W0:Y:S02]  /*3270*/  LDC.U16 R5, c[0x0][0x214] ;  /* 0x00008500ff057b82 */ /* 0x000e240000000400 */
[----:B0-----:R-:W-:Y:S01]  /*3280*/  STG.E.U16 desc[UR36][R2.64], R5 ;  /* 0x0000000502007986 */ /* 0x001fe2000c101524 */
[----:B------:R-:W-:Y:S05]  /*3290*/  EXIT ;  /* 0x000000000000794d */ /* 0x000fea0003800000 */
.L_x_6546:
        /* <DEDUP_REMOVED lines=10> */
.L_x_6553:
[----:B------:R-:W-:Y:S02]  /*3340*/  ULDC UR4, c[0x0][0x214] ;  /* 0x0000850000047ab9 */ /* 0x000fe40000000800 */
[----:B------:R-:W-:-:S04]  /*3350*/  I2FP.F32.S32 R0, UR4 ;  /* 0x0000000400007c45 */ /* 0x000fc80008201400 */
[----:B------:R-:W-:-:S05]  /*3360*/  F2FP.F16.F32.PACK_AB R0, RZ, R0 ;  /* 0x00000000ff00723e */ /* 0x000fca00000000ff */
[----:B------:R-:W-:Y:S01]  /*3370*/  STG.E.U16 desc[UR36][R2.64], R0 ;  /* 0x0000000002007986 */ /* 0x000fe2000c101524 */
[----:B------:R-:W-:Y:S05]  /*3380*/  EXIT ;  /* 0x000000000000794d */ /* 0x000fea0003800000 */
.L_x_6552:
        /* <DEDUP_REMOVED lines=11> */
.L_x_6555:
[----:B------:R-:W-:Y:S02]  /*3440*/  ULDC UR4, c[0x0][0x214] ;  /* 0x0000850000047ab9 */ /* 0x000fe40000000800 */
[----:B------:R-:W-:-:S04]  /*3450*/  I2FP.F32.S32 R0, UR4 ;  /* 0x0000000400007c45 */ /* 0x000fc80008201400 */
[----:B------:R-:W-:-:S04]  /*3460*/  F2FP.F16.F32.PACK_AB R0, RZ, R0 ;  /* 0x00000000ff00723e */ /* 0x000fc800000000ff */
[----:B------:R-:W-:-:S05]  /*3470*/  PRMT R0, R0, 0x5410, RZ ;  /* 0x0000541000007816 */ /* 0x000fca00000000ff */
[----:B------:R-:W-:Y:S01]  /*3480*/  STG.E desc[UR36][R2.64], R0 ;  /* 0x0000000002007986 */ /* 0x000fe2000c101924 */
[----:B------:R-:W-:Y:S05]  /*3490*/  EXIT ;  /* 0x000000000000794d */ /* 0x000fea0003800000 */
.L_x_6554:
[----:B------:R-:W-:Y:S02]  /*34a0*/  ULDC UR4, c[0x0][0x214] ;  /* 0x0000850000047ab9 */ /* 0x000fe40000000800 */
[----:B------:R-:W0:Y:S02]  /*34b0*/  I2F.F64 R4, UR4 ;  /* 0x0000000400047d12 */ /* 0x000e240008201c00 */
[----:B0-----:R-:W-:Y:S01]  /*34c0*/  STG.E.64 desc[UR36][R2.64], R4 ;  /* 0x0000000402007986 */ /* 0x001fe2000c101b24 */
[----:B------:R-:W-:Y:S05]  /*34d0*/  EXIT ;  /* 0x000000000000794d */ /* 0x000fea0003800000 */
.L_x_6545:
        /* <DEDUP_REMOVED lines=13> */
.L_x_6558:
[----:B------:R-:W-:Y:S01]  /*35b0*/  ULDC UR4, c[0x0][0x214] ;  /* 0x0000850000047ab9 */ /* 0x000fe20000000800 */
[----:B------:R-:W-:Y:S01]  /*35c0*/  CS2R R6, SRZ ;  /* 0x0000000000067805 */ /* 0x000fe2000001ff00 */
[----:B------:R-:W0:Y:S04]  /*35d0*/  I2F.F64 R4, UR4 ;  /* 0x0000000400047d12 */ /* 0x000e280008201c00 */
[----:B0-----:R-:W-:Y:S01]  /*35e0*/  STG.E.128 desc[UR36][R2.64], R4 ;  /* 0x0000000402007986 */ /* 0x001fe2000c101d24 */
[----:B------:R-:W-:Y:S05]  /*35f0*/  EXIT ;  /* 0x000000000000794d */ /* 0x000fea0003800000 */
.L_x_6557:
        /* <DEDUP_REMOVED lines=21> */
.L_x_6561:
[----:B------:R-:W-:-:S05]  /*3750*/  LOP3.LUT R5, R0, R9, RZ, 0xfc, !PT ;  /* 0x0000000900057212 */ /* 0x000fca00078efcff */
[----:B------:R-:W-:Y:S01]  /*3760*/  STG.E.U8 desc[UR36][R2.64], R5 ;  /* 0x0000000502007986 */ /* 0x000fe2000c101124 */
[----:B------:R-:W-:Y:S05]  /*3770*/  EXIT ;  /* 0x000000000000794d */ /* 0x000fea0003800000 */
.L_x_6560:
        /* <DEDUP_REMOVED lines=13> */
.L_x_6562:
[----:B------:R-:W-:Y:S01]  /*3850*/  ISETP.GT.U32.AND P0, PT, R0, 0x7f800000, PT ;  /* 0x7f8000000000780c */ /* 0x000fe20003f04070 */
[----:B------:R-:W-:-:S05]  /*3860*/  IMAD.MOV.U32 R0, RZ, RZ, 0x7f ;  /* 0x0000007fff007424 */ /* 0x000fca00078e00ff */
[----:B------:R-:W-:-:S07]  /*3870*/  SEL R0, R0, 0x7c, P0 ;  /* 0x0000007c00007807 */ /* 0x000fce0000000000 */
.L_x_6563:
[----:B------:R-:W-:-:S04]  /*3880*/  LOP3.LUT R4, R4, 0x80000000, RZ, 0xc0, !PT ;  /* 0x8000000004047812 */ /* 0x000fc800078ec0ff */
[----:B------:R-:W-:-:S04]  /*3890*/  SHF.R.U32.HI R5, RZ, 0x18, R4 ;  /* 0x00000018ff057819 */ /* 0x000fc80000011604 */
[----:B------:R-:W-:-:S05]  /*38a0*/  LOP3.LUT R5, R0, R5, RZ, 0xfc, !PT ;  /* 0x0000000500057212 */ /* 0x000fca00078efcff */
[----:B------:R-:W-:Y:S01]  /*38b0*/  STG.E.U8 desc[UR36][R2.64], R5 ;  /* 0x0000000502007986 */ /* 0x000fe2000c101124 */
[----:B------:R-:W-:Y:S05]  /*38c0*/  EXIT ;  /* 0x000000000000794d */ /* 0x000fea0003800000 */
.L_x_6559:
[----:B------:R-:W-:Y:S02]  /*38d0*/  ULDC UR4, c[0x0][0x214] ;  /* 0x0000850000047ab9 */ /* 0x000fe40000000800 */
[----:B------:R-:W-:-:S04]  /*38e0*/  I2FP.F32.S32 R0, UR4 ;  /* 0x0000000400007c45 */ /* 0x000fc80008201400 */
[----:B------:R-:W-:-:S05]  /*38f0*/  F2FP.BF16.F32.PACK_AB R0, RZ, R0 ;  /* 0x00000000ff00723e */ /* 0x000fca00000010ff */
[----:B------:R-:W-:Y:S01]  /*3900*/  STG.E.U16 desc[UR36][R2.64], R0 ;  /* 0x0000000002007986 */ /* 0x000fe2000c101524 */
[----:B------:R-:W-:Y:S05]  /*3910*/  EXIT ;  /* 0x000000000000794d */ /* 0x000fea0003800000 */
.L_x_6556:
        /* <DEDUP_REMOVED lines=11> */
.L_x_6566:
        /* <DEDUP_REMOVED lines=18> */
.L_x_6568:
[----:B------:R-:W-:-:S04]  /*3af0*/  LOP3.LUT R4, R4, 0x80000000, RZ, 0xc0, !PT ;  /* 0x8000000004047812 */ /* 0x000fc800078ec0ff */
[----:B------:R-:W-:-:S04]  /*3b00*/  SHF.R.U32.HI R5, RZ, 0x18, R4 ;  /* 0x00000018ff057819 */ /* 0x000fc80000011604 */
[----:B------:R-:W-:-:S07]  /*3b10*/  LOP3.LUT R0, R0, R5, RZ, 0xfc, !PT ;  /* 0x0000000500007212 */ /* 0x000fce00078efcff */
.L_x_6567:
[----:B------:R-:W-:Y:S01]  /*3b20*/  STG.E.U8 desc[UR36][R2.64], R0 ;  /* 0x0000000002007986 */ /* 0x000fe2000c101124 */
[----:B------:R-:W-:Y:S05]  /*3b30*/  EXIT ;  /* 0x000000000000794d */ /* 0x000fea0003800000 */
.L_x_6565:
        /* <DEDUP_REMOVED lines=18> */
.L_x_6570:
[----:B------:R-:W-:-:S04]  /*3c60*/  LOP3.LUT R4, R4, 0x80000000, RZ, 0xc0, !PT ;  /* 0x8000000004047812 */ /* 0x000fc800078ec0ff */
[----:B------:R-:W-:-:S04]  /*3c70*/  SHF.R.U32.HI R5, RZ, 0x18, R4 ;  /* 0x00000018ff057819 */ /* 0x000fc80000011604 */
[----:B------:R-:W-:-:S07]  /*3c80*/  LOP3.LUT R0, R0, R5, RZ, 0xfc, !PT ;  /* 0x0000000500007212 */ /* 0x000fce00078efcff */
.L_x_6569:
[----:B------:R-:W-:Y:S01]  /*3c90*/  STG.E.U8 desc[UR36][R2.64], R0 ;  /* 0x0000000002007986 */ /* 0x000fe2000c101124 */
[----:B------:R-:W-:Y:S05]  /*3ca0*/  EXIT ;  /* 0x000000000000794d */ /* 0x000fea0003800000 */
.L_x_6564:
        /* <DEDUP_REMOVED lines=19> */
.L_x_6573:
[----:B------:R-:W-:Y:S01]  /*3de0*/  STG.E.U8 desc[UR36][R2.64], R0 ;  /* 0x0000000002007986 */ /* 0x000fe2000c101124 */
[----:B------:R-:W-:Y:S05]  /*3df0*/  EXIT ;  /* 0x000000000000794d */ /* 0x000fea0003800000 */
.L_x_6549:
        /* <DEDUP_REMOVED lines=16> */
.L_x_6574:
[----:B------:R-:W-:Y:S05]  /*3f00*/  EXIT ;  /* 0x000000000000794d */ /* 0x000fea0003800000 */
.L_x_6572:
[----:B------:R-:W-:Y:S02]  /*3f10*/  ULDC UR4, c[0x0][0x214] ;  /* 0x0000850000047ab9 */ /* 0x000fe40000000800 */
[----:B------:R-:W-:Y:S02]  /*3f20*/  USHF.R.S32.HI UR5, URZ, 0x1f, UR4 ;  /* 0x0000001f3f057899 */ /* 0x000fe40008011404 */
[----:B------:R-:W-:-:S04]  /*3f30*/  IMAD.U32 R4, RZ, RZ, UR4 ;  /* 0x00000004ff047e24 */ /* 0x000fc8000f8e00ff */
[----:B------:R-:W-:-:S05]  /*3f40*/  IMAD.U32 R5, RZ, RZ, UR5 ;  /* 0x00000005ff057e24 */ /* 0x000fca000f8e00ff */
[----:B------:R-:W-:Y:S01]  /*3f50*/  STG.E.64 desc[UR36][R2.64], R4 ;  /* 0x0000000402007986 */ /* 0x000fe2000c101b24 */
[----:B------:R-:W-:Y:S05]  /*3f60*/  EXIT ;  /* 0x000000000000794d */ /* 0x000fea0003800000 */
.L_x_6571:
[----:B------:R-:W0:Y:S02]  /*3f70*/  LDC R5, c[0x0][0x214] ;  /* 0x00008500ff057b82 */ /* 0x000e240000000800 */
[----:B0-----:R-:W-:Y:S01]  /*3f80*/  STG.E desc[UR36][R2.64], R5 ;  /* 0x0000000502007986 */ /* 0x001fe2000c101924 */
[----:B------:R-:W-:Y:S05]  /*3f90*/  EXIT ;  /* 0x000000000000794d */ /* 0x000fea0003800000 */
.L_x_6575:
        /* <DEDUP_REMOVED lines=14> */
.L_x_7389:


//--------------------- .text._ZN2at6native18elementwise_kernelILi128ELi2EZNS0_22gpu_kernel_impl_nocastINS0_11FillFunctorIiEEEEvRNS_18TensorIteratorBaseERKT_EUliE_EEviT1_ --------------------------
	.section	.text._ZN2at6native18elementwise_kernelILi128ELi2EZNS0_22gpu_kernel_impl_nocastINS0_11FillFunctorIiEEEEvRNS_18TensorIteratorBaseERKT_EUliE_EEviT1_,"ax",@progbits
	.align	128
        .global         _ZN2at6native18elementwise_kernelILi128ELi2EZNS0_22gpu_kernel_impl_nocastINS0_11FillFunctorIiEEEEvRNS_18TensorIteratorBaseERKT_EUliE_EEviT1_
        .type           _ZN2at6native18elementwise_kernelILi128ELi2EZNS0_22gpu_kernel_impl_nocastINS0_11FillFunctorIiEEEEvRNS_18TensorIteratorBaseERKT_EUliE_EEviT1_,@function
        .size           _ZN2at6native18elementwise_kernelILi128ELi2EZNS0_22gpu_kernel_impl_nocastINS0_11FillFunctorIiEEEEvRNS_18TensorIteratorBaseERKT_EUliE_EEviT1_,(.L_x_7390 - _ZN2at6native18elementwise_kernelILi128ELi2EZNS0_22gpu_kernel_impl_nocastINS0_11FillFunctorIiEEEEvRNS_18TensorIteratorBaseERKT_EUliE_EEviT1_)
        .other          _ZN2at6native18elementwise_kernelILi128ELi2EZNS0_22gpu_kernel_impl_nocastINS0_11FillFunctorIiEEEEvRNS_18TensorIteratorBaseERKT_EUliE_EEviT1_,@"STO_CUDA_ENTRY STV_DEFAULT"
_ZN2at6native18elementwise_kernelILi128ELi2EZNS0_22gpu_kernel_impl_nocastINS0_11FillFunctorIiEEEEvRNS_18TensorIteratorBaseERKT_EUliE_EEviT1_:
.text._ZN2at6native18elementwise_kernelILi128ELi2EZNS0_22gpu_kernel_impl_nocastINS0_11FillFunctorIiEEEEvRNS_18TensorIteratorBaseERKT_EUliE_EEviT1_:
        /* <DEDUP_REMOVED lines=285> */
.L_x_6579:
[----:B------:R-:W0:Y:S01]  /*11d0*/  LDC R7, c[0x0][0x3b8] ;  /* 0x0000ee00ff077b82 */ /* 0x000e220000000800 */
[----:B------:R-:W-:Y:S01]  /*11e0*/  ULDC.64 UR8, c[0x0][0x3b0] ;  /* 0x0000ec0000087ab9 */ /* 0x000fe20000000a00 */
[----:B------:R-:W-:Y:S02]  /*11f0*/  IADD3 R3, R3, 0x80, RZ ;  /* 0x0000008003037810 */ /* 0x000fe40007ffe0ff */
[----:B------:R-:W-:-:S04]  /*1200*/  IADD3 R4, P0, R0, UR8, RZ ;  /* 0x0000000800047c10 */ /* 0x000fc8000ff1e0ff */
[----:B------:R-:W-:-:S05]  /*1210*/  IADD3.X R5, RZ, UR9, RZ, P0, !PT ;  /* 0x00000009ff057c10 */ /* 0x000fca00087fe4ff */
[----:B0-----:R0:W-:Y:S04]  /*1220*/  STG.E desc[UR4][R4.64], R7 ;  /* 0x0000000704007986 */ /* 0x0011e8000c101904 */
.L_x_6578:
[----:B------:R-:W-:Y:S05]  /*1230*/  BSYNC B0 ;  /* 0x0000000000007941 */ /* 0x000fea0003800000 */
.L_x_6577:
        /* <DEDUP_REMOVED lines=275> */
.L_x_6580:
[----:B------:R-:W0:Y:S01]  /*2370*/  LDC R5, c[0x0][0x3b8] ;  /* 0x0000ee00ff057b82 */ /* 0x000e220000000800 */
[----:B------:R-:W-:Y:S02]  /*2380*/  ULDC.64 UR6, c[0x0][0x3b0] ;  /* 0x0000ec0000067ab9 */ /* 0x000fe40000000a00 */
[----:B------:R-:W-:-:S04]  /*2390*/  IADD3 R2, P0, R0, UR6, RZ ;  /* 0x0000000600027c10 */ /* 0x000fc8000ff1e0ff */
[----:B------:R-:W-:-:S05]  /*23a0*/  IADD3.X R3, RZ, UR7, RZ, P0, !PT ;  /* 0x00000007ff037c10 */ /* 0x000fca00087fe4ff */
[----:B0-----:R-:W-:Y:S01]  /*23b0*/  STG.E desc[UR4][R2.64], R5 ;  /* 0x0000000502007986 */ /* 0x001fe2000c101904 */
[----:B------:R-:W-:Y:S05]  /*23c0*/  EXIT ;  /* 0x000000000000794d */ /* 0x000fea0003800000 */
.L_x_6576:
        /* <DEDUP_REMOVED lines=12> */
.L_x_6581:
        /* <DEDUP_REMOVED lines=15> */
.L_x_7390:


//--------------------- .text._ZN2at6native27unrolled_elementwise_kernelINS0_11FillFunctorIiEESt5arrayIPcLm1EELi4E23TrivialOffsetCalculatorILi0EjES7_ILi1EjENS0_6memory15LoadWithoutCastENSA_16StoreWithoutCastEEEviT_T0_T2_T3_T4_T5_ --------------------------
	.section	.text._ZN2at6native27unrolled_elementwise_kernelINS0_11FillFunctorIiEESt5arrayIPcLm1EELi4E23TrivialOffsetCalculatorILi0EjES7_ILi1EjENS0_6memory15LoadWithoutCastENSA_16StoreWithoutCastEEEviT_T0_T2_T3_T4_T5_,"ax",@progbits
	.align	128
        .global         _ZN2at6native27unrolled_elementwise_kernelINS0_11FillFunctorIiEESt5arrayIPcLm1EELi4E23TrivialOffsetCalculatorILi0EjES7_ILi1EjENS0_6memory15LoadWithoutCastENSA_16StoreWithoutCastEEEviT_T0_T2_T3_T4_T5_
        .type           _ZN2at6native27unrolled_elementwise_kernelINS0_11FillFunctorIiEESt5arrayIPcLm1EELi4E23TrivialOffsetCalculatorILi0EjES7_ILi1EjENS0_6memory15LoadWithoutCastENSA_16StoreWithoutCastEEEviT_T0_T2_T3_T4_T5_,@function
        .size           _ZN2at6native27unrolled_elementwise_kernelINS0_11FillFunctorIiEESt5arrayIPcLm1EELi4E23TrivialOffsetCalculatorILi0EjES7_ILi1EjENS0_6memory15LoadWithoutCastENSA_16StoreWithoutCastEEEviT_T0_T2_T3_T4_T5_,(.L_x_7391 - _ZN2at6native27unrolled_elementwise_kernelINS0_11FillFunctorIiEESt5arrayIPcLm1EELi4E23TrivialOffsetCalculatorILi0EjES7_ILi1EjENS0_6memory15LoadWithoutCastENSA_16StoreWithoutCastEEEviT_T0_T2_T3_T4_T5_)
        .other          _ZN2at6native27unrolled_elementwise_kernelINS0_11FillFunctorIiEESt5arrayIPcLm1EELi4E23TrivialOffsetCalculatorILi0EjES7_ILi1EjENS0_6memory15LoadWithoutCastENSA_16StoreWithoutCastEEEviT_T0_T2_T3_T4_T5_,@"STO_CUDA_ENTRY STV_DEFAULT"
_ZN2at6native27unrolled_elementwise_kernelINS0_11FillFunctorIiEESt5arrayIPcLm1EELi4E23TrivialOffsetCalculatorILi0EjES7_ILi1EjENS0_6memory15LoadWithoutCastENSA_16StoreWithoutCastEEEviT_T0_T2_T3_T4_T5_:
.text._ZN2at6native27unrolled_elementwise_kernelINS0_11FillFunctorIiEESt5arrayIPcLm1EELi4E23TrivialOffsetCalculatorILi0EjES7_ILi1EjENS0_6memory15LoadWithoutCastENSA_16StoreWithoutCastEEEviT_T0_T2_T3_T4_T5_:
        /* <DEDUP_REMOVED lines=28> */
.L_x_6583:
[----:B------:R-:W-:Y:S05]  /*01c0*/  BSYNC B0 ;  /* 0x0000000000007941 */ /* 0x000fea0003800000 */
.L_x_6582:
        /* <DEDUP_REMOVED lines=8> */
.L_x_6584:
        /* <DEDUP_REMOVED lines=11> */
.L_x_7391:


//--------------------- .text._ZN2at6native29vectorized_elementwise_kernelILi2ENS0_11FillFunctorIiEESt5arrayIPcLm1EEEEviT0_T1_ --------------------------
	.section	.text._ZN2at6native29vectorized_elementwise_kernelILi2ENS0_11FillFunctorIiEESt5arrayIPcLm1EEEEviT0_T1_,"ax",@progbits
	.align	128
        .global         _ZN2at6native29vectorized_elementwise_kernelILi2ENS0_11FillFunctorIiEESt5arrayIPcLm1EEEEviT0_T1_
        .type           _ZN2at6native29vectorized_elementwise_kernelILi2ENS0_11FillFunctorIiEESt5arrayIPcLm1EEEEviT0_T1_,@function
        .size           _ZN2at6native29vectorized_elementwise_kernelILi2ENS0_11FillFunctorIiEESt5arrayIPcLm1EEEEviT0_T1_,(.L_x_7392 - _ZN2at6native29vectorized_elementwise_kernelILi2ENS0_11FillFunctorIiEESt5arrayIPcLm1EEEEviT0_T1_)
        .other          _ZN2at6native29vectorized_elementwise_kernelILi2ENS0_11FillFunctorIiEESt5arrayIPcLm1EEEEviT0_T1_,@"STO_CUDA_ENTRY STV_DEFAULT"
_ZN2at6native29vectorized_elementwise_kernelILi2ENS0_11FillFunctorIiEESt5arrayIPcLm1EEEEviT0_T1_:
.text._ZN2at6native29vectorized_elementwise_kernelILi2ENS0_11FillFunctorIiEESt5arrayIPcLm1EEEEviT0_T1_:
        /* <DEDUP_REMOVED lines=25> */
.L_x_6585:
        /* <DEDUP_REMOVED lines=27> */
.L_x_6588:
        /* <DEDUP_REMOVED lines=8> */
.L_x_6589:
        /* <DEDUP_REMOVED lines=8> */
.L_x_6590:
        /* <DEDUP_REMOVED lines=9> */
.L_x_6591:
[----:B------:R-:W-:Y:S05]  /*04d0*/  BSYNC B1 ;  /* 0x0000000000017941 */ /* 0x000fea0003800000 */
.L_x_6587:
[----:B------:R-:W-:-:S13]  /*04e0*/  ISETP.GE.AND P0, PT, R3, R2, PT ;  /* 0x000000020300720c */ /* 0x000fda0003f06270 */
[----:B012---:R-:W0:Y:S01]  /*04f0*/  @!P0 LDC.64 R4, c[0x0][0x218] ;  /* 0x00008600ff048b82 */ /* 0x007e220000000a00 */
[----:B------:R-:W-:Y:S01]  /*0500*/  @!P0 IMAD.IADD R7, R0, 0x1, R3 ;  /* 0x0000000100078824 */ /* 0x000fe200078e0203 */
[----:B------:R-:W-:-:S06]  /*0510*/  @!P0 IADD3 R3, R3, 0x80, RZ ;  /* 0x0000008003038810 */ /* 0x000fcc0007ffe0ff */
[----:B------:R-:W1:Y:S01]  /*0520*/  @!P0 LDC R9, c[0x0][0x214] ;  /* 0x00008500ff098b82 */ /* 0x000e620000000800 */
[----:B0-----:R-:W-:-:S05]  /*0530*/  @!P0 IMAD.WIDE.U32 R4, R7, 0x4, R4 ;  /* 0x0000000407048825 */ /* 0x001fca00078e0004 */
[----:B-1----:R2:W-:Y:S02]  /*0540*/  @!P0 STG.E desc[UR4][R4.64], R9 ;  /* 0x0000000904008986 */ /* 0x0025e4000c101904 */
.L_x_6592:
[----:B------:R-:W-:Y:S05]  /*0550*/  BSYNC B0 ;  /* 0x0000000000007941 */ /* 0x000fea0003800000 */
.L_x_6586:
        /* <DEDUP_REMOVED lines=9> */
.L_x_6593:
        /* <DEDUP_REMOVED lines=9> */
.L_x_7392:


//--------------------- .text._ZN2at6native29vectorized_elementwise_kernelILi4ENS0_11FillFunctorIiEESt5arrayIPcLm1EEEEviT0_T1_ --------------------------
	.section	.text._ZN2at6native29vectorized_elementwise_kernelILi4ENS0_11FillFunctorIiEESt5arrayIPcLm1EEEEviT0_T1_,"ax",@progbits
	.align	128
        .global         _ZN2at6native29vectorized_elementwise_kernelILi4ENS0_11FillFunctorIiEESt5arrayIPcLm1EEEEviT0_T1_
        .type           _ZN2at6native29vectorized_elementwise_kernelILi4ENS0_11FillFunctorIiEESt5arrayIPcLm1EEEEviT0_T1_,@function
        .size           _ZN2at6native29vectorized_elementwise_kernelILi4ENS0_11FillFunctorIiEESt5arrayIPcLm1EEEEviT0_T1_,(.L_x_7393 - _ZN2at6native29vectorized_elementwise_kernelILi4ENS0_11FillFunctorIiEESt5arrayIPcLm1EEEEviT0_T1_)
        .other          _ZN2at6native29vectorized_elementwise_kernelILi4ENS0_11FillFunctorIiEESt5arrayIPcLm1EEEEviT0_T1_,@"STO_CUDA_ENTRY STV_DEFAULT"
_ZN2at6native29vectorized_elementwise_kernelILi4ENS0_11FillFunctorIiEESt5arrayIPcLm1EEEEviT0_T1_:
.text._ZN2at6native29vectorized_elementwise_kernelILi4ENS0_11FillFunctorIiEESt5arrayIPcLm1EEEEviT0_T1_:
        /* <DEDUP_REMOVED lines=23> */
.L_x_6594:
        /* <DEDUP_REMOVED lines=27> */
.L_x_6597:
        /* <DEDUP_REMOVED lines=8> */
.L_x_6598:
        /* <DEDUP_REMOVED lines=8> */
.L_x_6599:
        /* <DEDUP_REMOVED lines=9> */
.L_x_6600:
[----:B------:R-:W-:Y:S05]  /*04b0*/  BSYNC B1 ;  /* 0x0000000000017941 */ /* 0x000fea0003800000 */
.L_x_6596:
[----:B------:R-:W-:-:S13]  /*04c0*/  ISETP.GE.AND P0, PT, R3, R2, PT ;  /* 0x000000020300720c */ /* 0x000fda0003f06270 */
[----:B012---:R-:W0:Y:S01]  /*04d0*/  @!P0 LDC.64 R4, c[0x0][0x218] ;  /* 0x00008600ff048b82 */ /* 0x007e220000000a00 */
[----:B------:R-:W-:Y:S01]  /*04e0*/  @!P0 IMAD.IADD R7, R0, 0x1, R3 ;  /* 0x0000000100078824 */ /* 0x000fe200078e0203 */
[----:B------:R-:W-:-:S06]  /*04f0*/  @!P0 IADD3 R3, R3, 0x80, RZ ;  /* 0x0000008003038810 */ /* 0x000fcc0007ffe0ff */
[----:B------:R-:W1:Y:S01]  /*0500*/  @!P0 LDC R9, c[0x0][0x214] ;  /* 0x00008500ff098b82 */ /* 0x000e620000000800 */
[----:B0-----:R-:W-:-:S05]  /*0510*/  @!P0 IMAD.WIDE.U32 R4, R7, 0x4, R4 ;  /* 0x0000000407048825 */ /* 0x001fca00078e0004 */
[----:B-1----:R2:W-:Y:S02]  /*0520*/  @!P0 STG.E desc[UR4][R4.64], R9 ;  /* 0x0000000904008986 */ /* 0x0025e4000c101904 */
.L_x_6601:
[----:B------:R-:W-:Y:S05]  /*0530*/  BSYNC B0 ;  /* 0x0000000000007941 */ /* 0x000fea0003800000 */
.L_x_6595:
        /* <DEDUP_REMOVED lines=9> */
.L_x_6602:
        /* <DEDUP_REMOVED lines=11> */
.L_x_7393:


//--------------------- .text._ZN2at6native29vectorized_elementwise_kernelILi8ENS0_11FillFunctorIiEESt5arrayIPcLm1EEEEviT0_T1_ --------------------------
	.section	.text._ZN2at6native29vectorized_elementwise_kernelILi8ENS0_11FillFunctorIiEESt5arrayIPcLm1EEEEviT0_T1_,"ax",@progbits
	.align	128
        .global         _ZN2at6native29vectorized_elementwise_kernelILi8ENS0_11FillFunctorIiEESt5arrayIPcLm1EEEEviT0_T1_
        .type           _ZN2at6native29vectorized_elementwise_kernelILi8ENS0_11FillFunctorIiEESt5arrayIPcLm1EEEEviT0_T1_,@function
        .size           _ZN2at6native29vectorized_elementwise_kernelILi8ENS0_11FillFunctorIiEESt5arrayIPcLm1EEEEviT0_T1_,(.L_x_7394 - _ZN2at6native29vectorized_elementwise_kernelILi8ENS0_11FillFunctorIiEESt5arrayIPcLm1EEEEviT0_T1_)
        .other          _ZN2at6native29vectorized_elementwise_kernelILi8ENS0_11FillFunctorIiEESt5arrayIPcLm1EEEEviT0_T1_,@"STO_CUDA_ENTRY STV_DEFAULT"
_ZN2at6native29vectorized_elementwise_kernelILi8ENS0_11FillFunctorIiEESt5arrayIPcLm1EEEEviT0_T1_:
.text._ZN2at6native29vectorized_elementwise_kernelILi8ENS0_11FillFunctorIiEESt5arrayIPcLm1EEEEviT0_T1_:
        /* <DEDUP_REMOVED lines=23> */
.L_x_6603:
        /* <DEDUP_REMOVED lines=27> */
.L_x_6606:
        /* <DEDUP_REMOVED lines=8> */
.L_x_6607:
        /* <DEDUP_REMOVED lines=8> */
.L_x_6608:
        /* <DEDUP_REMOVED lines=9> */
.L_x_6609:
[----:B------:R-:W-:Y:S05]  /*04b0*/  BSYNC B1 ;  /* 0x0000000000017941 */ /* 0x000fea0003800000 */
.L_x_6605:
[----:B------:R-:W-:-:S13]  /*04c0*/  ISETP.GE.AND P0, PT, R3, R2, PT ;  /* 0x000000020300720c */ /* 0x000fda0003f06270 */
[----:B012---:R-:W0:Y:S01]  /*04d0*/  @!P0 LDC.64 R4, c[0x0][0x218] ;  /* 0x00008600ff048b82 */ /* 0x007e220000000a00 */
[----:B------:R-:W-:Y:S01]  /*04e0*/  @!P0 IMAD.IADD R7, R0, 0x1, R3 ;  /* 0x0000000100078824 */ /* 0x000fe200078e0203 */
[----:B------:R-:W-:-:S06]  /*04f0*/  @!P0 IADD3 R3, R3, 0x80, RZ ;  /* 0x0000008003038810 */ /* 0x000fcc0007ffe0ff */
[----:B------:R-:W1:Y:S01]  /*0500*/  @!P0 LDC R9, c[0x0][0x214] ;  /* 0x00008500ff098b82 */ /* 0x000e620000000800 */
[----:B0-----:R-:W-:-:S05]  /*0510*/  @!P0 IMAD.WIDE.U32 R4, R7, 0x4, R4 ;  /* 0x0000000407048825 */ /* 0x001fca00078e0004 */
[----:B-1----:R2:W-:Y:S02]  /*0520*/  @!P0 STG.E desc[UR4][R4.64], R9 ;  /* 0x0000000904008986 */ /* 0x0025e4000c101904 */
.L_x_6610:
[----:B------:R-:W-:Y:S05]  /*0530*/  BSYNC B0 ;  /* 0x0000000000007941 */ /* 0x000fea0003800000 */
.L_x_6604:
        /* <DEDUP_REMOVED lines=9> */
.L_x_6611:
        /* <DEDUP_REMOVED lines=11> */
.L_x_7394:


//--------------------- .text._ZN2at6native18elementwise_kernelILi128ELi4EZNS0_15gpu_kernel_implINS0_11FillFunctorIaEEEEvRNS_18TensorIteratorBaseERKT_EUliE_EEviT1_ --------------------------
	.section	.text._ZN2at6native18elementwise_kernelILi128ELi4EZNS0_15gpu_kernel_implINS0_11FillFunctorIaEEEEvRNS_18TensorIteratorBaseERKT_EUliE_EEviT1_,"ax",@progbits
	.align	128
        .global         _ZN2at6native18elementwise_kernelILi128ELi4EZNS0_15gpu_kernel_implINS0_11FillFunctorIaEEEEvRNS_18TensorIteratorBaseERKT_EUliE_EEviT1_
        .type           _ZN2at6native18elementwise_kernelILi128ELi4EZNS0_15gpu_kernel_implINS0_11FillFunctorIaEEEEvRNS_18TensorIteratorBaseERKT_EUliE_EEviT1_,@function
        .size           _ZN2at6native18elementwise_kernelILi128ELi4EZNS0_15gpu_kernel_implINS0_11FillFunctorIaEEEEvRNS_18TensorIteratorBaseERKT_EUliE_EEviT1_,(.L_x_7395 - _ZN2at6native18elementwise_kernelILi128ELi4EZNS0_15gpu_kernel_implINS0_11FillFunctorIaEEEEvRNS_18TensorIteratorBaseERKT_EUliE_EEviT1_)
        .other          _ZN2at6native18elementwise_kernelILi128ELi4EZNS0_15gpu_kernel_implINS0_11FillFunctorIaEEEEvRNS_18TensorIteratorBaseERKT_EUliE_EEviT1_,@"STO_CUDA_ENTRY STV_DEFAULT"
_ZN2at6native18elementwise_kernelILi128ELi4EZNS0_15gpu_kernel_implINS0_11FillFunctorIaEEEEvRNS_18TensorIteratorBaseERKT_EUliE_EEviT1_:
.text._ZN2at6native18elementwise_kernelILi128ELi4EZNS0_15gpu_kernel_implINS0_11FillFunctorIaEEEEvRNS_18TensorIteratorBaseERKT_EUliE_EEviT1_:
        /* <DEDUP_REMOVED lines=287> */
.L_x_6614:
        /* <DEDUP_REMOVED lines=18> */
.L_x_6618:
[----:B------:R0:W-:Y:S01]  /*1310*/  STG.E.U8 desc[UR36][R2.64], R7 ;  /* 0x0000000702007986 */ /* 0x0001e2000c101124 */
[----:B------:R-:W-:Y:S05]  /*1320*/  BRA `(.L_x_6620) ;  /* 0x0000000c00587947 */ /* 0x000fea0003800000 */
.L_x_6617:
        /* <DEDUP_REMOVED lines=10> */
.L_x_6622:
[----:B------:R-:W-:-:S05]  /*13d0*/  PRMT R5, R7, 0x8880, RZ ;  /* 0x0000888007057816 */ /* 0x000fca00000000ff */
[----:B------:R0:W-:Y:S01]  /*13e0*/  STG.E desc[UR36][R2.64], R5 ;  /* 0x0000000502007986 */ /* 0x0001e2000c101924 */
[----:B------:R-:W-:Y:S05]  /*13f0*/  BRA `(.L_x_6620) ;  /* 0x0000000c00247947 */ /* 0x000fea0003800000 */
.L_x_6621:
[----:B------:R-:W-:-:S04]  /*1400*/  PRMT R5, R7, 0x8880, RZ ;  /* 0x0000888007057816 */ /* 0x000fc800000000ff */
[----:B------:R-:W-:-:S05]  /*1410*/  PRMT R5, R5, 0x7710, RZ ;  /* 0x0000771005057816 */ /* 0x000fca00000000ff */
[----:B------:R0:W-:Y:S01]  /*1420*/  STG.E.U16 desc[UR36][R2.64], R5 ;  /* 0x0000000502007986 */ /* 0x0001e2000c101524 */
[----:B------:R-:W-:Y:S05]  /*1430*/  BRA `(.L_x_6620) ;  /* 0x0000000c00147947 */ /* 0x000fea0003800000 */
.L_x_6616:
        /* <DEDUP_REMOVED lines=9> */
.L_x_6624:
[----:B------:R-:W0:Y:S02]  /*14d0*/  I2F.S8 R0, R7 ;  /* 0x0000000700007306 */ /* 0x000e240000001400 */
[----:B0-----:R-:W-:-:S05]  /*14e0*/  F2FP.F16.F32.PACK_AB R0, RZ, R0 ;  /* 0x00000000ff00723e */ /* 0x001fca00000000ff */
[----:B------:R0:W-:Y:S01]  /*14f0*/  STG.E.U16 desc[UR36][R2.64], R0 ;  /* 0x0000000002007986 */ /* 0x0001e2000c101524 */
[----:B------:R-:W-:Y:S05]  /*1500*/  BRA `(.L_x_6620) ;  /* 0x0000000800e07947 */ /* 0x000fea0003800000 */
.L_x_6623:
        /* <DEDUP_REMOVED lines=10> */
.L_x_6626:
[----:B------:R-:W0:Y:S02]  /*15b0*/  I2F.S8 R7, R7 ;  /* 0x0000000700077306 */ /* 0x000e240000001400 */
[----:B0-----:R-:W-:-:S04]  /*15c0*/  F2FP.F16.F32.PACK_AB R5, RZ, R7 ;  /* 0x00000007ff05723e */ /* 0x001fc800000000ff */
[----:B------:R-:W-:-:S05]  /*15d0*/  PRMT R5, R5, 0x5410, RZ ;  /* 0x0000541005057816 */ /* 0x000fca00000000ff */
[----:B------:R0:W-:Y:S01]  /*15e0*/  STG.E desc[UR36][R2.64], R5 ;  /* 0x0000000502007986 */ /* 0x0001e2000c101924 */
[----:B------:R-:W-:Y:S05]  /*15f0*/  BRA `(.L_x_6620) ;  /* 0x0000000800a47947 */ /* 0x000fea0003800000 */
.L_x_6625:
[----:B------:R-:W-:-:S04]  /*1600*/  PRMT R4, R7, 0x8880, RZ ;  /* 0x0000888007047816 */ /* 0x000fc800000000ff */
[----:B------:R-:W-:-:S06]  /*1610*/  PRMT R4, R4, 0x7710, RZ ;  /* 0x0000771004047816 */ /* 0x000fcc00000000ff */
[----:B------:R-:W0:Y:S02]  /*1620*/  I2F.F64.S16 R4, R4 ;  /* 0x0000000400047312 */ /* 0x000e240000101c00 */
[----:B0-----:R0:W-:Y:S01]  /*1630*/  STG.E.64 desc[UR36][R2.64], R4 ;  /* 0x0000000402007986 */ /* 0x0011e2000c101b24 */
[----:B------:R-:W-:Y:S05]  /*1640*/  BRA `(.L_x_6620) ;  /* 0x0000000800907947 */ /* 0x000fea0003800000 */
.L_x_6615:
        /* <DEDUP_REMOVED lines=12> */
.L_x_6629:
[----:B------:R-:W-:Y:S02]  /*1710*/  PRMT R4, R7, 0x8880, RZ ;  /* 0x0000888007047816 */ /* 0x000fe400000000ff */
[----:B------:R-:W-:Y:S02]  /*1720*/  CS2R R6, SRZ ;  /* 0x0000000000067805 */ /* 0x000fe4000001ff00 */
[----:B------:R-:W-:-:S06]  /*1730*/  PRMT R4, R4, 0x7710, RZ ;  /* 0x0000771004047816 */ /* 0x000fcc00000000ff */
[----:B------:R-:W0:Y:S02]  /*1740*/  I2F.F64.S16 R4, R4 ;  /* 0x0000000400047312 */ /* 0x000e240000101c00 */
[----:B0-----:R0:W-:Y:S01]  /*1750*/  STG.E.128 desc[UR36][R2.64], R4 ;  /* 0x0000000402007986 */ /* 0x0011e2000c101d24 */
[----:B------:R-:W-:Y:S05]  /*1760*/  BRA `(.L_x_6620) ;  /* 0x0000000800487947 */ /* 0x000fea0003800000 */
.L_x_6628:
        /* <DEDUP_REMOVED lines=20> */
.L_x_6632:
[----:B------:R-:W-:-:S05]  /*18b0*/  LOP3.LUT R5, R4, R5, RZ, 0xfc, !PT ;  /* 0x0000000504057212 */ /* 0x000fca00078efcff */
[----:B------:R0:W-:Y:S01]  /*18c0*/  STG.E.U8 desc[UR36][R2.64], R5 ;  /* 0x0000000502007986 */ /* 0x0001e2000c101124 */
[----:B------:R-:W-:Y:S05]  /*18d0*/  BRA `(.L_x_6620) ;  /* 0x0000000400ec7947 */ /* 0x000fea0003800000 */
.L_x_6631:
        /* <DEDUP_REMOVED lines=12> */
.L_x_6633:
[----:B------:R-:W-:Y:S01]  /*19a0*/  IMAD.MOV.U32 R0, RZ, RZ, 0x7f ;  /* 0x0000007fff007424 */ /* 0x000fe200078e00ff */
[----:B------:R-:W-:-:S04]  /*19b0*/  ISETP.GT.U32.AND P0, PT, R4, 0x7f800000, PT ;  /* 0x7f8000000400780c */ /* 0x000fc80003f04070 */
[----:B------:R-:W-:-:S09]  /*19c0*/  SEL R0, R0, 0x7c, P0 ;  /* 0x0000007c00007807 */ /* 0x000fd20000000000 */
.L_x_6634:
[----:B------:R-:W-:-:S04]  /*19d0*/  LOP3.LUT R7, R7, 0x80000000, RZ, 0xc0, !PT ;  /* 0x8000000007077812 */ /* 0x000fc800078ec0ff */
[----:B------:R-:W-:-:S04]  /*19e0*/  SHF.R.U32.HI R5, RZ, 0x18, R7 ;  /* 0x00000018ff057819 */ /* 0x000fc80000011607 */
[----:B------:R-:W-:-:S05]  /*19f0*/  LOP3.LUT R5, R0, R5, RZ, 0xfc, !PT ;  /* 0x0000000500057212 */ /* 0x000fca00078efcff */
[----:B------:R0:W-:Y:S01]  /*1a00*/  STG.E.U8 desc[UR36][R2.64], R5 ;  /* 0x0000000502007986 */ /* 0x0001e2000c101124 */
[----:B------:R-:W-:Y:S05]  /*1a10*/  BRA `(.L_x_6620) ;  /* 0x00000004009c7947 */ /* 0x000fea0003800000 */
.L_x_6630:
[----:B------:R-:W0:Y:S02]  /*1a20*/  I2F.S8 R0, R7 ;  /* 0x0000000700007306 */ /* 0x000e240000001400 */
[----:B0-----:R-:W-:-:S05]  /*1a30*/  F2FP.BF16.F32.PACK_AB R0, RZ, R0 ;  /* 0x00000000ff00723e */ /* 0x001fca00000010ff */
[----:B------:R0:W-:Y:S01]  /*1a40*/  STG.E.U16 desc[UR36][R2.64], R0 ;  /* 0x0000000002007986 */ /* 0x0001e2000c101524 */
[----:B------:R-:W-:Y:S05]  /*1a50*/  BRA `(.L_x_6620) ;  /* 0x00000004008c7947 */ /* 0x000fea0003800000 */
.L_x_6627:
        /* <DEDUP_REMOVED lines=12> */
.L_x_6637:
        /* <DEDUP_REMOVED lines=16> */
.L_x_6639:
[----:B------:R-:W-:-:S04]  /*1c20*/  LOP3.LUT R7, R7, 0x80000000, RZ, 0xc0, !PT ;  /* 0x8000000007077812 */ /* 0x000fc800078ec0ff */
[----:B------:R-:W-:-:S04]  /*1c30*/  SHF.R.U32.HI R7, RZ, 0x18, R7 ;  /* 0x00000018ff077819 */ /* 0x000fc80000011607 */
[----:B------:R-:W-:-:S04]  /*1c40*/  LOP3.LUT R4, R4, R7, RZ, 0xfc, !PT ;  /* 0x0000000704047212 */ /* 0x000fc800078efcff */
[----:B------:R-:W-:-:S07]  /*1c50*/  PRMT R0, R4, 0x7610, R0 ;  /* 0x0000761004007816 */ /* 0x000fce0000000000 */
.L_x_6638:
[----:B------:R4:W-:Y:S01]  /*1c60*/  STG.E.U8 desc[UR36][R2.64], R0 ;  /* 0x0000000002007986 */ /* 0x0009e2000c101124 */
[----:B------:R-:W-:Y:S05]  /*1c70*/  BRA `(.L_x_6620) ;  /* 0x0000000400047947 */ /* 0x000fea0003800000 */
.L_x_6636:
        /* <DEDUP_REMOVED lines=16> */
.L_x_6641:
[----:B------:R-:W-:-:S04]  /*1d80*/  LOP3.LUT R7, R7, 0x80000000, RZ, 0xc0, !PT ;  /* 0x8000000007077812 */ /* 0x000fc800078ec0ff */
[----:B------:R-:W-:-:S04]  /*1d90*/  SHF.R.U32.HI R7, RZ, 0x18, R7 ;  /* 0x00000018ff077819 */ /* 0x000fc80000011607 */
[----:B------:R-:W-:-:S04]  /*1da0*/  LOP3.LUT R4, R4, R7, RZ, 0xfc, !PT ;  /* 0x0000000704047212 */ /* 0x000fc800078efcff */
[----:B------:R-:W-:-:S07]  /*1db0*/  PRMT R0, R4, 0x7610, R0 ;  /* 0x0000761004007816 */ /* 0x000fce0000000000 */
.L_x_6640:
[----:B------:R3:W-:Y:S01]  /*1dc0*/  STG.E.U8 desc[UR36][R2.64], R0 ;  /* 0x0000000002007986 */ /* 0x0007e2000c101124 */
[----:B------:R-:W-:Y:S05]  /*1dd0*/  BRA `(.L_x_6620) ;  /* 0x0000000000ac7947 */ /* 0x000fea0003800000 */
.L_x_6635:
        /* <DEDUP_REMOVED lines=18> */
.L_x_6644:
[----:B------:R2:W-:Y:S01]  /*1f00*/  STG.E.U8 desc[UR36][R2.64], R5 ;  /* 0x0000000502007986 */ /* 0x0005e2000c101124 */
[----:B------:R-:W-:Y:S05]  /*1f10*/  BRA `(.L_x_6620) ;  /* 0x00000000005c7947 */ /* 0x000fea0003800000 */
.L_x_6619:
        /* <DEDUP_REMOVED lines=16> */
.L_x_6645:
[----:B------:R-:W-:Y:S05]  /*2020*/  BRA `(.L_x_6620) ;  /* 0x0000000000187947 */ /* 0x000fea0003800000 */
.L_x_6643:
[----:B------:R-:W-:-:S04]  /*2030*/  PRMT R4, R7, 0x8880, RZ ;  /* 0x0000888007047816 */ /* 0x000fc800000000ff */
[----:B------:R-:W-:-:S05]  /*2040*/  SHF.R.S32.HI R5, RZ, 0x1f, R4 ;  /* 0x0000001fff057819 */ /* 0x000fca0000011404 */
[----:B------:R1:W-:Y:S01]  /*2050*/  STG.E.64 desc[UR36][R2.64], R4 ;  /* 0x0000000402007986 */ /* 0x0003e2000c101b24 */
[----:B------:R-:W-:Y:S05]  /*2060*/  BRA `(.L_x_6620) ;  /* 0x0000000000087947 */ /* 0x000fea0003800000 */
.L_x_6642:
[----:B------:R-:W-:-:S05]  /*2070*/  PRMT R5, R7, 0x8880, RZ ;  /* 0x0000888007057816 */ /* 0x000fca00000000ff */
[----:B------:R0:W-:Y:S02]  /*2080*/  STG.E desc[UR36][R2.64], R5 ;  /* 0x0000000502007986 */ /* 0x0001e4000c101924 */
.L_x_6620:
[----:B------:R-:W-:-:S04]  /*2090*/  IMAD R16, R16, 0x200, R19 ;  /* 0x0000020010107824 */ /* 0x000fc800078e0213 */
[----:B------:R-:W-:-:S07]  /*20a0*/  VIADD R17, R16, 0x80 ;  /* 0x0000008010117836 */ /* 0x000fce0000000000 */
.L_x_6613:
[----:B------:R-:W-:Y:S05]  /*20b0*/  BSYNC B6 ;  /* 0x0000000000067941 */ /* 0x000fea0003800000 */
.L_x_6612:
        /* <DEDUP_REMOVED lines=281> */
.L_x_6648:
        /* <DEDUP_REMOVED lines=18> */
.L_x_6652:
[----:B------:R0:W-:Y:S01]  /*3370*/  STG.E.U8 desc[UR36][R2.64], R5 ;  /* 0x0000000502007986 */ /* 0x0001e2000c101124 */
[----:B------:R-:W-:Y:S05]  /*3380*/  BRA `(.L_x_6654) ;  /* 0x0000000c00607947 */ /* 0x000fea0003800000 */
.L_x_6651:
        /* <DEDUP_REMOVED lines=11> */
.L_x_6656:
[----:B------:R-:W-:-:S05]  /*3440*/  PRMT R5, R5, 0x8880, RZ ;  /* 0x0000888005057816 */ /* 0x000fca00000000ff */
[----:B------:R0:W-:Y:S01]  /*3450*/  STG.E desc[UR36][R2.64], R5 ;  /* 0x0000000502007986 */ /* 0x0001e2000c101924 */
[----:B------:R-:W-:Y:S05]  /*3460*/  BRA `(.L_x_6654) ;  /* 0x0000000c00287947 */ /* 0x000fea0003800000 */
.L_x_6655:
[----:B------:R-:W-:-:S04]  /*3470*/  PRMT R5, R5, 0x8880, RZ ;  /* 0x0000888005057816 */ /* 0x000fc800000000ff */
[----:B------:R-:W-:-:S05]  /*3480*/  PRMT R5, R5, 0x7710, RZ ;  /* 0x0000771005057816 */ /* 0x000fca00000000ff */
[----:B------:R0:W-:Y:S01]  /*3490*/  STG.E.U16 desc[UR36][R2.64], R5 ;  /* 0x0000000502007986 */ /* 0x0001e2000c101524 */
[----:B------:R-:W-:Y:S05]  /*34a0*/  BRA `(.L_x_6654) ;  /* 0x0000000c00187947 */ /* 0x000fea0003800000 */
.L_x_6650:
        /* <DEDUP_REMOVED lines=9> */
.L_x_6658:
[----:B------:R-:W0:Y:S02]  /*3540*/  I2F.S8 R5, R5 ;  /* 0x0000000500057306 */ /* 0x000e240000001400 */
[----:B0-----:R-:W-:-:S05]  /*3550*/  F2FP.F16.F32.PACK_AB R0, RZ, R5 ;  /* 0x00000005ff00723e */ /* 0x001fca00000000ff */
[----:B------:R0:W-:Y:S01]  /*3560*/  STG.E.U16 desc[UR36][R2.64], R0 ;  /* 0x0000000002007986 */ /* 0x0001e2000c101524 */
[----:B------:R-:W-:Y:S05]  /*3570*/  BRA `(.L_x_6654) ;  /* 0x0000000800e47947 */ /* 0x000fea0003800000 */
.L_x_6657:
        /* <DEDUP_REMOVED lines=10> */
.L_x_6660:
[----:B------:R-:W0:Y:S02]  /*3620*/  I2F.S8 R5, R5 ;  /* 0x0000000500057306 */ /* 0x000e240000001400 */
[----:B0-----:R-:W-:-:S04]  /*3630*/  F2FP.F16.F32.PACK_AB R0, RZ, R5 ;  /* 0x00000005ff00723e */ /* 0x001fc800000000ff */
[----:B------:R-:W-:-:S05]  /*3640*/  PRMT R0, R0, 0x5410, RZ ;  /* 0x0000541000007816 */ /* 0x000fca00000000ff */
[----:B------:R0:W-:Y:S01]  /*3650*/  STG.E desc[UR36][R2.64], R0 ;  /* 0x0000000002007986 */ /* 0x0001e2000c101924 */
[----:B------:R-:W-:Y:S05]  /*3660*/  BRA `(.L_x_6654) ;  /* 0x0000000800a87947 */ /* 0x000fea0003800000 */
.L_x_6659:
[----:B------:R-:W-:-:S04]  /*3670*/  PRMT R4, R5, 0x8880, RZ ;  /* 0x0000888005047816 */ /* 0x000fc800000000ff */
[----:B------:R-:W-:-:S06]  /*3680*/  PRMT R4, R4, 0x7710, RZ ;  /* 0x0000771004047816 */ /* 0x000fcc00000000ff */
[----:B------:R-:W0:Y:S02]  /*3690*/  I2F.F64.S16 R4, R4 ;  /* 0x0000000400047312 */ /* 0x000e240000101c00 */
[----:B0-----:R0:W-:Y:S01]  /*36a0*/  STG.E.64 desc[UR36][R2.64], R4 ;  /* 0x0000000402007986 */ /* 0x0011e2000c101b24 */
[----:B------:R-:W-:Y:S05]  /*36b0*/  BRA `(.L_x_6654) ;  /* 0x0000000800947947 */ /* 0x000fea0003800000 */
.L_x_6649:
        /* <DEDUP_REMOVED lines=12> */
.L_x_6663:
[----:B------:R-:W-:Y:S02]  /*3780*/  PRMT R4, R5, 0x8880, RZ ;  /* 0x0000888005047816 */ /* 0x000fe400000000ff */
[----:B------:R-:W-:Y:S02]  /*3790*/  CS2R R6, SRZ ;  /* 0x0000000000067805 */ /* 0x000fe4000001ff00 */
[----:B------:R-:W-:-:S06]  /*37a0*/  PRMT R4, R4, 0x7710, RZ ;  /* 0x0000771004047816 */ /* 0x000fcc00000000ff */
[----:B------:R-:W0:Y:S02]  /*37b0*/  I2F.F64.S16 R4, R4 ;  /* 0x0000000400047312 */ /* 0x000e240000101c00 */
[----:B0-----:R0:W-:Y:S01]  /*37c0*/  STG.E.128 desc[UR36][R2.64], R4 ;  /* 0x0000000402007986 */ /* 0x0011e2000c101d24 */
[----:B------:R-:W-:Y:S05]  /*37d0*/  BRA `(.L_x_6654) ;  /* 0x00000008004c7947 */ /* 0x000fea0003800000 */
.L_x_6662:
        /* <DEDUP_REMOVED lines=20> */
.L_x_6666:
[----:B------:R-:W-:-:S05]  /*3920*/  LOP3.LUT R5, R0, R7, RZ, 0xfc, !PT ;  /* 0x0000000700057212 */ /* 0x000fca00078efcff */
[----:B------:R0:W-:Y:S01]  /*3930*/  STG.E.U8 desc[UR36][R2.64], R5 ;  /* 0x0000000502007986 */ /* 0x0001e2000c101124 */
[----:B------:R-:W-:Y:S05]  /*3940*/  BRA `(.L_x_6654) ;  /* 0x0000000400f07947 */ /* 0x000fea0003800000 */
.L_x_6665:
        /* <DEDUP_REMOVED lines=12> */
.L_x_6667:
[----:B------:R-:W-:Y:S01]  /*3a10*/  ISETP.GT.U32.AND P0, PT, R0, 0x7f800000, PT ;  /* 0x7f8000000000780c */ /* 0x000fe20003f04070 */
[----:B------:R-:W-:-:S05]  /*3a20*/  IMAD.MOV.U32 R0, RZ, RZ, 0x7f ;  /* 0x0000007fff007424 */ /* 0x000fca00078e00ff */
[----:B------:R-:W-:-:S07]  /*3a30*/  SEL R0, R0, 0x7c, P0 ;  /* 0x0000007c00007807 */ /* 0x000fce0000000000 */
.L_x_6668:
[----:B------:R-:W-:-:S04]  /*3a40*/  LOP3.LUT R5, R5, 0x80000000, RZ, 0xc0, !PT ;  /* 0x8000000005057812 */ /* 0x000fc800078ec0ff */
[----:B------:R-:W-:-:S04]  /*3a50*/  SHF.R.U32.HI R5, RZ, 0x18, R5 ;  /* 0x00000018ff057819 */ /* 0x000fc80000011605 */
[----:B------:R-:W-:-:S05]  /*3a60*/  LOP3.LUT R5, R0, R5, RZ, 0xfc, !PT ;  /* 0x0000000500057212 */ /* 0x000fca00078efcff */
[----:B------:R0:W-:Y:S01]  /*3a70*/  STG.E.U8 desc[UR36][R2.64], R5 ;  /* 0x0000000502007986 */ /* 0x0001e2000c101124 */
[----:B------:R-:W-:Y:S05]  /*3a80*/  BRA `(.L_x_6654) ;  /* 0x0000000400a07947 */ /* 0x000fea0003800000 */
.L_x_6664:
[----:B------:R-:W0:Y:S02]  /*3a90*/  I2F.S8 R5, R5 ;  /* 0x0000000500057306 */ /* 0x000e240000001400 */
[----:B0-----:R-:W-:-:S05]  /*3aa0*/  F2FP.BF16.F32.PACK_AB R0, RZ, R5 ;  /* 0x00000005ff00723e */ /* 0x001fca00000010ff */
[----:B------:R0:W-:Y:S01]  /*3ab0*/  STG.E.U16 desc[UR36][R2.64], R0 ;  /* 0x0000000002007986 */ /* 0x0001e2000c101524 */
[----:B------:R-:W-:Y:S05]  /*3ac0*/  BRA `(.L_x_6654) ;  /* 0x0000000400907947 */ /* 0x000fea0003800000 */
.L_x_6661:
        /* <DEDUP_REMOVED lines=12> */
.L_x_6671:
        /* <DEDUP_REMOVED lines=17> */
.L_x_6673:
[----:B------:R-:W-:-:S04]  /*3ca0*/  LOP3.LUT R5, R5, 0x80000000, RZ, 0xc0, !PT ;  /* 0x8000000005057812 */ /* 0x000fc800078ec0ff */
[----:B------:R-:W-:-:S04]  /*3cb0*/  SHF.R.U32.HI R5, RZ, 0x18, R5 ;  /* 0x00000018ff057819 */ /* 0x000fc80000011605 */
[----:B------:R-:W-:-:S07]  /*3cc0*/  LOP3.LUT R0, R0, R5, RZ, 0xfc, !PT ;  /* 0x0000000500007212 */ /* 0x000fce00078efcff */
.L_x_6672:
[----:B------:R4:W-:Y:S01]  /*3cd0*/  STG.E.U8 desc[UR36][R2.64], R0 ;  /* 0x0000000002007986 */ /* 0x0009e2000c101124 */
[----:B------:R-:W-:Y:S05]  /*3ce0*/  BRA `(.L_x_6654) ;  /* 0x0000000400087947 */ /* 0x000fea0003800000 */
.L_x_6670:
        /* <DEDUP_REMOVED lines=17> */
.L_x_6675:
[----:B------:R-:W-:-:S04]  /*3e00*/  LOP3.LUT R5, R5, 0x80000000, RZ, 0xc0, !PT ;  /* 0x8000000005057812 */ /* 0x000fc800078ec0ff */
[----:B------:R-:W-:-:S04]  /*3e10*/  SHF.R.U32.HI R5, RZ, 0x18, R5 ;  /* 0x00000018ff057819 */ /* 0x000fc80000011605 */
[----:B------:R-:W-:-:S07]  /*3e20*/  LOP3.LUT R0, R0, R5, RZ, 0xfc, !PT ;  /* 0x0000000500007212 */ /* 0x000fce00078efcff */
.L_x_6674:
[----:B------:R3:W-:Y:S01]  /*3e30*/  STG.E.U8 desc[UR36][R2.64], R0 ;  /* 0x0000000002007986 */ /* 0x0007e2000c101124 */
[----:B------:R-:W-:Y:S05]  /*3e40*/  BRA `(.L_x_6654) ;  /* 0x0000000000b07947 */ /* 0x000fea0003800000 */
.L_x_6669:
        /* <DEDUP_REMOVED lines=18> */
.L_x_6678:
[----:B------:R2:W-:Y:S01]  /*3f70*/  STG.E.U8 desc[UR36][R2.64], R0 ;  /* 0x0000000002007986 */ /* 0x0005e2000c101124 */
[----:B------:R-:W-:Y:S05]  /*3f80*/  BRA `(.L_x_6654) ;  /* 0x0000000000607947 */ /* 0x000fea0003800000 */
.L_x_6653:
        /* <DEDUP_REMOVED lines=16> */
.L_x_6679:
[----:B------:R-:W-:Y:S05]  /*4090*/  BRA `(.L_x_6654) ;  /* 0x00000000001c7947 */ /* 0x000fea0003800000 */
.L_x_6677:
[----:B------:R-:W-:-:S05]  /*40a0*/  PRMT R5, R5, 0x8880, RZ ;  /* 0x0000888005057816 */ /* 0x000fca00000000ff */
[----:B------:R-:W-:-:S05]  /*40b0*/  IMAD.MOV.U32 R4, RZ, RZ, R5 ;  /* 0x000000ffff047224 */ /* 0x000fca00078e0005 */
[----:B------:R-:W-:-:S05]  /*40c0*/  SHF.R.S32.HI R5, RZ, 0x1f, R4 ;  /* 0x0000001fff057819 */ /* 0x000fca0000011404 */
[----:B------:R1:W-:Y:S01]  /*40d0*/  STG.E.64 desc[UR36][R2.64], R4 ;  /* 0x0000000402007986 */ /* 0x0003e2000c101b24 */
[----:B------:R-:W-:Y:S05]  /*40e0*/  BRA `(.L_x_6654) ;  /* 0x0000000000087947 */ /* 0x000fea0003800000 */
.L_x_6676:
[----:B------:R-:W-:-:S05]  /*40f0*/  PRMT R5, R5, 0x8880, RZ ;  /* 0x0000888005057816 */ /* 0x000fca00000000ff */
[----:B------:R0:W-:Y:S02]  /*4100*/  STG.E desc[UR36][R2.64], R5 ;  /* 0x0000000502007986 */ /* 0x0001e4000c101924 */
.L_x_6654:
[----:B------:R-:W-:-:S07]  /*4110*/  VIADD R17, R17, 0x80 ;  /* 0x0000008011117836 */ /* 0x000fce0000000000 */
.L_x_6647:
[----:B------:R-:W-:Y:S05]  /*4120*/  BSYNC B6 ;  /* 0x0000000000067941 */ /* 0x000fea0003800000 */
.L_x_6646:
        /* <DEDUP_REMOVED lines=281> */
.L_x_6682:
        /* <DEDUP_REMOVED lines=18> */
.L_x_6686:
[----:B------:R1:W-:Y:S01]  /*53e0*/  STG.E.U8 desc[UR36][R2.64], R5 ;  /* 0x0000000502007986 */ /* 0x0003e2000c101124 */
[----:B------:R-:W-:Y:S05]  /*53f0*/  BRA `(.L_x_6688) ;  /* 0x0000000c00607947 */ /* 0x000fea0003800000 */
.L_x_6685:
        /* <DEDUP_REMOVED lines=11> */
.L_x_6690:
[----:B------:R-:W-:-:S05]  /*54b0*/  PRMT R5, R5, 0x8880, RZ ;  /* 0x0000888005057816 */ /* 0x000fca00000000ff */
[----:B------:R3:W-:Y:S01]  /*54c0*/  STG.E desc[UR36][R2.64], R5 ;  /* 0x0000000502007986 */ /* 0x0007e2000c101924 */
[----:B------:R-:W-:Y:S05]  /*54d0*/  BRA `(.L_x_6688) ;  /* 0x0000000c00287947 */ /* 0x000fea0003800000 */
.L_x_6689:
[----:B------:R-:W-:-:S04]  /*54e0*/  PRMT R5, R5, 0x8880, RZ ;  /* 0x0000888005057816 */ /* 0x000fc800000000ff */
[----:B------:R-:W-:-:S05]  /*54f0*/  PRMT R5, R5, 0x7710, RZ ;  /* 0x0000771005057816 */ /* 0x000fca00000000ff */
[----:B------:R2:W-:Y:S01]  /*5500*/  STG.E.U16 desc[UR36][R2.64], R5 ;  /* 0x0000000502007986 */ /* 0x0005e2000c101524 */
[----:B------:R-:W-:Y:S05]  /*5510*/  BRA `(.L_x_6688) ;  /* 0x0000000c00187947 */ /* 0x000fea0003800000 */
.L_x_6684:
        /* <DEDUP_REMOVED lines=9> */
.L_x_6692:
[----:B------:R-:W0:Y:S02]  /*55b0*/  I2F.S8 R5, R5 ;  /* 0x0000000500057306 */ /* 0x000e240000001400 */
[----:B0-----:R-:W-:-:S05]  /*55c0*/  F2FP.F16.F32.PACK_AB R0, RZ, R5 ;  /* 0x00000005ff00723e */ /* 0x001fca00000000ff */
[----:B------:R0:W-:Y:S01]  /*55d0*/  STG.E.U16 desc[UR36][R2.64], R0 ;  /* 0x0000000002007986 */ /* 0x0001e2000c101524 */
[----:B------:R-:W-:Y:S05]  /*55e0*/  BRA `(.L_x_6688) ;  /* 0x0000000800e47947 */ /* 0x000fea0003800000 */
.L_x_6691:
        /* <DEDUP_REMOVED lines=10> */
.L_x_6694:
[----:B------:R-:W0:Y:S02]  /*5690*/  I2F.S8 R5, R5 ;  /* 0x0000000500057306 */ /* 0x000e240000001400 */
[----:B0-----:R-:W-:-:S04]  /*56a0*/  F2FP.F16.F32.PACK_AB R0, RZ, R5 ;  /* 0x00000005ff00723e */ /* 0x001fc800000000ff */
[----:B------:R-:W-:-:S05]  /*56b0*/  PRMT R0, R0, 0x5410, RZ ;  /* 0x0000541000007816 */ /* 0x000fca00000000ff */
[----:B------:R0:W-:Y:S01]  /*56c0*/  STG.E desc[UR36][R2.64], R0 ;  /* 0x0000000002007986 */ /* 0x0001e2000c101924 */
[----:B------:R-:W-:Y:S05]  /*56d0*/  BRA `(.L_x_6688) ;  /* 0x0000000800a87947 */ /* 0x000fea0003800000 */
.L_x_6693:
[----:B------:R-:W-:-:S04]  /*56e0*/  PRMT R4, R5, 0x8880, RZ ;  /* 0x0000888005047816 */ /* 0x000fc800000000ff */
[----:B------:R-:W-:-:S06]  /*56f0*/  PRMT R4, R4, 0x7710, RZ ;  /* 0x0000771004047816 */ /* 0x000fcc00000000ff */
[----:B------:R-:W0:Y:S02]  /*5700*/  I2F.F64.S16 R4, R4 ;  /* 0x0000000400047312 */ /* 0x000e240000101c00 */
[----:B0-----:R0:W-:Y:S01]  /*5710*/  STG.E.64 desc[UR36][R2.64], R4 ;  /* 0x0000000402007986 */ /* 0x0011e2000c101b24 */
[----:B------:R-:W-:Y:S05]  /*5720*/  BRA `(.L_x_6688) ;  /* 0x0000000800947947 */ /* 0x000fea0003800000 */
.L_x_6683:
        /* <DEDUP_REMOVED lines=12> */
.L_x_6697:
[----:B------:R-:W-:Y:S02]  /*57f0*/  PRMT R4, R5, 0x8880, RZ ;  /* 0x0000888005047816 */ /* 0x000fe400000000ff */
[----:B------:R-:W-:Y:S02]  /*5800*/  CS2R R6, SRZ ;  /* 0x0000000000067805 */ /* 0x000fe4000001ff00 */
[----:B------:R-:W-:-:S06]  /*5810*/  PRMT R4, R4, 0x7710, RZ ;  /* 0x0000771004047816 */ /* 0x000fcc00000000ff */
[----:B------:R-:W0:Y:S02]  /*5820*/  I2F.F64.S16 R4, R4 ;  /* 0x0000000400047312 */ /* 0x000e240000101c00 */
[----:B0-----:R0:W-:Y:S01]  /*5830*/  STG.E.128 desc[UR36][R2.64], R4 ;  /* 0x0000000402007986 */ /* 0x0011e2000c101d24 */
[----:B------:R-:W-:Y:S05]  /*5840*/  BRA `(.L_x_6688) ;  /* 0x00000008004c7947 */ /* 0x000fea0003800000 */
.L_x_6696:
        /* <DEDUP_REMOVED lines=20> */
.L_x_6700:
[----:B------:R-:W-:-:S05]  /*5990*/  LOP3.LUT R5, R0, R7, RZ, 0xfc, !PT ;  /* 0x0000000700057212 */ /* 0x000fca00078efcff */
[----:B------:R0:W-:Y:S01]  /*59a0*/  STG.E.U8 desc[UR36][R2.64], R5 ;  /* 0x0000000502007986 */ /* 0x0001e2000c101124 */
[----:B------:R-:W-:Y:S05]  /*59b0*/  BRA `(.L_x_6688) ;  /* 0x0000000400f07947 */ /* 0x000fea0003800000 */
.L_x_6699:
        /* <DEDUP_REMOVED lines=12> */
.L_x_6701:
[----:B------:R-:W-:Y:S01]  /*5a80*/  ISETP.GT.U32.AND P0, PT, R0, 0x7f800000, PT ;  /* 0x7f8000000000780c */ /* 0x000fe20003f04070 */
[----:B------:R-:W-:-:S05]  /*5a90*/  IMAD.MOV.U32 R0, RZ, RZ, 0x7f ;  /* 0x0000007fff007424 */ /* 0x000fca00078e00ff */
[----:B------:R-:W-:-:S07]  /*5aa0*/  SEL R0, R0, 0x7c, P0 ;  /* 0x0000007c00007807 */ /* 0x000fce0000000000 */
.L_x_6702:
[----:B------:R-:W-:-:S04]  /*5ab0*/  LOP3.LUT R5, R5, 0x80000000, RZ, 0xc0, !PT ;  /* 0x8000000005057812 */ /* 0x000fc800078ec0ff */
[----:B------:R-:W-:-:S04]  /*5ac0*/  SHF.R.U32.HI R5, RZ, 0x18, R5 ;  /* 0x00000018ff057819 */ /* 0x000fc80000011605 */
[----:B------:R-:W-:-:S05]  /*5ad0*/  LOP3.LUT R5, R0, R5, RZ, 0xfc, !PT ;  /* 0x0000000500057212 */ /* 0x000fca00078efcff */
[----:B------:R0:W-:Y:S01]  /*5ae0*/  STG.E.U8 desc[UR36][R2.64], R5 ;  /* 0x0000000502007986 */ /* 0x0001e2000c101124 */
[----:B------:R-:W-:Y:S05]  /*5af0*/  BRA `(.L_x_6688) ;  /* 0x0000000400a07947 */ /* 0x000fea0003800000 */
.L_x_6698:
[----:B------:R-:W0:Y:S02]  /*5b00*/  I2F.S8 R5, R5 ;  /* 0x0000000500057306 */ /* 0x000e240000001400 */
[----:B0-----:R-:W-:-:S05]  /*5b10*/  F2FP.BF16.F32.PACK_AB R0, RZ, R5 ;  /* 0x00000005ff00723e */ /* 0x001fca00000010ff */
[----:B------:R0:W-:Y:S01]  /*5b20*/  STG.E.U16 desc[UR36][R2.64], R0 ;  /* 0x0000000002007986 */ /* 0x0001e2000c101524 */
[----:B------:R-:W-:Y:S05]  /*5b30*/  BRA `(.L_x_6688) ;  /* 0x0000000400907947 */ /* 0x000fea0003800000 */
.L_x_6695:
        /* <DEDUP_REMOVED lines=12> */
.L_x_6705:
        /* <DEDUP_REMOVED lines=17> */
.L_x_6707:
[----:B------:R-:W-:-:S04]  /*5d10*/  LOP3.LUT R5, R5, 0x80000000, RZ, 0xc0, !PT ;  /* 0x8000000005057812 */ /* 0x000fc800078ec0ff */
[----:B------:R-:W-:-:S04]  /*5d20*/  SHF.R.U32.HI R5, RZ, 0x18, R5 ;  /* 0x00000018ff057819 */ /* 0x000fc80000011605 */
[----:B------:R-:W-:-:S07]  /*5d30*/  LOP3.LUT R0, R0, R5, RZ, 0xfc, !PT ;  /* 0x0000000500007212 */ /* 0x000fce00078efcff */
.L_x_6706:
[----:B------:R0:W-:Y:S01]  /*5d40*/  STG.E.U8 desc[UR36][R2.64], R0 ;  /* 0x0000000002007986 */ /* 0x0001e2000c101124 */
[----:B------:R-:W-:Y:S05]  /*5d50*/  BRA `(.L_x_6688) ;  /* 0x0000000400087947 */ /* 0x000fea0003800000 */
.L_x_6704:
        /* <DEDUP_REMOVED lines=17> */
.L_x_6709:
[----:B------:R-:W-:-:S04]  /*5e70*/  LOP3.LUT R5, R5, 0x80000000, RZ, 0xc0, !PT ;  /* 0x8000000005057812 */ /* 0x000fc800078ec0ff */
[----:B------:R-:W-:-:S04]  /*5e80*/  SHF.R.U32.HI R5, RZ, 0x18, R5 ;  /* 0x00000018ff057819 */ /* 0x000fc80000011605 */
[----:B------:R-:W-:-:S07]  /*5e90*/  LOP3.LUT R0, R0, R5, RZ, 0xfc, !PT ;  /* 0x0000000500007212 */ /* 0x000fce00078efcff */
.L_x_6708:
[----:B------:R0:W-:Y:S01]  /*5ea0*/  STG.E.U8 desc[UR36][R2.64], R0 ;  /* 0x0000000002007986 */ /* 0x0001e2000c101124 */
[----:B------:R-:W-:Y:S05]  /*5eb0*/  BRA `(.L_x_6688) ;  /* 0x0000000000b07947 */ /* 0x000fea0003800000 */
.L_x_6703:
        /* <DEDUP_REMOVED lines=18> */
.L_x_6712:
[----:B------:R0:W-:Y:S01]  /*5fe0*/  STG.E.U8 desc[UR36][R2.64], R0 ;  /* 0x0000000002007986 */ /* 0x0001e2000c101124 */
[----:B------:R-:W-:Y:S05]  /*5ff0*/  BRA `(.L_x_6688) ;  /* 0x0000000000607947 */ /* 0x000fea0003800000 */
.L_x_6687:
        /* <DEDUP_REMOVED lines=16> */
.L_x_6713:
[----:B------:R-:W-:Y:S05]  /*6100*/  BRA `(.L_x_6688) ;  /* 0x00000000001c7947 */ /* 0x000fea0003800000 */
.L_x_6711:
[----:B------:R-:W-:-:S05]  /*6110*/  PRMT R5, R5, 0x8880, RZ ;  /* 0x0000888005057816 */ /* 0x000fca00000000ff */
[----:B------:R-:W-:-:S05]  /*6120*/  IMAD.MOV.U32 R4, RZ, RZ, R5 ;  /* 0x000000ffff047224 */ /* 0x000fca00078e0005 */
[----:B------:R-:W-:-:S05]  /*6130*/  SHF.R.S32.HI R5, RZ, 0x1f, R4 ;  /* 0x0000001fff057819 */ /* 0x000fca0000011404 */
[----:B------:R0:W-:Y:S01]  /*6140*/  STG.E.64 desc[UR36][R2.64], R4 ;  /* 0x0000000402007986 */ /* 0x0001e2000c101b24 */
[----:B------:R-:W-:Y:S05]  /*6150*/  BRA `(.L_x_6688) ;  /* 0x0000000000087947 */ /* 0x000fea0003800000 */
.L_x_6710:
[----:B------:R-:W-:-:S05]  /*6160*/  PRMT R5, R5, 0x8880, RZ ;  /* 0x0000888005057816 */ /* 0x000fca00000000ff */
[----:B------:R0:W-:Y:S02]  /*6170*/  STG.E desc[UR36][R2.64], R5 ;  /* 0x0000000502007986 */ /* 0x0001e4000c101924 */
.L_x_6688:
[----:B------:R-:W-:-:S07]  /*6180*/  VIADD R17, R17, 0x80 ;  /* 0x0000008011117836 */ /* 0x000fce0000000000 */
.L_x_6681:
[----:B------:R-:W-:Y:S05]  /*6190*/  BSYNC B6 ;  /* 0x0000000000067941 */ /* 0x000fea0003800000 */
.L_x_6680:
        /* <DEDUP_REMOVED lines=280> */
.L_x_6714:
        /* <DEDUP_REMOVED lines=18> */
.L_x_6718:
[----:B------:R-:W-:Y:S01]  /*7440*/  STG.E.U8 desc[UR36][R2.64], R5 ;  /* 0x0000000502007986 */ /* 0x000fe2000c101124 */
[----:B------:R-:W-:Y:S05]  /*7450*/  EXIT ;  /* 0x000000000000794d */ /* 0x000fea0003800000 */
.L_x_6717:
        /* <DEDUP_REMOVED lines=11> */
.L_x_6721:
[----:B------:R-:W-:-:S05]  /*7510*/  PRMT R5, R5, 0x8880, RZ ;  /* 0x0000888005057816 */ /* 0x000fca00000000ff */
[----:B------:R-:W-:Y:S01]  /*7520*/  STG.E desc[UR36][R2.64], R5 ;  /* 0x0000000502007986 */ /* 0x000fe2000c101924 */
[----:B------:R-:W-:Y:S05]  /*7530*/  EXIT ;  /* 0x000000000000794d */ /* 0x000fea0003800000 */
.L_x_6720:
[----:B------:R-:W-:-:S04]  /*7540*/  PRMT R5, R5, 0x8880, RZ ;  /* 0x0000888005057816 */ /* 0x000fc800000000ff */
[----:B------:R-:W-:-:S05]  /*7550*/  PRMT R5, R5, 0x7710, RZ ;  /* 0x0000771005057816 */ /* 0x000fca00000000ff */
[----:B------:R-:W-:Y:S01]  /*7560*/  STG.E.U16 desc[UR36][R2.64], R5 ;  /* 0x0000000502007986 */ /* 0x000fe2000c101524 */
[----:B------:R-:W-:Y:S05]  /*7570*/  EXIT ;  /* 0x000000000000794d */ /* 0x000fea0003800000 */
.L_x_6716:
        /* <DEDUP_REMOVED lines=9> */
.L_x_6723:
[----:B------:R-:W0:Y:S02]  /*7610*/  I2F.S8 R5, R5 ;  /* 0x0000000500057306 */ /* 0x000e240000001400 */
[----:B0-----:R-:W-:-:S05]  /*7620*/  F2FP.F16.F32.PACK_AB R0, RZ, R5 ;  /* 0x00000005ff00723e */ /* 0x001fca00000000ff */
[----:B------:R-:W-:Y:S01]  /*7630*/  STG.E.U16 desc[UR36][R2.64], R0 ;  /* 0x0000000002007986 */ /* 0x000fe2000c101524 */
[----:B------:R-:W-:Y:S05]  /*7640*/  EXIT ;  /* 0x000000000000794d */ /* 0x000fea0003800000 */
.L_x_6722:
        /* <DEDUP_REMOVED lines=10> */
.L_x_6725:
[----:B------:R-:W0:Y:S02]  /*76f0*/  I2F.S8 R5, R5 ;  /* 0x0000000500057306 */ /* 0x000e240000001400 */
[----:B0-----:R-:W-:-:S04]  /*7700*/  F2FP.F16.F32.PACK_AB R0, RZ, R5 ;  /* 0x00000005ff00723e */ /* 0x001fc800000000ff */
[----:B------:R-:W-:-:S05]  /*7710*/  PRMT R0, R0, 0x5410, RZ ;  /* 0x0000541000007816 */ /* 0x000fca00000000ff */
[----:B------:R-:W-:Y:S01]  /*7720*/  STG.E desc[UR36][R2.64], R0 ;  /* 0x0000000002007986 */ /* 0x000fe2000c101924 */
[----:B------:R-:W-:Y:S05]  /*7730*/  EXIT ;  /* 0x000000000000794d */ /* 0x000fea0003800000 */
.L_x_6724:
[----:B------:R-:W-:-:S04]  /*7740*/  PRMT R4, R5, 0x8880, RZ ;  /* 0x0000888005047816 */ /* 0x000fc800000000ff */
[----:B------:R-:W-:-:S06]  /*7750*/  PRMT R4, R4, 0x7710, RZ ;  /* 0x0000771004047816 */ /* 0x000fcc00000000ff */
[----:B------:R-:W0:Y:S02]  /*7760*/  I2F.F64.S16 R4, R4 ;  /* 0x0000000400047312 */ /* 0x000e240000101c00 */
[----:B0-----:R-:W-:Y:S01]  /*7770*/  STG.E.64 desc[UR36][R2.64], R4 ;  /* 0x0000000402007986 */ /* 0x001fe2000c101b24 */
[----:B------:R-:W-:Y:S05]  /*7780*/  EXIT ;  /* 0x000000000000794d */ /* 0x000fea0003800000 */
.L_x_6715:
        /* <DEDUP_REMOVED lines=12> */
.L_x_6728:
[----:B------:R-:W-:Y:S02]  /*7850*/  PRMT R4, R5, 0x8880, RZ ;  /* 0x0000888005047816 */ /* 0x000fe400000000ff */
[----:B------:R-:W-:Y:S02]  /*7860*/  CS2R R6, SRZ ;  /* 0x0000000000067805 */ /* 0x000fe4000001ff00 */
[----:B------:R-:W-:-:S06]  /*7870*/  PRMT R4, R4, 0x7710, RZ ;  /* 0x0000771004047816 */ /* 0x000fcc00000000ff */
[----:B------:R-:W0:Y:S02]  /*7880*/  I2F.F64.S16 R4, R4 ;  /* 0x0000000400047312 */ /* 0x000e240000101c00 */
[----:B0-----:R-:W-:Y:S01]  /*7890*/  STG.E.128 desc[UR36][R2.64], R4 ;  /* 0x0000000402007986 */ /* 0x001fe2000c101d24 */
[----:B------:R-:W-:Y:S05]  /*78a0*/  EXIT ;  /* 0x000000000000794d */ /* 0x000fea0003800000 */
.L_x_6727:
        /* <DEDUP_REMOVED lines=20> */
.L_x_6731:
[----:B------:R-:W-:-:S05]  /*79f0*/  LOP3.LUT R5, R0, R7, RZ, 0xfc, !PT ;  /* 0x0000000700057212 */ /* 0x000fca00078efcff */
[----:B------:R-:W-:Y:S01]  /*7a00*/  STG.E.U8 desc[UR36][R2.64], R5 ;  /* 0x0000000502007986 */ /* 0x000fe2000c101124 */
[----:B------:R-:W-:Y:S05]  /*7a10*/  EXIT ;  /* 0x000000000000794d */ /* 0x000fea0003800000 */
.L_x_6730:
        /* <DEDUP_REMOVED lines=12> */
.L_x_6732:
[----:B------:R-:W-:Y:S01]  /*7ae0*/  ISETP.GT.U32.AND P0, PT, R0, 0x7f800000, PT ;  /* 0x7f8000000000780c */ /* 0x000fe20003f04070 */
[----:B------:R-:W-:-:S05]  /*7af0*/  IMAD.MOV.U32 R0, RZ, RZ, 0x7f ;  /* 0x0000007fff007424 */ /* 0x000fca00078e00ff */
[----:B------:R-:W-:-:S07]  /*7b00*/  SEL R0, R0, 0x7c, P0 ;  /* 0x0000007c00007807 */ /* 0x000fce0000000000 */
.L_x_6733:
[----:B------:R-:W-:-:S04]  /*7b10*/  LOP3.LUT R5, R5, 0x80000000, RZ, 0xc0, !PT ;  /* 0x8000000005057812 */ /* 0x000fc800078ec0ff */
[----:B------:R-:W-:-:S04]  /*7b20*/  SHF.R.U32.HI R5, RZ, 0x18, R5 ;  /* 0x00000018ff057819 */ /* 0x000fc80000011605 */
[----:B------:R-:W-:-:S05]  /*7b30*/  LOP3.LUT R5, R0, R5, RZ, 0xfc, !PT ;  /* 0x0000000500057212 */ /* 0x000fca00078efcff */
[----:B------:R-:W-:Y:S01]  /*7b40*/  STG.E.U8 desc[UR36][R2.64], R5 ;  /* 0x0000000502007986 */ /* 0x000fe2000c101124 */
[----:B------:R-:W-:Y:S05]  /*7b50*/  EXIT ;  /* 0x000000000000794d */ /* 0x000fea0003800000 */
.L_x_6729:
[----:B------:R-:W0:Y:S02]  /*7b60*/  I2F.S8 R5, R5 ;  /* 0x0000000500057306 */ /* 0x000e240000001400 */
[----:B0-----:R-:W-:-:S05]  /*7b70*/  F2FP.BF16.F32.PACK_AB R0, RZ, R5 ;  /* 0x00000005ff00723e */ /* 0x001fca00000010ff */
[----:B------:R-:W-:Y:S01]  /*7b80*/  STG.E.U16 desc[UR36][R2.64], R0 ;  /* 0x0000000002007986 */ /* 0x000fe2000c101524 */
[----:B------:R-:W-:Y:S05]  /*7b90*/  EXIT ;  /* 0x000000000000794d */ /* 0x000fea0003800000 */
.L_x_6726:
        /* <DEDUP_REMOVED lines=12> */
.L_x_6736:
        /* <DEDUP_REMOVED lines=17> */
.L_x_6738:
[----:B------:R-:W-:-:S04]  /*7d70*/  LOP3.LUT R5, R5, 0x80000000, RZ, 0xc0, !PT ;  /* 0x8000000005057812 */ /* 0x000fc800078ec0ff */
[----:B------:R-:W-:-:S04]  /*7d80*/  SHF.R.U32.HI R5, RZ, 0x18, R5 ;  /* 0x00000018ff057819 */ /* 0x000fc80000011605 */
[----:B------:R-:W-:-:S07]  /*7d90*/  LOP3.LUT R0, R0, R5, RZ, 0xfc, !PT ;  /* 0x0000000500007212 */ /* 0x000fce00078efcff */
.L_x_6737:
[----:B------:R-:W-:Y:S01]  /*7da0*/  STG.E.U8 desc[UR36][R2.64], R0 ;  /* 0x0000000002007986 */ /* 0x000fe2000c101124 */
[----:B------:R-:W-:Y:S05]  /*7db0*/  EXIT ;  /* 0x000000000000794d */ /* 0x000fea0003800000 */
.L_x_6735:
        /* <DEDUP_REMOVED lines=17> */
.L_x_6740:
[----:B------:R-:W-:-:S04]  /*7ed0*/  LOP3.LUT R5, R5, 0x80000000, RZ, 0xc0, !PT ;  /* 0x8000000005057812 */ /* 0x000fc800078ec0ff */
[----:B------:R-:W-:-:S04]  /*7ee0*/  SHF.R.U32.HI R5, RZ, 0x18, R5 ;  /* 0x00000018ff057819 */ /* 0x000fc80000011605 */
[----:B------:R-:W-:-:S07]  /*7ef0*/  LOP3.LUT R0, R0, R5, RZ, 0xfc, !PT ;  /* 0x0000000500007212 */ /* 0x000fce00078efcff */
.L_x_6739:
[----:B------:R-:W-:Y:S01]  /*7f00*/  STG.E.U8 desc[UR36][R2.64], R0 ;  /* 0x0000000002007986 */ /* 0x000fe2000c101124 */
[----:B------:R-:W-:Y:S05]  /*7f10*/  EXIT ;  /* 0x000000000000794d */ /* 0x000fea0003800000 */
.L_x_6734:
        /* <DEDUP_REMOVED lines=18> */
.L_x_6743:
[----:B------:R-:W-:Y:S01]  /*8040*/  STG.E.U8 desc[UR36][R2.64], R0 ;  /* 0x0000000002007986 */ /* 0x000fe2000c101124 */
[----:B------:R-:W-:Y:S05]  /*8050*/  EXIT ;  /* 0x000000000000794d */ /* 0x000fea0003800000 */
.L_x_6719:
        /* <DEDUP_REMOVED lines=16> */
.L_x_6744:
[----:B------:R-:W-:Y:S05]  /*8160*/  EXIT ;  /* 0x000000000000794d */ /* 0x000fea0003800000 */
.L_x_6742:
[----:B------:R-:W-:-:S05]  /*8170*/  PRMT R5, R5, 0x8880, RZ ;  /* 0x0000888005057816 */ /* 0x000fca00000000ff */
[----:B------:R-:W-:-:S05]  /*8180*/  IMAD.MOV.U32 R4, RZ, RZ, R5 ;  /* 0x000000ffff047224 */ /* 0x000fca00078e0005 */
[----:B------:R-:W-:-:S05]  /*8190*/  SHF.R.S32.HI R5, RZ, 0x1f, R4 ;  /* 0x0000001fff057819 */ /* 0x000fca0000011404 */
[----:B------:R-:W-:Y:S01]  /*81a0*/  STG.E.64 desc[UR36][R2.64], R4 ;  /* 0x0000000402007986 */ /* 0x000fe2000c101b24 */
[----:B------:R-:W-:Y:S05]  /*81b0*/  EXIT ;  /* 0x000000000000794d */ /* 0x000fea0003800000 */
.L_x_6741:
[----:B------:R-:W-:-:S05]  /*81c0*/  PRMT R5, R5, 0x8880, RZ ;  /* 0x0000888005057816 */ /* 0x000fca00000000ff */
[----:B------:R-:W-:Y:S01]  /*81d0*/  STG.E desc[UR36][R2.64], R5 ;  /* 0x0000000502007986 */ /* 0x000fe2000c101924 */
[----:B------:R-:W-:Y:S05]  /*81e0*/  EXIT ;  /* 0x000000000000794d */ /* 0x000fea0003800000 */
.L_x_6745:
        /* <DEDUP_REMOVED lines=9> */
.L_x_7395:


//--------------------- .text._ZN2at6native27unrolled_elementwise_kernelINS0_11FillFunctorIaEESt5arrayIPcLm1EELi4E23TrivialOffsetCalculatorILi0EjES7_ILi1EjENS0_6memory12LoadWithCastILi0EEENSA_13StoreWithCastILi1EEEEEviT_T0_T2_T3_T4_T5_ --------------------------
	.section	.text._ZN2at6native27unrolled_elementwise_kernelINS0_11FillFunctorIaEESt5arrayIPcLm1EELi4E23TrivialOffsetCalculatorILi0EjES7_ILi1EjENS0_6memory12LoadWithCastILi0EEENSA_13StoreWithCastILi1EEEEEviT_T0_T2_T3_T4_T5_,"ax",@progbits
	.align	128
        .global         _ZN2at6native27unrolled_elementwise_kernelINS0_11FillFunctorIaEESt5arrayIPcLm1EELi4E23TrivialOffsetCalculatorILi0EjES7_ILi1EjENS0_6memory12LoadWithCastILi0EEENSA_13StoreWithCastILi1EEEEEviT_T0_T2_T3_T4_T5_
        .type           _ZN2at6native27unrolled_elementwise_kernelINS0_11FillFunctorIaEESt5arrayIPcLm1EELi4E23TrivialOffsetCalculatorILi0EjES7_ILi1EjENS0_6memory12LoadWithCastILi0EEENSA_13StoreWithCastILi1EEEEEviT_T0_T2_T3_T4_T5_,@function
        .size           _ZN2at6native27unrolled_elementwise_kernelINS0_11FillFunctorIaEESt5arrayIPcLm1EELi4E23TrivialOffsetCalculatorILi0EjES7_ILi1EjENS0_6memory12LoadWithCastILi0EEENSA_13StoreWithCastILi1EEEEEviT_T0_T2_T3_T4_T5_,(.L_x_7396 - _ZN2at6native27unrolled_elementwise_kernelINS0_11FillFunctorIaEESt5arrayIPcLm1EELi4E23TrivialOffsetCalculatorILi0EjES7_ILi1EjENS0_6memory12LoadWithCastILi0EEENSA_13StoreWithCastILi1EEEEEviT_T0_T2_T3_T4_T5_)
        .other          _ZN2at6native27unrolled_elementwise_kernelINS0_11FillFunctorIaEESt5arrayIPcLm1EELi4E23TrivialOffsetCalculatorILi0EjES7_ILi1EjENS0_6memory12LoadWithCastILi0EEENSA_13StoreWithCastILi1EEEEEviT_T0_T2_T3_T4_T5_,@"STO_CUDA_ENTRY STV_DEFAULT"
_ZN2at6native27unrolled_elementwise_kernelINS0_11FillFunctorIaEESt5arrayIPcLm1EELi4E23TrivialOffsetCalculatorILi0EjES7_ILi1EjENS0_6memory12LoadWithCastILi0EEENSA_13StoreWithCastILi1EEEEEviT_T0_T2_T3_T4_T5_:
.text._ZN2at6native27unrolled_elementwise_kernelINS0_11FillFunctorIaEESt5arrayIPcLm1EELi4E23TrivialOffsetCalculatorILi0EjES7_ILi1EjENS0_6memory12LoadWithCastILi0EEENSA_13StoreWithCastILi1EEEEEviT_T0_T2_T3_T4_T5_:
        /* <DEDUP_REMOVED lines=32> */
.L_x_6751:
[----:B------:R3:W-:Y:S01]  /*0200*/  STG.E.U8 desc[UR36][R2.64], R18 ;  /* 0x0000001202007986 */ /* 0x0007e2000c101124 */
[----:B------:R-:W-:Y:S05]  /*0210*/  BRA `(.L_x_6747) ;  /* 0x0000000c00587947 */ /* 0x000fea0003800000 */
.L_x_6750:
        /* <DEDUP_REMOVED lines=10> */
.L_x_6754:
[----:B------:R-:W-:-:S05]  /*02c0*/  PRMT R5, R18, 0x8880, RZ ;  /* 0x0000888012057816 */ /* 0x000fca00000000ff */
[----:B------:R1:W-:Y:S01]  /*02d0*/  STG.E desc[UR36][R2.64], R5 ;  /* 0x0000000502007986 */ /* 0x0003e2000c101924 */
[----:B------:R-:W-:Y:S05]  /*02e0*/  BRA `(.L_x_6747) ;  /* 0x0000000c00247947 */ /* 0x000fea0003800000 */
.L_x_6753:
[----:B------:R-:W-:-:S04]  /*02f0*/  PRMT R5, R18, 0x8880, RZ ;  /* 0x0000888012057816 */ /* 0x000fc800000000ff */
[----:B------:R-:W-:-:S05]  /*0300*/  PRMT R5, R5, 0x7710, RZ ;  /* 0x0000771005057816 */ /* 0x000fca00000000ff */
[----:B------:R2:W-:Y:S01]  /*0310*/  STG.E.U16 desc[UR36][R2.64], R5 ;  /* 0x0000000502007986 */ /* 0x0005e2000c101524 */
[----:B------:R-:W-:Y:S05]  /*0320*/  BRA `(.L_x_6747) ;  /* 0x0000000c00147947 */ /* 0x000fea0003800000 */
.L_x_6749:
        /* <DEDUP_REMOVED lines=9> */
.L_x_6756:
[----:B------:R-:W0:Y:S02]  /*03c0*/  I2F.S8 R0, R18 ;  /* 0x0000001200007306 */ /* 0x000e240000001400 */
[----:B0-----:R-:W-:-:S05]  /*03d0*/  F2FP.F16.F32.PACK_AB R0, RZ, R0 ;  /* 0x00000000ff00723e */ /* 0x001fca00000000ff */
[----:B------:R0:W-:Y:S01]  /*03e0*/  STG.E.U16 desc[UR36][R2.64], R0 ;  /* 0x0000000002007986 */ /* 0x0001e2000c101524 */
[----:B------:R-:W-:Y:S05]  /*03f0*/  BRA `(.L_x_6747) ;  /* 0x0000000800e07947 */ /* 0x000fea0003800000 */
.L_x_6755:
        /* <DEDUP_REMOVED lines=10> */
.L_x_6758:
[----:B------:R-:W0:Y:S02]  /*04a0*/  I2F.S8 R0, R18 ;  /* 0x0000001200007306 */ /* 0x000e240000001400 */
[----:B0-----:R-:W-:-:S04]  /*04b0*/  F2FP.F16.F32.PACK_AB R5, RZ, R0 ;  /* 0x00000000ff05723e */ /* 0x001fc800000000ff */
[----:B------:R-:W-:-:S05]  /*04c0*/  PRMT R5, R5, 0x5410, RZ ;  /* 0x0000541005057816 */ /* 0x000fca00000000ff */
[----:B------:R0:W-:Y:S01]  /*04d0*/  STG.E desc[UR36][R2.64], R5 ;  /* 0x0000000502007986 */ /* 0x0001e2000c101924 */
[----:B------:R-:W-:Y:S05]  /*04e0*/  BRA `(.L_x_6747) ;  /* 0x0000000800a47947 */ /* 0x000fea0003800000 */
.L_x_6757:
[----:B------:R-:W-:-:S04]  /*04f0*/  PRMT R4, R18, 0x8880, RZ ;  /* 0x0000888012047816 */ /* 0x000fc800000000ff */
[----:B------:R-:W-:-:S06]  /*0500*/  PRMT R4, R4, 0x7710, RZ ;  /* 0x0000771004047816 */ /* 0x000fcc00000000ff */
[----:B------:R-:W0:Y:S02]  /*0510*/  I2F.F64.S16 R4, R4 ;  /* 0x0000000400047312 */ /* 0x000e240000101c00 */
[----:B0-----:R5:W-:Y:S01]  /*0520*/  STG.E.64 desc[UR36][R2.64], R4 ;  /* 0x0000000402007986 */ /* 0x001be2000c101b24 */
[----:B------:R-:W-:Y:S05]  /*0530*/  BRA `(.L_x_6747) ;  /* 0x0000000800907947 */ /* 0x000fea0003800000 */
.L_x_6748:
        /* <DEDUP_REMOVED lines=12> */
.L_x_6761:
[----:B------:R-:W-:Y:S02]  /*0600*/  PRMT R4, R18, 0x8880, RZ ;  /* 0x0000888012047816 */ /* 0x000fe400000000ff */
[----:B------:R-:W-:Y:S02]  /*0610*/  CS2R R6, SRZ ;  /* 0x0000000000067805 */ /* 0x000fe4000001ff00 */
[----:B------:R-:W-:-:S06]  /*0620*/  PRMT R4, R4, 0x7710, RZ ;  /* 0x0000771004047816 */ /* 0x000fcc00000000ff */
[----:B------:R-:W0:Y:S02]  /*0630*/  I2F.F64.S16 R4, R4 ;  /* 0x0000000400047312 */ /* 0x000e240000101c00 */
[----:B0-----:R0:W-:Y:S01]  /*0640*/  STG.E.128 desc[UR36][R2.64], R4 ;  /* 0x0000000402007986 */ /* 0x0011e2000c101d24 */
[----:B------:R-:W-:Y:S05]  /*0650*/  BRA `(.L_x_6747) ;  /* 0x0000000800487947 */ /* 0x000fea0003800000 */
.L_x_6760:
        /* <DEDUP_REMOVED lines=20> */
.L_x_6764:
[----:B------:R-:W-:-:S05]  /*07a0*/  LOP3.LUT R5, R4, R5, RZ, 0xfc, !PT ;  /* 0x0000000504057212 */ /* 0x000fca00078efcff */
[----:B------:R0:W-:Y:S01]  /*07b0*/  STG.E.U8 desc[UR36][R2.64], R5 ;  /* 0x0000000502007986 */ /* 0x0001e2000c101124 */
[----:B------:R-:W-:Y:S05]  /*07c0*/  BRA `(.L_x_6747) ;  /* 0x0000000400ec7947 */ /* 0x000fea0003800000 */
.L_x_6763:
        /* <DEDUP_REMOVED lines=12> */
.L_x_6765:
[----:B------:R-:W-:Y:S01]  /*0890*/  IMAD.MOV.U32 R0, RZ, RZ, 0x7f ;  /* 0x0000007fff007424 */ /* 0x000fe200078e00ff */
[----:B------:R-:W-:-:S04]  /*08a0*/  ISETP.GT.U32.AND P0, PT, R4, 0x7f800000, PT ;  /* 0x7f8000000400780c */ /* 0x000fc80003f04070 */
[----:B------:R-:W-:-:S09]  /*08b0*/  SEL R0, R0, 0x7c, P0 ;  /* 0x0000007c00007807 */ /* 0x000fd20000000000 */
.L_x_6766:
[----:B------:R-:W-:-:S04]  /*08c0*/  LOP3.LUT R5, R5, 0x80000000, RZ, 0xc0, !PT ;  /* 0x8000000005057812 */ /* 0x000fc800078ec0ff */
[----:B------:R-:W-:-:S04]  /*08d0*/  SHF.R.U32.HI R5, RZ, 0x18, R5 ;  /* 0x00000018ff057819 */ /* 0x000fc80000011605 */
[----:B------:R-:W-:-:S05]  /*08e0*/  LOP3.LUT R5, R0, R5, RZ, 0xfc, !PT ;  /* 0x0000000500057212 */ /* 0x000fca00078efcff */
[----:B------:R0:W-:Y:S01]  /*08f0*/  STG.E.U8 desc[UR36][R2.64], R5 ;  /* 0x0000000502007986 */ /* 0x0001e2000c101124 */
[----:B------:R-:W-:Y:S05]  /*0900*/  BRA `(.L_x_6747) ;  /* 0x00000004009c7947 */ /* 0x000fea0003800000 */
.L_x_6762:
[----:B------:R-:W0:Y:S02]  /*0910*/  I2F.S8 R0, R18 ;  /* 0x0000001200007306 */ /* 0x000e240000001400 */
[----:B0-----:R-:W-:-:S05]  /*0920*/  F2FP.BF16.F32.PACK_AB R0, RZ, R0 ;  /* 0x00000000ff00723e */ /* 0x001fca00000010ff */
[----:B------:R0:W-:Y:S01]  /*0930*/  STG.E.U16 desc[UR36][R2.64], R0 ;  /* 0x0000000002007986 */ /* 0x0001e2000c101524 */
[----:B------:R-:W-:Y:S05]  /*0940*/  BRA `(.L_x_6747) ;  /* 0x00000004008c7947 */ /* 0x000fea0003800000 */
.L_x_6759:
        /* <DEDUP_REMOVED lines=12> */
.L_x_6769:
        /* <DEDUP_REMOVED lines=16> */
.L_x_6771:
[----:B------:R-:W-:-:S04]  /*0b10*/  LOP3.LUT R5, R5, 0x80000000, RZ, 0xc0, !PT ;  /* 0x8000000005057812 */ /* 0x000fc800078ec0ff */
[----:B------:R-:W-:-:S04]  /*0b20*/  SHF.R.U32.HI R5, RZ, 0x18, R5 ;  /* 0x00000018ff057819 */ /* 0x000fc80000011605 */
[----:B------:R-:W-:-:S04]  /*0b30*/  LOP3.LUT R4, R4, R5, RZ, 0xfc, !PT ;  /* 0x0000000504047212 */ /* 0x000fc800078efcff */
[----:B------:R-:W-:-:S07]  /*0b40*/  PRMT R0, R4, 0x7610, R0 ;  /* 0x0000761004007816 */ /* 0x000fce0000000000 */
.L_x_6770:
[----:B------:R0:W-:Y:S01]  /*0b50*/  STG.E.U8 desc[UR36][R2.64], R0 ;  /* 0x0000000002007986 */ /* 0x0001e2000c101124 */
[----:B------:R-:W-:Y:S05]  /*0b60*/  BRA `(.L_x_6747) ;  /* 0x0000000400047947 */ /* 0x000fea0003800000 */
.L_x_6768:
        /* <DEDUP_REMOVED lines=16> */
.L_x_6773:
[----:B------:R-:W-:-:S04]  /*0c70*/  LOP3.LUT R5, R5, 0x80000000, RZ, 0xc0, !PT ;  /* 0x8000000005057812 */ /* 0x000fc800078ec0ff */
[----:B------:R-:W-:-:S04]  /*0c80*/  SHF.R.U32.HI R5, RZ, 0x18, R5 ;  /* 0x00000018ff057819 */ /* 0x000fc80000011605 */
[----:B------:R-:W-:-:S04]  /*0c90*/  LOP3.LUT R4, R4, R5, RZ, 0xfc, !PT ;  /* 0x0000000504047212 */ /* 0x000fc800078efcff */
[----:B------:R-:W-:-:S07]  /*0ca0*/  PRMT R0, R4, 0x7610, R0 ;  /* 0x0000761004007816 */ /* 0x000fce0000000000 */
.L_x_6772:
[----:B------:R0:W-:Y:S01]  /*0cb0*/  STG.E.U8 desc[UR36][R2.64], R0 ;  /* 0x0000000002007986 */ /* 0x0001e2000c101124 */
[----:B------:R-:W-:Y:S05]  /*0cc0*/  BRA `(.L_x_6747) ;  /* 0x0000000000ac7947 */ /* 0x000fea0003800000 */
.L_x_6767:
        /* <DEDUP_REMOVED lines=18> */
.L_x_6776:
[----:B------:R0:W-:Y:S01]  /*0df0*/  STG.E.U8 desc[UR36][R2.64], R5 ;  /* 0x0000000502007986 */ /* 0x0001e2000c101124 */
[----:B------:R-:W-:Y:S05]  /*0e00*/  BRA `(.L_x_6747) ;  /* 0x00000000005c7947 */ /* 0x000fea0003800000 */
.L_x_6752:
        /* <DEDUP_REMOVED lines=16> */
.L_x_6777:
[----:B------:R-:W-:Y:S05]  /*0f10*/  BRA `(.L_x_6747) ;  /* 0x0000000000187947 */ /* 0x000fea0003800000 */
.L_x_6775:
[----:B------:R-:W-:-:S04]  /*0f20*/  PRMT R4, R18, 0x8880, RZ ;  /* 0x0000888012047816 */ /* 0x000fc800000000ff */
[----:B------:R-:W-:-:S05]  /*0f30*/  SHF.R.S32.HI R5, RZ, 0x1f, R4 ;  /* 0x0000001fff057819 */ /* 0x000fca0000011404 */
[----:B------:R0:W-:Y:S01]  /*0f40*/  STG.E.64 desc[UR36][R2.64], R4 ;  /* 0x0000000402007986 */ /* 0x0001e2000c101b24 */
[----:B------:R-:W-:Y:S05]  /*0f50*/  BRA `(.L_x_6747) ;  /* 0x0000000000087947 */ /* 0x000fea0003800000 */
.L_x_6774:
[----:B------:R-:W-:-:S05]  /*0f60*/  PRMT R5, R18, 0x8880, RZ ;  /* 0x0000888012057816 */ /* 0x000fca00000000ff */
[----:B------:R0:W-:Y:S02]  /*0f70*/  STG.E desc[UR36][R2.64], R5 ;  /* 0x0000000502007986 */ /* 0x0001e4000c101924 */
.L_x_6747:
[----:B------:R-:W-:Y:S05]  /*0f80*/  BSYNC B6 ;  /* 0x0000000000067941 */ /* 0x000fea0003800000 */
.L_x_6746:
        /* <DEDUP_REMOVED lines=23> */
.L_x_6783:
[----:B------:R1:W-:Y:S01]  /*1100*/  STG.E.U8 desc[UR36][R2.64], R18 ;  /* 0x0000001202007986 */ /* 0x0003e2000c101124 */
[----:B------:R-:W-:Y:S05]  /*1110*/  BRA `(.L_x_6785) ;  /* 0x0000000c00587947 */ /* 0x000fea0003800000 */
.L_x_6782:
        /* <DEDUP_REMOVED lines=10> */
.L_x_6787:
[----:B------:R-:W-:-:S05]  /*11c0*/  PRMT R5, R18, 0x8880, RZ ;  /* 0x0000888012057816 */ /* 0x000fca00000000ff */
[----:B------:R3:W-:Y:S01]  /*11d0*/  STG.E desc[UR36][R2.64], R5 ;  /* 0x0000000502007986 */ /* 0x0007e2000c101924 */
[----:B------:R-:W-:Y:S05]  /*11e0*/  BRA `(.L_x_6785) ;  /* 0x0000000c00247947 */ /* 0x000fea0003800000 */
.L_x_6786:
[----:B------:R-:W-:-:S04]  /*11f0*/  PRMT R5, R18, 0x8880, RZ ;  /* 0x0000888012057816 */ /* 0x000fc800000000ff */
[----:B------:R-:W-:-:S05]  /*1200*/  PRMT R5, R5, 0x7710, RZ ;  /* 0x0000771005057816 */ /* 0x000fca00000000ff */
[----:B------:R2:W-:Y:S01]  /*1210*/  STG.E.U16 desc[UR36][R2.64], R5 ;  /* 0x0000000502007986 */ /* 0x0005e2000c101524 */
[----:B------:R-:W-:Y:S05]  /*1220*/  BRA `(.L_x_6785) ;  /* 0x0000000c00147947 */ /* 0x000fea0003800000 */
.L_x_6781:
        /* <DEDUP_REMOVED lines=9> */
.L_x_6789:
[----:B------:R-:W0:Y:S02]  /*12c0*/  I2F.S8 R0, R18 ;  /* 0x0000001200007306 */ /* 0x000e240000001400 */
[----:B0-----:R-:W-:-:S05]  /*12d0*/  F2FP.F16.F32.PACK_AB R0, RZ, R0 ;  /* 0x00000000ff00723e */ /* 0x001fca00000000ff */
[----:B------:R0:W-:Y:S01]  /*12e0*/  STG.E.U16 desc[UR36][R2.64], R0 ;  /* 0x0000000002007986 */ /* 0x0001e2000c101524 */
[----:B------:R-:W-:Y:S05]  /*12f0*/  BRA `(.L_x_6785) ;  /* 0x0000000800e07947 */ /* 0x000fea0003800000 */
.L_x_6788:
        /* <DEDUP_REMOVED lines=10> */
.L_x_6791:
[----:B------:R-:W0:Y:S02]  /*13a0*/  I2F.S8 R0, R18 ;  /* 0x0000001200007306 */ /* 0x000e240000001400 */
[----:B0-----:R-:W-:-:S04]  /*13b0*/  F2FP.F16.F32.PACK_AB R0, RZ, R0 ;  /* 0x00000000ff00723e */ /* 0x001fc800000000ff */
[----:B------:R-:W-:-:S05]  /*13c0*/  PRMT R0, R0, 0x5410, RZ ;  /* 0x0000541000007816 */ /* 0x000fca00000000ff */
[----:B------:R0:W-:Y:S01]  /*13d0*/  STG.E desc[UR36][R2.64], R0 ;  /* 0x0000000002007986 */ /* 0x0001e2000c101924 */
[----:B------:R-:W-:Y:S05]  /*13e0*/  BRA `(.L_x_6785) ;  /* 0x0000000800a47947 */ /* 0x000fea0003800000 */
.L_x_6790:
[----:B------:R-:W-:-:S04]  /*13f0*/  PRMT R4, R18, 0x8880, RZ ;  /* 0x0000888012047816 */ /* 0x000fc800000000ff */
[----:B------:R-:W-:-:S06]  /*1400*/  PRMT R4, R4, 0x7710, RZ ;  /* 0x0000771004047816 */ /* 0x000fcc00000000ff */
[----:B------:R-:W0:Y:S02]  /*1410*/  I2F.F64.S16 R4, R4 ;  /* 0x0000000400047312 */ /* 0x000e240000101c00 */
[----:B0-----:R0:W-:Y:S01]  /*1420*/  STG.E.64 desc[UR36][R2.64], R4 ;  /* 0x0000000402007986 */ /* 0x0011e2000c101b24 */
[----:B------:R-:W-:Y:S05]  /*1430*/  BRA `(.L_x_6785) ;  /* 0x0000000800907947 */ /* 0x000fea0003800000 */
.L_x_6780:
        /* <DEDUP_REMOVED lines=12> */
.L_x_6794:
[----:B------:R-:W-:Y:S02]  /*1500*/  PRMT R4, R18, 0x8880, RZ ;  /* 0x0000888012047816 */ /* 0x000fe400000000ff */
[----:B------:R-:W-:Y:S02]  /*1510*/  CS2R R6, SRZ ;  /* 0x0000000000067805 */ /* 0x000fe4000001ff00 */
[----:B------:R-:W-:-:S06]  /*1520*/  PRMT R4, R4, 0x7710, RZ ;  /* 0x0000771004047816 */ /* 0x000fcc00000000ff */
[----:B------:R-:W0:Y:S02]  /*1530*/  I2F.F64.S16 R4, R4 ;  /* 0x0000000400047312 */ /* 0x000e240000101c00 */
[----:B0-----:R0:W-:Y:S01]  /*1540*/  STG.E.128 desc[UR36][R2.64], R4 ;  /* 0x0000000402007986 */ /* 0x0011e2000c101d24 */
[----:B------:R-:W-:Y:S05]  /*1550*/  BRA `(.L_x_6785) ;  /* 0x0000000800487947 */ /* 0x000fea0003800000 */
.L_x_6793:
        /* <DEDUP_REMOVED lines=20> */
.L_x_6797:
[----:B------:R-:W-:-:S05]  /*16a0*/  LOP3.LUT R5, R0, R9, RZ, 0xfc, !PT ;  /* 0x0000000900057212 */ /* 0x000fca00078efcff */
[----:B------:R0:W-:Y:S01]  /*16b0*/  STG.E.U8 desc[UR36][R2.64], R5 ;  /* 0x0000000502007986 */ /* 0x0001e2000c101124 */
[----:B------:R-:W-:Y:S05]  /*16c0*/  BRA `(.L_x_6785) ;  /* 0x0000000400ec7947 */ /* 0x000fea0003800000 */
.L_x_6796:
        /* <DEDUP_REMOVED lines=12> */
.L_x_6798:
[----:B------:R-:W-:Y:S01]  /*1790*/  ISETP.GT.U32.AND P0, PT, R0, 0x7f800000, PT ;  /* 0x7f8000000000780c */ /* 0x000fe20003f04070 */
[----:B------:R-:W-:-:S05]  /*17a0*/  IMAD.MOV.U32 R0, RZ, RZ, 0x7f ;  /* 0x0000007fff007424 */ /* 0x000fca00078e00ff */
[----:B------:R-:W-:-:S07]  /*17b0*/  SEL R0, R0, 0x7c, P0 ;  /* 0x0000007c00007807 */ /* 0x000fce0000000000 */
.L_x_6799:
[----:B------:R-:W-:-:S04]  /*17c0*/  LOP3.LUT R4, R4, 0x80000000, RZ, 0xc0, !PT ;  /* 0x8000000004047812 */ /* 0x000fc800078ec0ff */
[----:B------:R-:W-:-:S04]  /*17d0*/  SHF.R.U32.HI R5, RZ, 0x18, R4 ;  /* 0x00000018ff057819 */ /* 0x000fc80000011604 */
[----:B------:R-:W-:-:S05]  /*17e0*/  LOP3.LUT R5, R0, R5, RZ, 0xfc, !PT ;  /* 0x0000000500057212 */ /* 0x000fca00078efcff */
[----:B------:R0:W-:Y:S01]  /*17f0*/  STG.E.U8 desc[UR36][R2.64], R5 ;  /* 0x0000000502007986 */ /* 0x0001e2000c101124 */
[----:B------:R-:W-:Y:S05]  /*1800*/  BRA `(.L_x_6785) ;  /* 0x00000004009c7947 */ /* 0x000fea0003800000 */
.L_x_6795:
[----:B------:R-:W0:Y:S02]  /*1810*/  I2F.S8 R0, R18 ;  /* 0x0000001200007306 */ /* 0x000e240000001400 */
[----:B0-----:R-:W-:-:S05]  /*1820*/  F2FP.BF16.F32.PACK_AB R0, RZ, R0 ;  /* 0x00000000ff00723e */ /* 0x001fca00000010ff */
[----:B------:R0:W-:Y:S01]  /*1830*/  STG.E.U16 desc[UR36][R2.64], R0 ;  /* 0x0000000002007986 */ /* 0x0001e2000c101524 */
[----:B------:R-:W-:Y:S05]  /*1840*/  BRA `(.L_x_6785) ;  /* 0x00000004008c7947 */ /* 0x000fea0003800000 */
.L_x_6792:
        /* <DEDUP_REMOVED lines=12> */
.L_x_6802:
        /* <DEDUP_REMOVED lines=17> */
.L_x_6804:
[----:B------:R-:W-:-:S04]  /*1a20*/  LOP3.LUT R4, R4, 0x80000000, RZ, 0xc0, !PT ;  /* 0x8000000004047812 */ /* 0x000fc800078ec0ff */
[----:B------:R-:W-:-:S04]  /*1a30*/  SHF.R.U32.HI R5, RZ, 0x18, R4 ;  /* 0x00000018ff057819 */ /* 0x000fc80000011604 */
[----:B------:R-:W-:-:S07]  /*1a40*/  LOP3.LUT R0, R0, R5, RZ, 0xfc, !PT ;  /* 0x0000000500007212 */ /* 0x000fce00078efcff */
.L_x_6803:
[----:B------:R0:W-:Y:S01]  /*1a50*/  STG.E.U8 desc[UR36][R2.64], R0 ;  /* 0x0000000002007986 */ /* 0x0001e2000c101124 */
[----:B------:R-:W-:Y:S05]  /*1a60*/  BRA `(.L_x_6785) ;  /* 0x0000000400047947 */ /* 0x000fea0003800000 */
.L_x_6801:
        /* <DEDUP_REMOVED lines=17> */
.L_x_6806:
[----:B------:R-:W-:-:S04]  /*1b80*/  LOP3.LUT R4, R4, 0x80000000, RZ, 0xc0, !PT ;  /* 0x8000000004047812 */ /* 0x000fc800078ec0ff */
[----:B------:R-:W-:-:S04]  /*1b90*/  SHF.R.U32.HI R5, RZ, 0x18, R4 ;  /* 0x00000018ff057819 */ /* 0x000fc80000011604 */
[----:B------:R-:W-:-:S07]  /*1ba0*/  LOP3.LUT R0, R0, R5, RZ, 0xfc, !PT ;  /* 0x0000000500007212 */ /* 0x000fce00078efcff */
.L_x_6805:
[----:B------:R0:W-:Y:S01]  /*1bb0*/  STG.E.U8 desc[UR36][R2.64], R0 ;  /* 0x0000000002007986 */ /* 0x0001e2000c101124 */
[----:B------:R-:W-:Y:S05]  /*1bc0*/  BRA `(.L_x_6785) ;  /* 0x0000000000ac7947 */ /* 0x000fea0003800000 */
.L_x_6800:
        /* <DEDUP_REMOVED lines=18> */
.L_x_6809:
[----:B------:R0:W-:Y:S01]  /*1cf0*/  STG.E.U8 desc[UR36][R2.64], R0 ;  /* 0x0000000002007986 */ /* 0x0001e2000c101124 */
[----:B------:R-:W-:Y:S05]  /*1d00*/  BRA `(.L_x_6785) ;  /* 0x00000000005c7947 */ /* 0x000fea0003800000 */
.L_x_6784:
        /* <DEDUP_REMOVED lines=16> */
.L_x_6810:
[----:B------:R-:W-:Y:S05]  /*1e10*/  BRA `(.L_x_6785) ;  /* 0x0000000000187947 */ /* 0x000fea0003800000 */
.L_x_6808:
[----:B------:R-:W-:-:S04]  /*1e20*/  PRMT R4, R18, 0x8880, RZ ;  /* 0x0000888012047816 */ /* 0x000fc800000000ff */
[----:B------:R-:W-:-:S05]  /*1e30*/  SHF.R.S32.HI R5, RZ, 0x1f, R4 ;  /* 0x0000001fff057819 */ /* 0x000fca0000011404 */
[----:B------:R0:W-:Y:S01]  /*1e40*/  STG.E.64 desc[UR36][R2.64], R4 ;  /* 0x0000000402007986 */ /* 0x0001e2000c101b24 */
[----:B------:R-:W-:Y:S05]  /*1e50*/  BRA `(.L_x_6785) ;  /* 0x0000000000087947 */ /* 0x000fea0003800000 */
.L_x_6807:
[----:B------:R-:W-:-:S05]  /*1e60*/  PRMT R5, R18, 0x8880, RZ ;  /* 0x0000888012057816 */ /* 0x000fca00000000ff */
[----:B------:R0:W-:Y:S02]  /*1e70*/  STG.E desc[UR36][R2.64], R5 ;  /* 0x0000000502007986 */ /* 0x0001e4000c101924 */
.L_x_6785:
        /* <DEDUP_REMOVED lines=23> */
.L_x_6814:
[----:B------:R0:W-:Y:S01]  /*1ff0*/  STG.E.U8 desc[UR36][R2.64], R18 ;  /* 0x0000001202007986 */ /* 0x0001e2000c101124 */
[----:B------:R-:W-:Y:S05]  /*2000*/  BRA `(.L_x_6816) ;  /* 0x0000000c00587947 */ /* 0x000fea0003800000 */
.L_x_6813:
        /* <DEDUP_REMOVED lines=10> */
.L_x_6818:
[----:B------:R-:W-:-:S05]  /*20b0*/  PRMT R5, R18, 0x8880, RZ ;  /* 0x0000888012057816 */ /* 0x000fca00000000ff */
[----:B------:R0:W-:Y:S01]  /*20c0*/  STG.E desc[UR36][R2.64], R5 ;  /* 0x0000000502007986 */ /* 0x0001e2000c101924 */
[----:B------:R-:W-:Y:S05]  /*20d0*/  BRA `(.L_x_6816) ;  /* 0x0000000c00247947 */ /* 0x000fea0003800000 */
.L_x_6817:
[----:B------:R-:W-:-:S04]  /*20e0*/  PRMT R5, R18, 0x8880, RZ ;  /* 0x0000888012057816 */ /* 0x000fc800000000ff */
[----:B------:R-:W-:-:S05]  /*20f0*/  PRMT R5, R5, 0x7710, RZ ;  /* 0x0000771005057816 */ /* 0x000fca00000000ff */
[----:B------:R0:W-:Y:S01]  /*2100*/  STG.E.U16 desc[UR36][R2.64], R5 ;  /* 0x0000000502007986 */ /* 0x0001e2000c101524 */
[----:B------:R-:W-:Y:S05]  /*2110*/  BRA `(.L_x_6816) ;  /* 0x0000000c00147947 */ /* 0x000fea0003800000 */
.L_x_6812:
        /* <DEDUP_REMOVED lines=9> */
.L_x_6820:
[----:B------:R-:W0:Y:S02]  /*21b0*/  I2F.S8 R0, R18 ;  /* 0x0000001200007306 */ /* 0x000e240000001400 */
[----:B0-----:R-:W-:-:S05]  /*21c0*/  F2FP.F16.F32.PACK_AB R0, RZ, R0 ;  /* 0x00000000ff00723e */ /* 0x001fca00000000ff */
[----:B------:R0:W-:Y:S01]  /*21d0*/  STG.E.U16 desc[UR36][R2.64], R0 ;  /* 0x0000000002007986 */ /* 0x0001e2000c101524 */
[----:B------:R-:W-:Y:S05]  /*21e0*/  BRA `(.L_x_6816) ;  /* 0x0000000800e07947 */ /* 0x000fea0003800000 */
.L_x_6819:
        /* <DEDUP_REMOVED lines=10> */
.L_x_6822:
[----:B------:R-:W0:Y:S02]  /*2290*/  I2F.S8 R0, R18 ;  /* 0x0000001200007306 */ /* 0x000e240000001400 */
[----:B0-----:R-:W-:-:S04]  /*22a0*/  F2FP.F16.F32.PACK_AB R0, RZ, R0 ;  /* 0x00000000ff00723e */ /* 0x001fc800000000ff */
[----:B------:R-:W-:-:S05]  /*22b0*/  PRMT R0, R0, 0x5410, RZ ;  /* 0x0000541000007816 */ /* 0x000fca00000000ff */
[----:B------:R0:W-:Y:S01]  /*22c0*/  STG.E desc[UR36][R2.64], R0 ;  /* 0x0000000002007986 */ /* 0x0001e2000c101924 */
[----:B------:R-:W-:Y:S05]  /*22d0*/  BRA `(.L_x_6816) ;  /* 0x0000000800a47947 */ /* 0x000fea0003800000 */
.L_x_6821:
[----:B------:R-:W-:-:S04]  /*22e0*/  PRMT R4, R18, 0x8880, RZ ;  /* 0x0000888012047816 */ /* 0x000fc800000000ff */
[----:B------:R-:W-:-:S06]  /*22f0*/  PRMT R4, R4, 0x7710, RZ ;  /* 0x0000771004047816 */ /* 0x000fcc00000000ff */
[----:B------:R-:W0:Y:S02]  /*2300*/  I2F.F64.S16 R4, R4 ;  /* 0x0000000400047312 */ /* 0x000e240000101c00 */
[----:B0-----:R0:W-:Y:S01]  /*2310*/  STG.E.64 desc[UR36][R2.64], R4 ;  /* 0x0000000402007986 */ /* 0x0011e2000c101b24 */
[----:B------:R-:W-:Y:S05]  /*2320*/  BRA `(.L_x_6816) ;  /* 0x0000000800907947 */ /* 0x000fea0003800000 */
.L_x_6811:
        /* <DEDUP_REMOVED lines=12> */
.L_x_6825:
[----:B------:R-:W-:Y:S02]  /*23f0*/  PRMT R4, R18, 0x8880, RZ ;  /* 0x0000888012047816 */ /* 0x000fe400000000ff */
[----:B------:R-:W-:Y:S02]  /*2400*/  CS2R R6, SRZ ;  /* 0x0000000000067805 */ /* 0x000fe4000001ff00 */
[----:B------:R-:W-:-:S06]  /*2410*/  PRMT R4, R4, 0x7710, RZ ;  /* 0x0000771004047816 */ /* 0x000fcc00000000ff */
[----:B------:R-:W0:Y:S02]  /*2420*/  I2F.F64.S16 R4, R4 ;  /* 0x0000000400047312 */ /* 0x000e240000101c00 */
[----:B0-----:R0:W-:Y:S01]  /*2430*/  STG.E.128 desc[UR36][R2.64], R4 ;  /* 0x0000000402007986 */ /* 0x0011e2000c101d24 */
[----:B------:R-:W-:Y:S05]  /*2440*/  BRA `(.L_x_6816) ;  /* 0x0000000800487947 */ /* 0x000fea0003800000 */
.L_x_6824:
        /* <DEDUP_REMOVED lines=20> */
.L_x_6828:
[----:B------:R-:W-:-:S05]  /*2590*/  LOP3.LUT R5, R0, R9, RZ, 0xfc, !PT ;  /* 0x0000000900057212 */ /* 0x000fca00078efcff */
[----:B------:R0:W-:Y:S01]  /*25a0*/  STG.E.U8 desc[UR36][R2.64], R5 ;  /* 0x0000000502007986 */ /* 0x0001e2000c101124 */
[----:B------:R-:W-:Y:S05]  /*25b0*/  BRA `(.L_x_6816) ;  /* 0x0000000400ec7947 */ /* 0x000fea0003800000 */
.L_x_6827:
        /* <DEDUP_REMOVED lines=12> */
.L_x_6829:
[----:B------:R-:W-:Y:S01]  /*2680*/  ISETP.GT.U32.AND P0, PT, R0, 0x7f800000, PT ;  /* 0x7f8000000000780c */ /* 0x000fe20003f04070 */
[----:B------:R-:W-:-:S05]  /*2690*/  IMAD.MOV.U32 R0, RZ, RZ, 0x7f ;  /* 0x0000007fff007424 */ /* 0x000fca00078e00ff */
[----:B------:R-:W-:-:S07]  /*26a0*/  SEL R0, R0, 0x7c, P0 ;  /* 0x0000007c00007807 */ /* 0x000fce0000000000 */
.L_x_6830:
[----:B------:R-:W-:-:S04]  /*26b0*/  LOP3.LUT R4, R4, 0x80000000, RZ, 0xc0, !PT ;  /* 0x8000000004047812 */ /* 0x000fc800078ec0ff */
[----:B------:R-:W-:-:S04]  /*26c0*/  SHF.R.U32.HI R5, RZ, 0x18, R4 ;  /* 0x00000018ff057819 */ /* 0x000fc80000011604 */
[----:B------:R-:W-:-:S05]  /*26d0*/  LOP3.LUT R5, R0, R5, RZ, 0xfc, !PT ;  /* 0x0000000500057212 */ /* 0x000fca00078efcff */
[----:B------:R0:W-:Y:S01]  /*26e0*/  STG.E.U8 desc[UR36][R2.64], R5 ;  /* 0x0000000502007986 */ /* 0x0001e2000c101124 */
[----:B------:R-:W-:Y:S05]  /*26f0*/  BRA `(.L_x_6816) ;  /* 0x00000004009c7947 */ /* 0x000fea0003800000 */
.L_x_6826:
[----:B------:R-:W0:Y:S02]  /*2700*/  I2F.S8 R0, R18 ;  /* 0x0000001200007306 */ /* 0x000e240000001400 */
[----:B0-----:R-:W-:-:S05]  /*2710*/  F2FP.BF16.F32.PACK_AB R0, RZ, R0 ;  /* 0x00000000ff00723e */ /* 0x001fca00000010ff */
[----:B------:R0:W-:Y:S01]  /*2720*/  STG.E.U16 desc[UR36][R2.64], R0 ;  /* 0x0000000002007986 */ /* 0x0001e2000c101524 */
[----:B------:R-:W-:Y:S05]  /*2730*/  BRA `(.L_x_6816) ;  /* 0x00000004008c7947 */ /* 0x000fea0003800000 */
.L_x_6823:
        /* <DEDUP_REMOVED lines=12> */
.L_x_6833:
        /* <DEDUP_REMOVED lines=17> */
.L_x_6835:
[----:B------:R-:W-:-:S04]  /*2910*/  LOP3.LUT R4, R4, 0x80000000, RZ, 0xc0, !PT ;  /* 0x8000000004047812 */ /* 0x000fc800078ec0ff */
[----:B------:R-:W-:-:S04]  /*2920*/  SHF.R.U32.HI R5, RZ, 0x18, R4 ;  /* 0x00000018ff057819 */ /* 0x000fc80000011604 */
[----:B------:R-:W-:-:S07]  /*2930*/  LOP3.LUT R0, R0, R5, RZ, 0xfc, !PT ;  /* 0x0000000500007212 */ /* 0x000fce00078efcff */
.L_x_6834:
[----:B------:R5:W-:Y:S01]  /*2940*/  STG.E.U8 desc[UR36][R2.64], R0 ;  /* 0x0000000002007986 */ /* 0x000be2000c101124 */
[----:B------:R-:W-:Y:S05]  /*2950*/  BRA `(.L_x_6816) ;  /* 0x0000000400047947 */ /* 0x000fea0003800000 */
.L_x_6832:
        /* <DEDUP_REMOVED lines=17> */
.L_x_6837:
[----:B------:R-:W-:-:S04]  /*2a70*/  LOP3.LUT R4, R4, 0x80000000, RZ, 0xc0, !PT ;  /* 0x8000000004047812 */ /* 0x000fc800078ec0ff */
[----:B------:R-:W-:-:S04]  /*2a80*/  SHF.R.U32.HI R5, RZ, 0x18, R4 ;  /* 0x00000018ff057819 */ /* 0x000fc80000011604 */
[----:B------:R-:W-:-:S07]  /*2a90*/  LOP3.LUT R0, R0, R5, RZ, 0xfc, !PT ;  /* 0x0000000500007212 */ /* 0x000fce00078efcff */
.L_x_6836:
[----:B------:R3:W-:Y:S01]  /*2aa0*/  STG.E.U8 desc[UR36][R2.64], R0 ;  /* 0x0000000002007986 */ /* 0x0007e2000c101124 */
[----:B------:R-:W-:Y:S05]  /*2ab0*/  BRA `(.L_x_6816) ;  /* 0x0000000000ac7947 */ /* 0x000fea0003800000 */
.L_x_6831:
        /* <DEDUP_REMOVED lines=18> */
.L_x_6840:
[----:B------:R2:W-:Y:S01]  /*2be0*/  STG.E.U8 desc[UR36][R2.64], R0 ;  /* 0x0000000002007986 */ /* 0x0005e2000c101124 */
[----:B------:R-:W-:Y:S05]  /*2bf0*/  BRA `(.L_x_6816) ;  /* 0x00000000005c7947 */ /* 0x000fea0003800000 */
.L_x_6815:
        /* <DEDUP_REMOVED lines=16> */
.L_x_6841:
[----:B------:R-:W-:Y:S05]  /*2d00*/  BRA `(.L_x_6816) ;  /* 0x0000000000187947 */ /* 0x000fea0003800000 */
.L_x_6839:
[----:B------:R-:W-:-:S04]  /*2d10*/  PRMT R4, R18, 0x8880, RZ ;  /* 0x0000888012047816 */ /* 0x000fc800000000ff */
[----:B------:R-:W-:-:S05]  /*2d20*/  SHF.R.S32.HI R5, RZ, 0x1f, R4 ;  /* 0x0000001fff057819 */ /* 0x000fca0000011404 */
[----:B------:R1:W-:Y:S01]  /*2d30*/  STG.E.64 desc[UR36][R2.64], R4 ;  /* 0x0000000402007986 */ /* 0x0003e2000c101b24 */
[----:B------:R-:W-:Y:S05]  /*2d40*/  BRA `(.L_x_6816) ;  /* 0x0000000000087947 */ /* 0x000fea0003800000 */
.L_x_6838:
[----:B------:R-:W-:-:S05]  /*2d50*/  PRMT R5, R18, 0x8880, RZ ;  /* 0x0000888012057816 */ /* 0x000fca00000000ff */
[----:B------:R0:W-:Y:S02]  /*2d60*/  STG.E desc[UR36][R2.64], R5 ;  /* 0x0000000502007986 */ /* 0x0001e4000c101924 */
.L_x_6816:
[----:B------:R-:W-:-:S07]  /*2d70*/  VIADD R22, R22, 0x80 ;  /* 0x0000008016167836 */ /* 0x000fce0000000000 */
.L_x_6779:
[----:B------:R-:W-:Y:S05]  /*2d80*/  BSYNC B6 ;  /* 0x0000000000067941 */ /* 0x000fea0003800000 */
.L_x_6778:
        /* <DEDUP_REMOVED lines=21> */
.L_x_6845:
[----:B------:R-:W-:Y:S01]  /*2ee0*/  STG.E.U8 desc[UR36][R2.64], R18 ;  /* 0x0000001202007986 */ /* 0x000fe2000c101124 */
[----:B------:R-:W-:Y:S05]  /*2ef0*/  EXIT ;  /* 0x000000000000794d */ /* 0x000fea0003800000 */
.L_x_6844:
        /* <DEDUP_REMOVED lines=10> */
.L_x_6848:
[----:B------:R-:W-:-:S05]  /*2fa0*/  PRMT R5, R18, 0x8880, RZ ;  /* 0x0000888012057816 */ /* 0x000fca00000000ff */
[----:B------:R-:W-:Y:S01]  /*2fb0*/  STG.E desc[UR36][R2.64], R5 ;  /* 0x0000000502007986 */ /* 0x000fe2000c101924 */
[----:B------:R-:W-:Y:S05]  /*2fc0*/  EXIT ;  /* 0x000000000000794d */ /* 0x000fea0003800000 */
.L_x_6847:
[----:B------:R-:W-:-:S04]  /*2fd0*/  PRMT R5, R18, 0x8880, RZ ;  /* 0x0000888012057816 */ /* 0x000fc800000000ff */
[----:B------:R-:W-:-:S05]  /*2fe0*/  PRMT R5, R5, 0x7710, RZ ;  /* 0x0000771005057816 */ /* 0x000fca00000000ff */
[----:B------:R-:W-:Y:S01]  /*2ff0*/  STG.E.U16 desc[UR36][R2.64], R5 ;  /* 0x0000000502007986 */ /* 0x000fe2000c101524 */
[----:B------:R-:W-:Y:S05]  /*3000*/  EXIT ;  /* 0x000000000000794d */ /* 0x000fea0003800000 */
.L_x_6843:
        /* <DEDUP_REMOVED lines=9> */
.L_x_6850:
[----:B------:R-:W0:Y:S02]  /*30a0*/  I2F.S8 R18, R18 ;  /* 0x0000001200127306 */ /* 0x000e240000001400 */
[----:B0-----:R-:W-:-:S05]  /*30b0*/  F2FP.F16.F32.PACK_AB R0, RZ, R18 ;  /* 0x00000012ff00723e */ /* 0x001fca00000000ff */
[----:B------:R-:W-:Y:S01]  /*30c0*/  STG.E.U16 desc[UR36][R2.64], R0 ;  /* 0x0000000002007986 */ /* 0x000fe2000c101524 */
[----:B------:R-:W-:Y:S05]  /*30d0*/  EXIT ;  /* 0x000000000000794d */ /* 0x000fea0003800000 */
.L_x_6849:
        /* <DEDUP_REMOVED lines=10> */
.L_x_6852:
[----:B------:R-:W0:Y:S02]  /*3180*/  I2F.S8 R18, R18 ;  /* 0x0000001200127306 */ /* 0x000e240000001400 */
[----:B0-----:R-:W-:-:S04]  /*3190*/  F2FP.F16.F32.PACK_AB R0, RZ, R18 ;  /* 0x00000012ff00723e */ /* 0x001fc800000000ff */
[----:B------:R-:W-:-:S05]  /*31a0*/  PRMT R0, R0, 0x5410, RZ ;  /* 0x0000541000007816 */ /* 0x000fca00000000ff */
[----:B------:R-:W-:Y:S01]  /*31b0*/  STG.E desc[UR36][R2.64], R0 ;  /* 0x0000000002007986 */ /* 0x000fe2000c101924 */
[----:B------:R-:W-:Y:S05]  /*31c0*/  EXIT ;  /* 0x000000000000794d */ /* 0x000fea0003800000 */
.L_x_6851:
[----:B------:R-:W-:-:S04]  /*31d0*/  PRMT R4, R18, 0x8880, RZ ;  /* 0x0000888012047816 */ /* 0x000fc800000000ff */
[----:B------:R-:W-:-:S06]  /*31e0*/  PRMT R4, R4, 0x7710, RZ ;  /* 0x0000771004047816 */ /* 0x000fcc00000000ff */
[----:B------:R-:W0:Y:S02]  /*31f0*/  I2F.F64.S16 R4, R4 ;  /* 0x0000000400047312 */ /* 0x000e240000101c00 */
[----:B0-----:R-:W-:Y:S01]  /*3200*/  STG.E.64 desc[UR36][R2.64], R4 ;  /* 0x0000000402007986 */ /* 0x001fe2000c101b24 */
[----:B------:R-:W-:Y:S05]  /*3210*/  EXIT ;  /* 0x000000000000794d */ /* 0x000fea0003800000 */
.L_x_6842:
        /* <DEDUP_REMOVED lines=12> */
.L_x_6855:
[----:B------:R-:W-:Y:S02]  /*32e0*/  PRMT R4, R18, 0x8880, RZ ;  /* 0x0000888012047816 */ /* 0x000fe400000000ff */
[----:B------:R-:W-:Y:S02]  /*32f0*/  CS2R R6, SRZ ;  /* 0x0000000000067805 */ /* 0x000fe4000001ff00 */
[----:B------:R-:W-:-:S06]  /*3300*/  PRMT R4, R4, 0x7710, RZ ;  /* 0x0000771004047816 */ /* 0x000fcc00000000ff */
[----:B------:R-:W0:Y:S02]  /*3310*/  I2F.F64.S16 R4, R4 ;  /* 0x0000000400047312 */ /* 0x000e240000101c00 */
[----:B0-----:R-:W-:Y:S01]  /*3320*/  STG.E.128 desc[UR36][R2.64], R4 ;  /* 0x0000000402007986 */ /* 0x001fe2000c101d24 */
[----:B------:R-:W-:Y:S05]  /*3330*/  EXIT ;  /* 0x000000000000794d */ /* 0x000fea0003800000 */
.L_x_6854:
        /* <DEDUP_REMOVED lines=20> */
.L_x_6858:
[----:B------:R-:W-:-:S05]  /*3480*/  LOP3.LUT R5, R0, R7, RZ, 0xfc, !PT ;  /* 0x0000000700057212 */ /* 0x000fca00078efcff */
[----:B------:R-:W-:Y:S01]  /*3490*/  STG.E.U8 desc[UR36][R2.64], R5 ;  /* 0x0000000502007986 */ /* 0x000fe2000c101124 */
[----:B------:R-:W-:Y:S05]  /*34a0*/  EXIT ;  /* 0x000000000000794d */ /* 0x000fea0003800000 */
.L_x_6857:
        /* <DEDUP_REMOVED lines=12> */
.L_x_6859:
[----:B------:R-:W-:Y:S01]  /*3570*/  ISETP.GT.U32.AND P0, PT, R0, 0x7f800000, PT ;  /* 0x7f8000000000780c */ /* 0x000fe20003f04070 */
[----:B------:R-:W-:-:S05]  /*3580*/  IMAD.MOV.U32 R0, RZ, RZ, 0x7f ;  /* 0x0000007fff007424 */ /* 0x000fca00078e00ff */
[----:B------:R-:W-:-:S07]  /*3590*/  SEL R0, R0, 0x7c, P0 ;  /* 0x0000007c00007807 */ /* 0x000fce0000000000 */
.L_x_6860:
[----:B------:R-:W-:-:S04]  /*35a0*/  LOP3.LUT R18, R18, 0x80000000, RZ, 0xc0, !PT ;  /* 0x8000000012127812 */ /* 0x000fc800078ec0ff */
[----:B------:R-:W-:-:S04]  /*35b0*/  SHF.R.U32.HI R5, RZ, 0x18, R18 ;  /* 0x00000018ff057819 */ /* 0x000fc80000011612 */
[----:B------:R-:W-:-:S05]  /*35c0*/  LOP3.LUT R5, R0, R5, RZ, 0xfc, !PT ;  /* 0x0000000500057212 */ /* 0x000fca00078efcff */
[----:B------:R-:W-:Y:S01]  /*35d0*/  STG.E.U8 desc[UR36][R2.64], R5 ;  /* 0x0000000502007986 */ /* 0x000fe2000c101124 */
[----:B------:R-:W-:Y:S05]  /*35e0*/  EXIT ;  /* 0x000000000000794d */ /* 0x000fea0003800000 */
.L_x_6856:
[----:B------:R-:W0:Y:S02]  /*35f0*/  I2F.S8 R18, R18 ;  /* 0x0000001200127306 */ /* 0x000e240000001400 */
[----:B0-----:R-:W-:-:S05]  /*3600*/  F2FP.BF16.F32.PACK_AB R0, RZ, R18 ;  /* 0x00000012ff00723e */ /* 0x001fca00000010ff */
[----:B------:R-:W-:Y:S01]  /*3610*/  STG.E.U16 desc[UR36][R2.64], R0 ;  /* 0x0000000002007986 */ /* 0x000fe2000c101524 */
[----:B------:R-:W-:Y:S05]  /*3620*/  EXIT ;  /* 0x000000000000794d */ /* 0x000fea0003800000 */
.L_x_6853:
        /* <DEDUP_REMOVED lines=12> */
.L_x_6863:
        /* <DEDUP_REMOVED lines=17> */
.L_x_6865:
[----:B------:R-:W-:-:S04]  /*3800*/  LOP3.LUT R18, R18, 0x80000000, RZ, 0xc0, !PT ;  /* 0x8000000012127812 */ /* 0x000fc800078ec0ff */
[----:B------:R-:W-:-:S04]  /*3810*/  SHF.R.U32.HI R5, RZ, 0x18, R18 ;  /* 0x00000018ff057819 */ /* 0x000fc80000011612 */
[----:B------:R-:W-:-:S07]  /*3820*/  LOP3.LUT R0, R0, R5, RZ, 0xfc, !PT ;  /* 0x0000000500007212 */ /* 0x000fce00078efcff */
.L_x_6864:
[----:B------:R-:W-:Y:S01]  /*3830*/  STG.E.U8 desc[UR36][R2.64], R0 ;  /* 0x0000000002007986 */ /* 0x000fe2000c101124 */
[----:B------:R-:W-:Y:S05]  /*3840*/  EXIT ;  /* 0x000000000000794d */ /* 0x000fea0003800000 */
.L_x_6862:
        /* <DEDUP_REMOVED lines=17> */
.L_x_6867:
[----:B------:R-:W-:-:S04]  /*3960*/  LOP3.LUT R18, R18, 0x80000000, RZ, 0xc0, !PT ;  /* 0x8000000012127812 */ /* 0x000fc800078ec0ff */
[----:B------:R-:W-:-:S04]  /*3970*/  SHF.R.U32.HI R5, RZ, 0x18, R18 ;  /* 0x00000018ff057819 */ /* 0x000fc80000011612 */
[----:B------:R-:W-:-:S07]  /*3980*/  LOP3.LUT R0, R0, R5, RZ, 0xfc, !PT ;  /* 0x0000000500007212 */ /* 0x000fce00078efcff */
.L_x_6866:
[----:B------:R-:W-:Y:S01]  /*3990*/  STG.E.U8 desc[UR36][R2.64], R0 ;  /* 0x0000000002007986 */ /* 0x000fe2000c101124 */
[----:B------:R-:W-:Y:S05]  /*39a0*/  EXIT ;  /* 0x000000000000794d */ /* 0x000fea0003800000 */
.L_x_6861:
        /* <DEDUP_REMOVED lines=18> */
.L_x_6870:
[----:B------:R-:W-:Y:S01]  /*3ad0*/  STG.E.U8 desc[UR36][R2.64], R0 ;  /* 0x0000000002007986 */ /* 0x000fe2000c101124 */
[----:B------:R-:W-:Y:S05]  /*3ae0*/  EXIT ;  /* 0x000000000000794d */ /* 0x000fea0003800000 */
.L_x_6846:
        /* <DEDUP_REMOVED lines=16> */
.L_x_6871:
[----:B------:R-:W-:Y:S05]  /*3bf0*/  EXIT ;  /* 0x000000000000794d */ /* 0x000fea0003800000 */
.L_x_6869:
[----:B------:R-:W-:-:S04]  /*3c00*/  PRMT R4, R18, 0x8880, RZ ;  /* 0x0000888012047816 */ /* 0x000fc800000000ff */
[----:B------:R-:W-:-:S05]  /*3c10*/  SHF.R.S32.HI R5, RZ, 0x1f, R4 ;  /* 0x0000001fff057819 */ /* 0x000fca0000011404 */
[----:B------:R-:W-:Y:S01]  /*3c20*/  STG.E.64 desc[UR36][R2.64], R4 ;  /* 0x0000000402007986 */ /* 0x000fe2000c101b24 */
[----:B------:R-:W-:Y:S05]  /*3c30*/  EXIT ;  /* 0x000000000000794d */ /* 0x000fea0003800000 */
.L_x_6868:
[----:B------:R-:W-:-:S05]  /*3c40*/  PRMT R5, R18, 0x8880, RZ ;  /* 0x0000888012057816 */ /* 0x000fca00000000ff */
[----:B------:R-:W-:Y:S01]  /*3c50*/  STG.E desc[UR36][R2.64], R5 ;  /* 0x0000000502007986 */ /* 0x000fe2000c101924 */
[----:B------:R-:W-:Y:S05]  /*3c60*/  EXIT ;  /* 0x000000000000794d */ /* 0x000fea0003800000 */
.L_x_6872:
        /* <DEDUP_REMOVED lines=9> */
.L_x_7396:


//--------------------- .text._ZN2at6native18elementwise_kernelILi128ELi4EZNS0_22gpu_kernel_impl_nocastINS0_11FillFunctorIaEEEEvRNS_18TensorIteratorBaseERKT_EUliE_EEviT1_ --------------------------
	.section	.text._ZN2at6native18elementwise_kernelILi128ELi4EZNS0_22gpu_kernel_impl_nocastINS0_11FillFunctorIaEEEEvRNS_18TensorIteratorBaseERKT_EUliE_EEviT1_,"ax",@progbits
	.align	128
        .global         _ZN2at6native18elementwise_kernelILi128ELi4EZNS0_22gpu_kernel_impl_nocastINS0_11FillFunctorIaEEEEvRNS_18TensorIteratorBaseERKT_EUliE_EEviT1_
        .type           _ZN2at6native18elementwise_kernelILi128ELi4EZNS0_22gpu_kernel_impl_nocastINS0_11FillFunctorIaEEEEvRNS_18TensorIteratorBaseERKT_EUliE_EEviT1_,@function
        .size           _ZN2at6native18elementwise_kernelILi128ELi4EZNS0_22gpu_kernel_impl_nocastINS0_11FillFunctorIaEEEEvRNS_18TensorIteratorBaseERKT_EUliE_EEviT1_,(.L_x_7397 - _ZN2at6native18elementwise_kernelILi128ELi4EZNS0_22gpu_kernel_impl_nocastINS0_11FillFunctorIaEEEEvRNS_18TensorIteratorBaseERKT_EUliE_EEviT1_)
        .other          _ZN2at6native18elementwise_kernelILi128ELi4EZNS0_22gpu_kernel_impl_nocastINS0_11FillFunctorIaEEEEvRNS_18TensorIteratorBaseERKT_EUliE_EEviT1_,@"STO_CUDA_ENTRY STV_DEFAULT"
_ZN2at6native18elementwise_kernelILi128ELi4EZNS0_22gpu_kernel_impl_nocastINS0_11FillFunctorIaEEEEvRNS_18TensorIteratorBaseERKT_EUliE_EEviT1_:
.text._ZN2at6native18elementwise_kernelILi128ELi4EZNS0_22gpu_kernel_impl_nocastINS0_11FillFunctorIaEEEEvRNS_18TensorIteratorBaseERKT_EUliE_EEviT1_:
        /* <DEDUP_REMOVED lines=288> */
.L_x_6877:
        /* <DEDUP_REMOVED lines=282> */
.L_x_6879:
[----:B------:R-:W-:Y:S01]  /*23a0*/  ULDC.64 UR8, c[0x0][0x3b0] ;  /* 0x0000ec0000087ab9 */ /* 0x000fe20000000a00 */
[----:B------:R-:W-:Y:S02]  /*23b0*/  IADD3 R2, R2, 0x80, RZ ;  /* 0x0000008002027810 */ /* 0x000fe40007ffe0ff */
[----:B------:R-:W-:-:S04]  /*23c0*/  IADD3 R4, P0, R3, UR8, RZ ;  /* 0x0000000803047c10 */ /* 0x000fc8000ff1e0ff */
[----:B------:R-:W-:-:S05]  /*23d0*/  IADD3.X R5, RZ, UR9, RZ, P0, !PT ;  /* 0x00000009ff057c10 */ /* 0x000fca00087fe4ff */
[----:B------:R0:W-:Y:S04]  /*23e0*/  STG.E.U8 desc[UR4][R4.64], R0 ;  /* 0x0000000004007986 */ /* 0x0001e8000c101104 */
.L_x_6876:
[----:B------:R-:W-:-:S13]  /*23f0*/  ISETP.GE.AND P0, PT, R2, UR6, PT ;  /* 0x0000000602007c0c */ /* 0x000fda000bf06270 */
[----:B------:R-:W-:Y:S05]  /*2400*/  @P0 BREAK B1 ;  /* 0x0000000000010942 */ /* 0x000fea0003800000 */
[----:B------:R-:W-:Y:S05]  /*2410*/  @P0 BRA `(.L_x_6878) ;  /* 0x0000001000600947 */ /* 0x000fea0003800000 */
[----:B------:R-:W-:Y:S05]  /*2420*/  BSYNC B1 ;  /* 0x0000000000017941 */ /* 0x000fea0003800000 */
.L_x_6875:
        /* <DEDUP_REMOVED lines=274> */
.L_x_6880:
[----:B------:R-:W-:Y:S01]  /*3550*/  ULDC.64 UR8, c[0x0][0x3b0] ;  /* 0x0000ec0000087ab9 */ /* 0x000fe20000000a00 */
[----:B------:R-:W-:Y:S01]  /*3560*/  VIADD R2, R2, 0x80 ;  /* 0x0000008002027836 */ /* 0x000fe20000000000 */
[----:B------:R-:W-:-:S04]  /*3570*/  IADD3 R4, P0, R3, UR8, RZ ;  /* 0x0000000803047c10 */ /* 0x000fc8000ff1e0ff */
[----:B------:R-:W-:-:S05]  /*3580*/  IADD3.X R5, RZ, UR9, RZ, P0, !PT ;  /* 0x00000009ff057c10 */ /* 0x000fca00087fe4ff */
[----:B------:R1:W-:Y:S04]  /*3590*/  STG.E.U8 desc[UR4][R4.64], R0 ;  /* 0x0000000004007986 */ /* 0x0003e8000c101104 */
.L_x_6878:
[----:B------:R-:W-:Y:S05]  /*35a0*/  BSYNC B0 ;  /* 0x0000000000007941 */ /* 0x000fea0003800000 */
.L_x_6874:
        /* <DEDUP_REMOVED lines=277> */
.L_x_6881:
[----:B------:R-:W-:Y:S02]  /*4700*/  ULDC.64 UR6, c[0x0][0x3b0] ;  /* 0x0000ec0000067ab9 */ /* 0x000fe40000000a00 */
[----:B------:R-:W-:-:S05]  /*4710*/  IADD3 R2, P0, R2, UR6, RZ ;  /* 0x0000000602027c10 */ /* 0x000fca000ff1e0ff */
[----:B------:R-:W-:-:S05]  /*4720*/  IMAD.X R3, RZ, RZ, UR7, P0 ;  /* 0x00000007ff037e24 */ /* 0x000fca00080e06ff */
[----:B------:R-:W-:Y:S01]  /*4730*/  STG.E.U8 desc[UR4][R2.64], R0 ;  /* 0x0000000002007986 */ /* 0x000fe2000c101104 */
[----:B------:R-:W-:Y:S05]  /*4740*/  EXIT ;  /* 0x000000000000794d */ /* 0x000fea0003800000 */
.L_x_6873:
        /* <DEDUP_REMOVED lines=16> */
.L_x_6882:
        /* <DEDUP_REMOVED lines=11> */
.L_x_7397:


//--------------------- .text._ZN2at6native27unrolled_elementwise_kernelINS0_11FillFunctorIaEESt5arrayIPcLm1EELi4E23TrivialOffsetCalculatorILi0EjES7_ILi1EjENS0_6memory15LoadWithoutCastENSA_16StoreWithoutCastEEEviT_T0_T2_T3_T4_T5_ --------------------------
	.section	.text._ZN2at6native27unrolled_elementwise_kernelINS0_11FillFunctorIaEESt5arrayIPcLm1EELi4E23TrivialOffsetCalculatorILi0EjES7_ILi1EjENS0_6memory15LoadWithoutCastENSA_16StoreWithoutCastEEEviT_T0_T2_T3_T4_T5_,"ax",@progbits
	.align	128
        .global         _ZN2at6native27unrolled_elementwise_kernelINS0_11FillFunctorIaEESt5arrayIPcLm1EELi4E23TrivialOffsetCalculatorILi0EjES7_ILi1EjENS0_6memory15LoadWithoutCastENSA_16StoreWithoutCastEEEviT_T0_T2_T3_T4_T5_
        .type           _ZN2at6native27unrolled_elementwise_kernelINS0_11FillFunctorIaEESt5arrayIPcLm1EELi4E23TrivialOffsetCalculatorILi0EjES7_ILi1EjENS0_6memory15LoadWithoutCastENSA_16StoreWithoutCastEEEviT_T0_T2_T3_T4_T5_,@function
        .size           _ZN2at6native27unrolled_elementwise_kernelINS0_11FillFunctorIaEESt5arrayIPcLm1EELi4E23TrivialOffsetCalculatorILi0EjES7_ILi1EjENS0_6memory15LoadWithoutCastENSA_16StoreWithoutCastEEEviT_T0_T2_T3_T4_T5_,(.L_x_7398 - _ZN2at6native27unrolled_elementwise_kernelINS0_11FillFunctorIaEESt5arrayIPcLm1EELi4E23TrivialOffsetCalculatorILi0EjES7_ILi1EjENS0_6memory15LoadWithoutCastENSA_16StoreWithoutCastEEEviT_T0_T2_T3_T4_T5_)
        .other          _ZN2at6native27unrolled_elementwise_kernelINS0_11FillFunctorIaEESt5arrayIPcLm1EELi4E23TrivialOffsetCalculatorILi0EjES7_ILi1EjENS0_6memory15LoadWithoutCastENSA_16StoreWithoutCastEEEviT_T0_T2_T3_T4_T5_,@"STO_CUDA_ENTRY STV_DEFAULT"
_ZN2at6native27unrolled_elementwise_kernelINS0_11FillFunctorIaEESt5arrayIPcLm1EELi4E23TrivialOffsetCalculatorILi0EjES7_ILi1EjENS0_6memory15LoadWithoutCastENSA_16StoreWithoutCastEEEviT_T0_T2_T3_T4_T5_:
.text._ZN2at6native27unrolled_elementwise_kernelINS0_11FillFunctorIaEESt5arrayIPcLm1EELi4E23TrivialOffsetCalculatorILi0EjES7_ILi1EjENS0_6memory15LoadWithoutCastENSA_16StoreWithoutCastEEEviT_T0_T2_T3_T4_T5_:
        /* <DEDUP_REMOVED lines=29> */
.L_x_6884:
[----:B------:R-:W-:Y:S05]  /*01d0*/  BSYNC B0 ;  /* 0x0000000000007941 */ /* 0x000fea0003800000 */
.L_x_6883:
        /* <DEDUP_REMOVED lines=8> */
.L_x_6885:
        /* <DEDUP_REMOVED lines=10> */
.L_x_7398:


//--------------------- .text._ZN2at6native29vectorized_elementwise_kernelILi2ENS0_11FillFunctorIaEESt5arrayIPcLm1EEEEviT0_T1_ --------------------------
	.section	.text._ZN2at6native29vectorized_elementwise_kernelILi2ENS0_11FillFunctorIaEESt5arrayIPcLm1EEEEviT0_T1_,"ax",@progbits
	.align	128
        .global         _ZN2at6native29vectorized_elementwise_kernelILi2ENS0_11FillFunctorIaEESt5arrayIPcLm1EEEEviT0_T1_
        .type           _ZN2at6native29vectorized_elementwise_kernelILi2ENS0_11FillFunctorIaEESt5arrayIPcLm1EEEEviT0_T1_,@function
        .size           _ZN2at6native29vectorized_elementwise_kernelILi2ENS0_11FillFunctorIaEESt5arrayIPcLm1EEEEviT0_T1_,(.L_x_7399 - _ZN2at6native29vectorized_elementwise_kernelILi2ENS0_11FillFunctorIaEESt5arrayIPcLm1EEEEviT0_T1_)
        .other          _ZN2at6native29vectorized_elementwise_kernelILi2ENS0_11FillFunctorIaEESt5arrayIPcLm1EEEEviT0_T1_,@"STO_CUDA_ENTRY STV_DEFAULT"
_ZN2at6native29vectorized_elementwise_kernelILi2ENS0_11FillFunctorIaEESt5arrayIPcLm1EEEEviT0_T1_:
.text._ZN2at6native29vectorized_elementwise_kernelILi2ENS0_11FillFunctorIaEESt5arrayIPcLm1EEEEviT0_T1_:
        /* <DEDUP_REMOVED lines=26> */
.L_x_6886:
        /* <DEDUP_REMOVED lines=26> */
.L_x_6889:
        /* <DEDUP_REMOVED lines=8> */
.L_x_6890:
        /* <DEDUP_REMOVED lines=8> */
.L_x_6891:
        /* <DEDUP_REMOVED lines=8> */
.L_x_6892:
        /* <DEDUP_REMOVED lines=8> */
.L_x_6893:
        /* <DEDUP_REMOVED lines=8> */
.L_x_6894:
        /* <DEDUP_REMOVED lines=8> */
.L_x_6895:
        /* <DEDUP_REMOVED lines=8> */
.L_x_6896:
        /* <DEDUP_REMOVED lines=8> */
.L_x_6897:
        /* <DEDUP_REMOVED lines=8> */
.L_x_6898:
        /* <DEDUP_REMOVED lines=8> */
.L_x_6899:
        /* <DEDUP_REMOVED lines=9> */
.L_x_6900:
[----:B------:R-:W-:Y:S05]  /*08d0*/  BSYNC B1 ;  /* 0x0000000000017941 */ /* 0x000fea0003800000 */
.L_x_6888:
[----:B------:R-:W-:-:S13]  /*08e0*/  ISETP.GE.AND P0, PT, R3, R2, PT ;  /* 0x000000020300720c */ /* 0x000fda0003f06270 */
[----:B------:R-:W0:Y:S02]  /*08f0*/  @!P0 LDC.64 R6, c[0x0][0x218] ;  /* 0x00008600ff068b82 */ /* 0x000e240000000a00 */
[C---:B012345:R-:W-:Y:S01]  /*0900*/  @!P0 VIADD R5, R3.reuse, UR4 ;  /* 0x0000000403058c36 */ /* 0x07ffe20008000000 */
[----:B------:R-:W-:-:S04]  /*0910*/  @!P0 IADD3 R3, R3, 0x80, RZ ;  /* 0x0000008003038810 */ /* 0x000fc80007ffe0ff */
[----:B------:R-:W-:-:S05]  /*0920*/  @!P0 IADD3 R4, P1, R5, R6, RZ ;  /* 0x0000000605048210 */ /* 0x000fca0007f3e0ff */
[----:B------:R-:W-:-:S05]  /*0930*/  @!P0 IMAD.X R5, RZ, RZ, R7, P1 ;  /* 0x000000ffff058224 */ /* 0x000fca00008e0607 */
[----:B------:R0:W-:Y:S03]  /*0940*/  @!P0 STG.E.U8 desc[UR8][R4.64], R0 ;  /* 0x0000000004008986 */ /* 0x0001e6000c101108 */
.L_x_6901:
[----:B------:R-:W-:Y:S05]  /*0950*/  BSYNC B0 ;  /* 0x0000000000007941 */ /* 0x000fea0003800000 */
.L_x_6887:
        /* <DEDUP_REMOVED lines=9> */
.L_x_6902:
        /* <DEDUP_REMOVED lines=9> */
.L_x_7399:


//--------------------- .text._ZN2at6native29vectorized_elementwise_kernelILi4ENS0_11FillFunctorIaEESt5arrayIPcLm1EEEEviT0_T1_ --------------------------
	.section	.text._ZN2at6native29vectorized_elementwise_kernelILi4ENS0_11FillFunctorIaEESt5arrayIPcLm1EEEEviT0_T1_,"ax",@progbits
	.align	128
        .global         _ZN2at6native29vectorized_elementwise_kernelILi4ENS0_11FillFunctorIaEESt5arrayIPcLm1EEEEviT0_T1_
        .type           _ZN2at6native29vectorized_elementwise_kernelILi4ENS0_11FillFunctorIaEESt5arrayIPcLm1EEEEviT0_T1_,@function
        .size           _ZN2at6native29vectorized_elementwise_kernelILi4ENS0_11FillFunctorIaEESt5arrayIPcLm1EEEEviT0_T1_,(.L_x_7400 - _ZN2at6native29vectorized_elementwise_kernelILi4ENS0_11FillFunctorIaEESt5arrayIPcLm1EEEEviT0_T1_)
        .other          _ZN2at6native29vectorized_elementwise_kernelILi4ENS0_11FillFunctorIaEESt5arrayIPcLm1EEEEviT0_T1_,@"STO_CUDA_ENTRY STV_DEFAULT"
_ZN2at6native29vectorized_elementwise_kernelILi4ENS0_11FillFunctorIaEESt5arrayIPcLm1EEEEviT0_T1_:
.text._ZN2at6native29vectorized_elementwise_kernelILi4ENS0_11FillFunctorIaEESt5arrayIPcLm1EEEEviT0_T1_:
        /* <DEDUP_REMOVED lines=24> */
.L_x_6903:
        /* <DEDUP_REMOVED lines=26> */
.L_x_6906:
        /* <DEDUP_REMOVED lines=8> */
.L_x_6907:
        /* <DEDUP_REMOVED lines=8> */
.L_x_6908:
        /* <DEDUP_REMOVED lines=8> */
.L_x_6909:
        /* <DEDUP_REMOVED lines=8> */
.L_x_6910:
        /* <DEDUP_REMOVED lines=8> */
.L_x_6911:
        /* <DEDUP_REMOVED lines=8> */
.L_x_6912:
        /* <DEDUP_REMOVED lines=8> */
.L_x_6913:
        /* <DEDUP_REMOVED lines=8> */
.L_x_6914:
        /* <DEDUP_REMOVED lines=8> */
.L_x_6915:
        /* <DEDUP_REMOVED lines=8> */
.L_x_6916:
        /* <DEDUP_REMOVED lines=9> */
.L_x_6917:
[----:B------:R-:W-:Y:S05]  /*08b0*/  BSYNC B1 ;  /* 0x0000000000017941 */ /* 0x000fea0003800000 */
.L_x_6905:
[----:B------:R-:W-:-:S13]  /*08c0*/  ISETP.GE.AND P0, PT, R3, R2, PT ;  /* 0x000000020300720c */ /* 0x000fda0003f06270 */
[----:B------:R-:W0:Y:S02]  /*08d0*/  @!P0 LDC.64 R6, c[0x0][0x218] ;  /* 0x00008600ff068b82 */ /* 0x000e240000000a00 */
[C---:B012345:R-:W-:Y:S02]  /*08e0*/  @!P0 VIADD R5, R3.reuse, UR4 ;  /* 0x0000000403058c36 */ /* 0x07ffe40008000000 */
[----:B------:R-:W-:-:S03]  /*08f0*/  @!P0 VIADD R3, R3, 0x80 ;  /* 0x0000008003038836 */ /* 0x000fc60000000000 */
[----:B------:R-:W-:-:S04]  /*0900*/  @!P0 IADD3 R4, P1, R5, R6, RZ ;  /* 0x0000000605048210 */ /* 0x000fc80007f3e0ff */
[----:B------:R-:W-:-:S05]  /*0910*/  @!P0 IADD3.X R5, RZ, R7, RZ, P1, !PT ;  /* 0x00000007ff058210 */ /* 0x000fca0000ffe4ff */
[----:B------:R0:W-:Y:S04]  /*0920*/  @!P0 STG.E.U8 desc[UR8][R4.64], R0 ;  /* 0x0000000004008986 */ /* 0x0001e8000c101108 */
.L_x_6918:
[----:B------:R-:W-:Y:S05]  /*0930*/  BSYNC B0 ;  /* 0x0000000000007941 */ /* 0x000fea0003800000 */
.L_x_6904:
        /* <DEDUP_REMOVED lines=9> */
.L_x_6919:
        /* <DEDUP_REMOVED lines=11> */
.L_x_7400:


//--------------------- .text._ZN2at6native29vectorized_elementwise_kernelILi8ENS0_11FillFunctorIaEESt5arrayIPcLm1EEEEviT0_T1_ --------------------------
	.section	.text._ZN2at6native29vectorized_elementwise_kernelILi8ENS0_11FillFunctorIaEESt5arrayIPcLm1EEEEviT0_T1_,"ax",@progbits
	.align	128
        .global         _ZN2at6native29vectorized_elementwise_kernelILi8ENS0_11FillFunctorIaEESt5arrayIPcLm1EEEEviT0_T1_
        .type           _ZN2at6native29vectorized_elementwise_kernelILi8ENS0_11FillFunctorIaEESt5arrayIPcLm1EEEEviT0_T1_,@function
        .size           _ZN2at6native29vectorized_elementwise_kernelILi8ENS0_11FillFunctorIaEESt5arrayIPcLm1EEEEviT0_T1_,(.L_x_7401 - _ZN2at6native29vectorized_elementwise_kernelILi8ENS0_11FillFunctorIaEESt5arrayIPcLm1EEEEviT0_T1_)
        .other          _ZN2at6native29vectorized_elementwise_kernelILi8ENS0_11FillFunctorIaEESt5arrayIPcLm1EEEEviT0_T1_,@"STO_CUDA_ENTRY STV_DEFAULT"
_ZN2at6native29vectorized_elementwise_kernelILi8ENS0_11FillFunctorIaEESt5arrayIPcLm1EEEEviT0_T1_:
.text._ZN2at6native29vectorized_elementwise_kernelILi8ENS0_11FillFunctorIaEESt5arrayIPcLm1EEEEviT0_T1_:
        /* <DEDUP_REMOVED lines=24> */
.L_x_6920:
        /* <DEDUP_REMOVED lines=26> */
.L_x_6923:
        /* <DEDUP_REMOVED lines=8> */
.L_x_6924:
        /* <DEDUP_REMOVED lines=8> */
.L_x_6925:
        /* <DEDUP_REMOVED lines=8> */
.L_x_6926:
        /* <DEDUP_REMOVED lines=8> */
.L_x_6927:
        /* <DEDUP_REMOVED lines=8> */
.L_x_6928:
        /* <DEDUP_REMOVED lines=8> */
.L_x_6929:
        /* <DEDUP_REMOVED lines=8> */
.L_x_6930:
        /* <DEDUP_REMOVED lines=8> */
.L_x_6931:
        /* <DEDUP_REMOVED lines=8> */
.L_x_6932:
        /* <DEDUP_REMOVED lines=8> */
.L_x_6933:
        /* <DEDUP_REMOVED lines=9> */
.L_x_6934:
[----:B------:R-:W-:Y:S05]  /*08b0*/  BSYNC B1 ;  /* 0x0000000000017941 */ /* 0x000fea0003800000 */
.L_x_6922:
[----:B------:R-:W-:-:S13]  /*08c0*/  ISETP.GE.AND P0, PT, R3, R2, PT ;  /* 0x000000020300720c */ /* 0x000fda0003f06270 */
[----:B------:R-:W0:Y:S02]  /*08d0*/  @!P0 LDC.64 R6, c[0x0][0x218] ;  /* 0x00008600ff068b82 */ /* 0x000e240000000a00 */
[C---:B012345:R-:W-:Y:S01]  /*08e0*/  @!P0 VIADD R5, R3.reuse, UR4 ;  /* 0x0000000403058c36 */ /* 0x07ffe20008000000 */
[----:B------:R-:W-:-:S04]  /*08f0*/  @!P0 IADD3 R3, R3, 0x80, RZ ;  /* 0x0000008003038810 */ /* 0x000fc80007ffe0ff */
[----:B------:R-:W-:-:S05]  /*0900*/  @!P0 IADD3 R4, P1, R5, R6, RZ ;  /* 0x0000000605048210 */ /* 0x000fca0007f3e0ff */
[----:B------:R-:W-:-:S05]  /*0910*/  @!P0 IMAD.X R5, RZ, RZ, R7, P1 ;  /* 0x000000ffff058224 */ /* 0x000fca00008e0607 */
[----:B------:R0:W-:Y:S03]  /*0920*/  @!P0 STG.E.U8 desc[UR8][R4.64], R0 ;  /* 0x0000000004008986 */ /* 0x0001e6000c101108 */
.L_x_6935:
[----:B------:R-:W-:Y:S05]  /*0930*/  BSYNC B0 ;  /* 0x0000000000007941 */ /* 0x000fea0003800000 */
.L_x_6921:
        /* <DEDUP_REMOVED lines=9> */
.L_x_6936:
        /* <DEDUP_REMOVED lines=11> */
.L_x_7401:


//--------------------- .text._ZN2at6native18elementwise_kernelILi128ELi4EZNS0_15gpu_kernel_implINS0_11FillFunctorIhEEEEvRNS_18TensorIteratorBaseERKT_EUliE_EEviT1_ --------------------------
	.section	.text._ZN2at6native18elementwise_kernelILi128ELi4EZNS0_15gpu_kernel_implINS0_11FillFunctorIhEEEEvRNS_18TensorIteratorBaseERKT_EUliE_EEviT1_,"ax",@progbits
	.align	128
        .global         _ZN2at6native18elementwise_kernelILi128ELi4EZNS0_15gpu_kernel_implINS0_11FillFunctorIhEEEEvRNS_18TensorIteratorBaseERKT_EUliE_EEviT1_
        .type           _ZN2at6native18elementwise_kernelILi128ELi4EZNS0_15gpu_kernel_implINS0_11FillFunctorIhEEEEvRNS_18TensorIteratorBaseERKT_EUliE_EEviT1_,@function
        .size           _ZN2at6native18elementwise_kernelILi128ELi4EZNS0_15gpu_kernel_implINS0_11FillFunctorIhEEEEvRNS_18TensorIteratorBaseERKT_EUliE_EEviT1_,(.L_x_7402 - _ZN2at6native18elementwise_kernelILi128ELi4EZNS0_15gpu_kernel_implINS0_11FillFunctorIhEEEEvRNS_18TensorIteratorBaseERKT_EUliE_EEviT1_)
        .other          _ZN2at6native18elementwise_kernelILi128ELi4EZNS0_15gpu_kernel_implINS0_11FillFunctorIhEEEEvRNS_18TensorIteratorBaseERKT_EUliE_EEviT1_,@"STO_CUDA_ENTRY STV_DEFAULT"
_ZN2at6native18elementwise_kernelILi128ELi4EZNS0_15gpu_kernel_implINS0_11FillFunctorIhEEEEvRNS_18TensorIteratorBaseERKT_EUliE_EEviT1_:
.text._ZN2at6native18elementwise_kernelILi128ELi4EZNS0_15gpu_kernel_implINS0_11FillFunctorIhEEEEvRNS_18TensorIteratorBaseERKT_EUliE_EEviT1_:
        /* <DEDUP_REMOVED lines=287> */
.L_x_6939:
        /* <DEDUP_REMOVED lines=18> */
.L_x_6943:
[----:B------:R0:W-:Y:S01]  /*1310*/  STG.E.U8 desc[UR36][R2.64], R5 ;  /* 0x0000000502007986 */ /* 0x0001e2000c101124 */
[----:B------:R-:W-:Y:S05]  /*1320*/  BRA `(.L_x_6945) ;  /* 0x0000000c00307947 */ /* 0x000fea0003800000 */
.L_x_6942:
[----:B------:R-:W-:-:S13]  /*1330*/  ISETP.NE.AND P0, PT, R4, 0x2, PT ;  /* 0x000000020400780c */ /* 0x000fda0003f05270 */
[----:B------:R-:W-:Y:S05]  /*1340*/  @!P0 BRA `(.L_x_6946) ;  /* 0x0000000000288947 */ /* 0x000fea0003800000 */
[----:B------:R-:W-:-:S13]  /*1350*/  ISETP.NE.AND P0, PT, R4, 0x3, PT ;  /* 0x000000030400780c */ /* 0x000fda0003f05270 */
[----:B------:R-:W-:Y:S05]  /*1360*/  @!P0 BRA `(.L_x_6947) ;  /* 0x0000000000188947 */ /* 0x000fea0003800000 */
[----:B------:R-:W-:-:S13]  /*1370*/  ISETP.NE.AND P0, PT, R4, 0x4, PT ;  /* 0x000000040400780c */ /* 0x000fda0003f05270 */
[----:B------:R-:W-:Y:S05]  /*1380*/  @P0 BRA `(.L_x_6944) ;  /* 0x0000000800c00947 */ /* 0x000fea0003800000 */
[----:B------:R-:W-:Y:S01]  /*1390*/  LOP3.LUT R4, R5, 0xff, RZ, 0xc0, !PT ;  /* 0x000000ff05047812 */ /* 0x000fe200078ec0ff */
[----:B------:R-:W-:-:S05]  /*13a0*/  IMAD.MOV.U32 R5, RZ, RZ, RZ ;  /* 0x000000ffff057224 */ /* 0x000fca00078e00ff */
[----:B------:R0:W-:Y:S01]  /*13b0*/  STG.E.64 desc[UR36][R2.64], R4 ;  /* 0x0000000402007986 */ /* 0x0001e2000c101b24 */
[----:B------:R-:W-:Y:S05]  /*13c0*/  BRA `(.L_x_6945) ;  /* 0x0000000c00087947 */ /* 0x000fea0003800000 */
.L_x_6947:
[----:B------:R0:W-:Y:S01]  /*13d0*/  STG.E desc[UR36][R2.64], R5 ;  /* 0x0000000502007986 */ /* 0x0001e2000c101924 */
[----:B------:R-:W-:Y:S05]  /*13e0*/  BRA `(.L_x_6945) ;  /* 0x0000000c00007947 */ /* 0x000fea0003800000 */
.L_x_6946:
[----:B------:R0:W-:Y:S01]  /*13f0*/  STG.E.U16 desc[UR36][R2.64], R5 ;  /* 0x0000000502007986 */ /* 0x0001e2000c101524 */
[----:B------:R-:W-:Y:S05]  /*1400*/  BRA `(.L_x_6945) ;  /* 0x0000000800f87947 */ /* 0x000fea0003800000 */
.L_x_6941:
[----:B------:R-:W-:-:S13]  /*1410*/  ISETP.GT.AND P0, PT, R4, 0x6, PT ;  /* 0x000000060400780c */ /* 0x000fda0003f04270 */
[----:B------:R-:W-:Y:S05]  /*1420*/  @P0 BRA `(.L_x_6948) ;  /* 0x00000000002c0947 */ /* 0x000fea0003800000 */
[----:B------:R-:W-:-:S13]  /*1430*/  ISETP.NE.AND P0, PT, R4, 0x5, PT ;  /* 0x000000050400780c */ /* 0x000fda0003f05270 */
[----:B------:R-:W-:Y:S05]  /*1440*/  @!P0 BRA `(.L_x_6949) ;  /* 0x0000000000148947 */ /* 0x000fea0003800000 */
[----:B------:R-:W-:-:S13]  /*1450*/  ISETP.NE.AND P0, PT, R4, 0x6, PT ;  /* 0x000000060400780c */ /* 0x000fda0003f05270 */
[----:B------:R-:W-:Y:S05]  /*1460*/  @P0 BRA `(.L_x_6944) ;  /* 0x0000000800880947 */ /* 0x000fea0003800000 */
[----:B------:R-:W-:-:S05]  /*1470*/  I2FP.F32.U32 R5, R5 ;  /* 0x0000000500057245 */ /* 0x000fca0000201000 */
[----:B------:R0:W-:Y:S01]  /*1480*/  STG.E desc[UR36][R2.64], R5 ;  /* 0x0000000502007986 */ /* 0x0001e2000c101924 */
[----:B------:R-:W-:Y:S05]  /*1490*/  BRA `(.L_x_6945) ;  /* 0x0000000800d47947 */ /* 0x000fea0003800000 */
.L_x_6949:
[----:B------:R-:W-:-:S04]  /*14a0*/  I2FP.F32.U32 R0, R5 ;  /* 0x0000000500007245 */ /* 0x000fc80000201000 */
[----:B------:R-:W-:-:S05]  /*14b0*/  F2FP.F16.F32.PACK_AB R0, RZ, R0 ;  /* 0x00000000ff00723e */ /* 0x000fca00000000ff */
[----:B------:R0:W-:Y:S01]  /*14c0*/  STG.E.U16 desc[UR36][R2.64], R0 ;  /* 0x0000000002007986 */ /* 0x0001e2000c101524 */
[----:B------:R-:W-:Y:S05]  /*14d0*/  BRA `(.L_x_6945) ;  /* 0x0000000800c47947 */ /* 0x000fea0003800000 */
.L_x_6948:
[----:B------:R-:W-:-:S13]  /*14e0*/  ISETP.NE.AND P0, PT, R4, 0x7, PT ;  /* 0x000000070400780c */ /* 0x000fda0003f05270 */
[----:B------:R-:W-:Y:S05]  /*14f0*/  @!P0 BRA `(.L_x_6950) ;  /* 0x0000000000348947 */ /* 0x000fea0003800000 */
[----:B------:R-:W-:-:S13]  /*1500*/  ISETP.NE.AND P0, PT, R4, 0x8, PT ;  /* 0x000000080400780c */ /* 0x000fda0003f05270 */
[----:B------:R-:W-:Y:S05]  /*1510*/  @!P0 BRA `(.L_x_6951) ;  /* 0x0000000000188947 */ /* 0x000fea0003800000 */
[----:B------:R-:W-:-:S13]  /*1520*/  ISETP.NE.AND P0, PT, R4, 0x9, PT ;  /* 0x000000090400780c */ /* 0x000fda0003f05270 */
[----:B------:R-:W-:Y:S05]  /*1530*/  @P0 BRA `(.L_x_6944) ;  /* 0x0000000800540947 */ /* 0x000fea0003800000 */
[----:B------:R-:W-:Y:S01]  /*1540*/  I2FP.F32.U32 R4, R5 ;  /* 0x0000000500047245 */ /* 0x000fe20000201000 */
[----:B------:R-:W-:-:S05]  /*1550*/  IMAD.MOV.U32 R5, RZ, RZ, RZ ;  /* 0x000000ffff057224 */ /* 0x000fca00078e00ff */
[----:B------:R0:W-:Y:S01]  /*1560*/  STG.E.64 desc[UR36][R2.64], R4 ;  /* 0x0000000402007986 */ /* 0x0001e2000c101b24 */
[----:B------:R-:W-:Y:S05]  /*1570*/  BRA `(.L_x_6945) ;  /* 0x00000008009c7947 */ /* 0x000fea0003800000 */
.L_x_6951:
[----:B------:R-:W-:-:S04]  /*1580*/  I2FP.F32.U32 R5, R5 ;  /* 0x0000000500057245 */ /* 0x000fc80000201000 */
[----:B------:R-:W-:-:S04]  /*1590*/  F2FP.F16.F32.PACK_AB R5, RZ, R5 ;  /* 0x00000005ff05723e */ /* 0x000fc800000000ff */
[----:B------:R-:W-:-:S05]  /*15a0*/  PRMT R5, R5, 0x5410, RZ ;  /* 0x0000541005057816 */ /* 0x000fca00000000ff */
[----:B------:R0:W-:Y:S01]  /*15b0*/  STG.E desc[UR36][R2.64], R5 ;  /* 0x0000000502007986 */ /* 0x0001e2000c101924 */
[----:B------:R-:W-:Y:S05]  /*15c0*/  BRA `(.L_x_6945) ;  /* 0x0000000800887947 */ /* 0x000fea0003800000 */
.L_x_6950:
[----:B------:R-:W0:Y:S02]  /*15d0*/  I2F.F64.U16 R4, R5 ;  /* 0x0000000500047312 */ /* 0x000e240000101800 */
[----:B0-----:R0:W-:Y:S01]  /*15e0*/  STG.E.64 desc[UR36][R2.64], R4 ;  /* 0x0000000402007986 */ /* 0x0011e2000c101b24 */
[----:B------:R-:W-:Y:S05]  /*15f0*/  BRA `(.L_x_6945) ;  /* 0x00000008007c7947 */ /* 0x000fea0003800000 */
.L_x_6940:
        /* <DEDUP_REMOVED lines=12> */
.L_x_6954:
[----:B------:R-:W0:Y:S01]  /*16c0*/  I2F.F64.U16 R4, R5 ;  /* 0x0000000500047312 */ /* 0x000e220000101800 */
[----:B------:R-:W-:-:S05]  /*16d0*/  CS2R R6, SRZ ;  /* 0x0000000000067805 */ /* 0x000fca000001ff00 */
[----:B0-----:R0:W-:Y:S01]  /*16e0*/  STG.E.128 desc[UR36][R2.64], R4 ;  /* 0x0000000402007986 */ /* 0x0011e2000c101d24 */
[----:B------:R-:W-:Y:S05]  /*16f0*/  BRA `(.L_x_6945) ;  /* 0x00000008003c7947 */ /* 0x000fea0003800000 */
.L_x_6953:
[----:B------:R-:W-:-:S13]  /*1700*/  ISETP.NE.AND P0, PT, R4, 0xf, PT ;  /* 0x0000000f0400780c */ /* 0x000fda0003f05270 */
[----:B------:R-:W-:Y:S05]  /*1710*/  @!P0 BRA `(.L_x_6955) ;  /* 0x0000000000a48947 */ /* 0x000fea0003800000 */
[----:B------:R-:W-:-:S13]  /*1720*/  ISETP.NE.AND P0, PT, R4, 0x17, PT ;  /* 0x000000170400780c */ /* 0x000fda0003f05270 */
[----:B------:R-:W-:Y:S05]  /*1730*/  @!P0 BRA `(.L_x_6956) ;  /* 0x00000000004c8947 */ /* 0x000fea0003800000 */
[----:B------:R-:W-:-:S13]  /*1740*/  ISETP.NE.AND P0, PT, R4, 0x18, PT ;  /* 0x000000180400780c */ /* 0x000fda0003f05270 */
[----:B------:R-:W-:Y:S05]  /*1750*/  @P0 BRA `(.L_x_6944) ;  /* 0x0000000400cc0947 */ /* 0x000fea0003800000 */
[----:B------:R-:W-:-:S04]  /*1760*/  I2FP.F32.U32 R7, R5 ;  /* 0x0000000500077245 */ /* 0x000fc80000201000 */
        /* <DEDUP_REMOVED lines=13> */
.L_x_6957:
[----:B------:R-:W-:-:S05]  /*1840*/  LOP3.LUT R5, R4, R5, RZ, 0xfc, !PT ;  /* 0x0000000504057212 */ /* 0x000fca00078efcff */
[----:B------:R0:W-:Y:S01]  /*1850*/  STG.E.U8 desc[UR36][R2.64], R5 ;  /* 0x0000000502007986 */ /* 0x0001e2000c101124 */
[----:B------:R-:W-:Y:S05]  /*1860*/  BRA `(.L_x_6945) ;  /* 0x0000000400e07947 */ /* 0x000fea0003800000 */
.L_x_6956:
[----:B------:R-:W-:-:S04]  /*1870*/  I2FP.F32.U32 R5, R5 ;  /* 0x0000000500057245 */ /* 0x000fc80000201000 */
        /* <DEDUP_REMOVED lines=11> */
.L_x_6958:
[----:B------:R-:W-:Y:S01]  /*1930*/  IMAD.MOV.U32 R0, RZ, RZ, 0x7f ;  /* 0x0000007fff007424 */ /* 0x000fe200078e00ff */
[----:B------:R-:W-:-:S04]  /*1940*/  ISETP.GT.U32.AND P0, PT, R4, 0x7f800000, PT ;  /* 0x7f8000000400780c */ /* 0x000fc80003f04070 */
[----:B------:R-:W-:-:S09]  /*1950*/  SEL R0, R0, 0x7c, P0 ;  /* 0x0000007c00007807 */ /* 0x000fd20000000000 */
.L_x_6959:
[----:B------:R-:W-:-:S04]  /*1960*/  LOP3.LUT R5, R5, 0x80000000, RZ, 0xc0, !PT ;  /* 0x8000000005057812 */ /* 0x000fc800078ec0ff */
[----:B------:R-:W-:-:S04]  /*1970*/  SHF.R.U32.HI R5, RZ, 0x18, R5 ;  /* 0x00000018ff057819 */ /* 0x000fc80000011605 */
[----:B------:R-:W-:-:S05]  /*1980*/  LOP3.LUT R5, R0, R5, RZ, 0xfc, !PT ;  /* 0x0000000500057212 */ /* 0x000fca00078efcff */
[----:B------:R0:W-:Y:S01]  /*1990*/  STG.E.U8 desc[UR36][R2.64], R5 ;  /* 0x0000000502007986 */ /* 0x0001e2000c101124 */
[----:B------:R-:W-:Y:S05]  /*19a0*/  BRA `(.L_x_6945) ;  /* 0x0000000400907947 */ /* 0x000fea0003800000 */
.L_x_6955:
[----:B------:R-:W-:-:S04]  /*19b0*/  I2FP.F32.U32 R0, R5 ;  /* 0x0000000500007245 */ /* 0x000fc80000201000 */
[----:B------:R-:W-:-:S05]  /*19c0*/  F2FP.BF16.F32.PACK_AB R0, RZ, R0 ;  /* 0x00000000ff00723e */ /* 0x000fca00000010ff */
[----:B------:R0:W-:Y:S01]  /*19d0*/  STG.E.U16 desc[UR36][R2.64], R0 ;  /* 0x0000000002007986 */ /* 0x0001e2000c101524 */
[----:B------:R-:W-:Y:S05]  /*19e0*/  BRA `(.L_x_6945) ;  /* 0x0000000400807947 */ /* 0x000fea0003800000 */
.L_x_6952:
        /* <DEDUP_REMOVED lines=8> */
[----:B------:R5:W-:Y:S01]  /*1a70*/  STG.E.U16 desc[UR36][R2.64], R5 ;  /* 0x0000000502007986 */ /* 0x000be2000c101524 */
[----:B------:R-:W-:Y:S05]  /*1a80*/  BRA `(.L_x_6945) ;  /* 0x0000000400587947 */ /* 0x000fea0003800000 */
.L_x_6962:
[----:B------:R-:W-:Y:S01]  /*1a90*/  I2FP.F32.U32 R5, R5 ;  /* 0x0000000500057245 */ /* 0x000fe20000201000 */
        /* <DEDUP_REMOVED lines=15> */
.L_x_6964:
[----:B------:R-:W-:-:S04]  /*1b90*/  LOP3.LUT R5, R5, 0x80000000, RZ, 0xc0, !PT ;  /* 0x8000000005057812 */ /* 0x000fc800078ec0ff */
[----:B------:R-:W-:-:S04]  /*1ba0*/  SHF.R.U32.HI R5, RZ, 0x18, R5 ;  /* 0x00000018ff057819 */ /* 0x000fc80000011605 */
[----:B------:R-:W-:-:S04]  /*1bb0*/  LOP3.LUT R4, R4, R5, RZ, 0xfc, !PT ;  /* 0x0000000504047212 */ /* 0x000fc800078efcff */
[----:B------:R-:W-:-:S07]  /*1bc0*/  PRMT R0, R4, 0x7610, R0 ;  /* 0x0000761004007816 */ /* 0x000fce0000000000 */
.L_x_6963:
[----:B------:R4:W-:Y:S01]  /*1bd0*/  STG.E.U8 desc[UR36][R2.64], R0 ;  /* 0x0000000002007986 */ /* 0x0009e2000c101124 */
[----:B------:R-:W-:Y:S05]  /*1be0*/  BRA `(.L_x_6945) ;  /* 0x0000000400007947 */ /* 0x000fea0003800000 */
.L_x_6961:
        /* <DEDUP_REMOVED lines=16> */
.L_x_6966:
[----:B------:R-:W-:-:S04]  /*1cf0*/  LOP3.LUT R5, R5, 0x80000000, RZ, 0xc0, !PT ;  /* 0x8000000005057812 */ /* 0x000fc800078ec0ff */
[----:B------:R-:W-:-:S04]  /*1d00*/  SHF.R.U32.HI R5, RZ, 0x18, R5 ;  /* 0x00000018ff057819 */ /* 0x000fc80000011605 */
[----:B------:R-:W-:-:S04]  /*1d10*/  LOP3.LUT R4, R4, R5, RZ, 0xfc, !PT ;  /* 0x0000000504047212 */ /* 0x000fc800078efcff */
[----:B------:R-:W-:-:S07]  /*1d20*/  PRMT R0, R4, 0x7610, R0 ;  /* 0x0000761004007816 */ /* 0x000fce0000000000 */
.L_x_6965:
[----:B------:R3:W-:Y:S01]  /*1d30*/  STG.E.U8 desc[UR36][R2.64], R0 ;  /* 0x0000000002007986 */ /* 0x0007e2000c101124 */
[----:B------:R-:W-:Y:S05]  /*1d40*/  BRA `(.L_x_6945) ;  /* 0x0000000000a87947 */ /* 0x000fea0003800000 */
.L_x_6960:
[----:B------:R-:W-:-:S13]  /*1d50*/  ISETP.NE.AND P0, PT, R4, 0x1c, PT ;  /* 0x0000001c0400780c */ /* 0x000fda0003f05270 */
[----:B------:R-:W-:Y:S05]  /*1d60*/  @!P0 BRA `(.L_x_6967) ;  /* 0x00000000009c8947 */ /* 0x000fea0003800000 */
[----:B------:R-:W-:-:S13]  /*1d70*/  ISETP.NE.AND P0, PT, R4, 0x1d, PT ;  /* 0x0000001d0400780c */ /* 0x000fda0003f05270 */
[----:B------:R-:W-:Y:S05]  /*1d80*/  @!P0 BRA `(.L_x_6968) ;  /* 0x0000000000848947 */ /* 0x000fea0003800000 */
[----:B------:R-:W-:-:S13]  /*1d90*/  ISETP.NE.AND P0, PT, R4, 0x2c, PT ;  /* 0x0000002c0400780c */ /* 0x000fda0003f05270 */
[----:B------:R-:W-:Y:S05]  /*1da0*/  @P0 BRA `(.L_x_6944) ;  /* 0x0000000000380947 */ /* 0x000fea0003800000 */
[----:B------:R-:W-:Y:S01]  /*1db0*/  I2FP.F32.U32 R5, R5 ;  /* 0x0000000500057245 */ /* 0x000fe20000201000 */
        /* <DEDUP_REMOVED lines=11> */
.L_x_6969:
[----:B------:R2:W-:Y:S01]  /*1e70*/  STG.E.U8 desc[UR36][R2.64], R4 ;  /* 0x0000000402007986 */ /* 0x0005e2000c101124 */
[----:B------:R-:W-:Y:S05]  /*1e80*/  BRA `(.L_x_6945) ;  /* 0x0000000000587947 */ /* 0x000fea0003800000 */
.L_x_6944:
        /* <DEDUP_REMOVED lines=16> */
.L_x_6970:
[----:B------:R-:W-:Y:S05]  /*1f90*/  BRA `(.L_x_6945) ;  /* 0x0000000000147947 */ /* 0x000fea0003800000 */
.L_x_6968:
[----:B------:R-:W-:Y:S01]  /*1fa0*/  LOP3.LUT R4, R5, 0xff, RZ, 0xc0, !PT ;  /* 0x000000ff05047812 */ /* 0x000fe200078ec0ff */
[----:B------:R-:W-:-:S05]  /*1fb0*/  IMAD.MOV.U32 R5, RZ, RZ, RZ ;  /* 0x000000ffff057224 */ /* 0x000fca00078e00ff */
[----:B------:R1:W-:Y:S01]  /*1fc0*/  STG.E.64 desc[UR36][R2.64], R4 ;  /* 0x0000000402007986 */ /* 0x0003e2000c101b24 */
[----:B------:R-:W-:Y:S05]  /*1fd0*/  BRA `(.L_x_6945) ;  /* 0x0000000000047947 */ /* 0x000fea0003800000 */
.L_x_6967:
[----:B------:R0:W-:Y:S02]  /*1fe0*/  STG.E desc[UR36][R2.64], R5 ;  /* 0x0000000502007986 */ /* 0x0001e4000c101924 */
.L_x_6945:
[----:B------:R-:W-:-:S04]  /*1ff0*/  IMAD R16, R16, 0x200, R19 ;  /* 0x0000020010107824 */ /* 0x000fc800078e0213 */
[----:B------:R-:W-:-:S07]  /*2000*/  VIADD R17, R16, 0x80 ;  /* 0x0000008010117836 */ /* 0x000fce0000000000 */
.L_x_6938:
[----:B------:R-:W-:Y:S05]  /*2010*/  BSYNC B6 ;  /* 0x0000000000067941 */ /* 0x000fea0003800000 */
.L_x_6937:
        /* <DEDUP_REMOVED lines=281> */
.L_x_6973:
        /* <DEDUP_REMOVED lines=18> */
.L_x_6977:
[----:B------:R0:W-:Y:S01]  /*32d0*/  STG.E.U8 desc[UR36][R2.64], R5 ;  /* 0x0000000502007986 */ /* 0x0001e2000c101124 */
[----:B------:R-:W-:Y:S05]  /*32e0*/  BRA `(.L_x_6979) ;  /* 0x0000000c00307947 */ /* 0x000fea0003800000 */
.L_x_6976:
        /* <DEDUP_REMOVED lines=10> */
.L_x_6981:
[----:B------:R0:W-:Y:S01]  /*3390*/  STG.E desc[UR36][R2.64], R5 ;  /* 0x0000000502007986 */ /* 0x0001e2000c101924 */
[----:B------:R-:W-:Y:S05]  /*33a0*/  BRA `(.L_x_6979) ;  /* 0x0000000c00007947 */ /* 0x000fea0003800000 */
.L_x_6980:
[----:B------:R0:W-:Y:S01]  /*33b0*/  STG.E.U16 desc[UR36][R2.64], R5 ;  /* 0x0000000502007986 */ /* 0x0001e2000c101524 */
[----:B------:R-:W-:Y:S05]  /*33c0*/  BRA `(.L_x_6979) ;  /* 0x0000000800f87947 */ /* 0x000fea0003800000 */
.L_x_6975:
        /* <DEDUP_REMOVED lines=9> */
.L_x_6983:
[----:B------:R-:W-:-:S04]  /*3460*/  I2FP.F32.U32 R5, R5 ;  /* 0x0000000500057245 */ /* 0x000fc80000201000 */
[----:B------:R-:W-:-:S05]  /*3470*/  F2FP.F16.F32.PACK_AB R5, RZ, R5 ;  /* 0x00000005ff05723e */ /* 0x000fca00000000ff */
[----:B------:R0:W-:Y:S01]  /*3480*/  STG.E.U16 desc[UR36][R2.64], R5 ;  /* 0x0000000502007986 */ /* 0x0001e2000c101524 */
[----:B------:R-:W-:Y:S05]  /*3490*/  BRA `(.L_x_6979) ;  /* 0x0000000800c47947 */ /* 0x000fea0003800000 */
.L_x_6982:
        /* <DEDUP_REMOVED lines=10> */
.L_x_6985:
[----:B------:R-:W-:-:S04]  /*3540*/  I2FP.F32.U32 R5, R5 ;  /* 0x0000000500057245 */ /* 0x000fc80000201000 */
[----:B------:R-:W-:-:S04]  /*3550*/  F2FP.F16.F32.PACK_AB R5, RZ, R5 ;  /* 0x00000005ff05723e */ /* 0x000fc800000000ff */
[----:B------:R-:W-:-:S05]  /*3560*/  PRMT R5, R5, 0x5410, RZ ;  /* 0x0000541005057816 */ /* 0x000fca00000000ff */
[----:B------:R0:W-:Y:S01]  /*3570*/  STG.E desc[UR36][R2.64], R5 ;  /* 0x0000000502007986 */ /* 0x0001e2000c101924 */
[----:B------:R-:W-:Y:S05]  /*3580*/  BRA `(.L_x_6979) ;  /* 0x0000000800887947 */ /* 0x000fea0003800000 */
.L_x_6984:
[----:B------:R-:W0:Y:S02]  /*3590*/  I2F.F64.U16 R4, R5 ;  /* 0x0000000500047312 */ /* 0x000e240000101800 */
[----:B0-----:R0:W-:Y:S01]  /*35a0*/  STG.E.64 desc[UR36][R2.64], R4 ;  /* 0x0000000402007986 */ /* 0x0011e2000c101b24 */
[----:B------:R-:W-:Y:S05]  /*35b0*/  BRA `(.L_x_6979) ;  /* 0x00000008007c7947 */ /* 0x000fea0003800000 */
.L_x_6974:
        /* <DEDUP_REMOVED lines=12> */
.L_x_6988:
[----:B------:R-:W0:Y:S01]  /*3680*/  I2F.F64.U16 R4, R5 ;  /* 0x0000000500047312 */ /* 0x000e220000101800 */
[----:B------:R-:W-:-:S05]  /*3690*/  CS2R R6, SRZ ;  /* 0x0000000000067805 */ /* 0x000fca000001ff00 */
[----:B0-----:R0:W-:Y:S01]  /*36a0*/  STG.E.128 desc[UR36][R2.64], R4 ;  /* 0x0000000402007986 */ /* 0x0011e2000c101d24 */
[----:B------:R-:W-:Y:S05]  /*36b0*/  BRA `(.L_x_6979) ;  /* 0x00000008003c7947 */ /* 0x000fea0003800000 */
.L_x_6987:
        /* <DEDUP_REMOVED lines=20> */
.L_x_6991:
[----:B------:R-:W-:-:S05]  /*3800*/  LOP3.LUT R5, R0, R7, RZ, 0xfc, !PT ;  /* 0x0000000700057212 */ /* 0x000fca00078efcff */
[----:B------:R0:W-:Y:S01]  /*3810*/  STG.E.U8 desc[UR36][R2.64], R5 ;  /* 0x0000000502007986 */ /* 0x0001e2000c101124 */
[----:B------:R-:W-:Y:S05]  /*3820*/  BRA `(.L_x_6979) ;  /* 0x0000000400e07947 */ /* 0x000fea0003800000 */
.L_x_6990:
        /* <DEDUP_REMOVED lines=12> */
.L_x_6992:
[----:B------:R-:W-:Y:S01]  /*38f0*/  ISETP.GT.U32.AND P0, PT, R0, 0x7f800000, PT ;  /* 0x7f8000000000780c */ /* 0x000fe20003f04070 */
[----:B------:R-:W-:-:S05]  /*3900*/  IMAD.MOV.U32 R0, RZ, RZ, 0x7f ;  /* 0x0000007fff007424 */ /* 0x000fca00078e00ff */
[----:B------:R-:W-:-:S07]  /*3910*/  SEL R0, R0, 0x7c, P0 ;  /* 0x0000007c00007807 */ /* 0x000fce0000000000 */
.L_x_6993:
[----:B------:R-:W-:-:S04]  /*3920*/  LOP3.LUT R5, R5, 0x80000000, RZ, 0xc0, !PT ;  /* 0x8000000005057812 */ /* 0x000fc800078ec0ff */
[----:B------:R-:W-:-:S04]  /*3930*/  SHF.R.U32.HI R5, RZ, 0x18, R5 ;  /* 0x00000018ff057819 */ /* 0x000fc80000011605 */
[----:B------:R-:W-:-:S05]  /*3940*/  LOP3.LUT R5, R0, R5, RZ, 0xfc, !PT ;  /* 0x0000000500057212 */ /* 0x000fca00078efcff */
[----:B------:R0:W-:Y:S01]  /*3950*/  STG.E.U8 desc[UR36][R2.64], R5 ;  /* 0x0000000502007986 */ /* 0x0001e2000c101124 */
[----:B------:R-:W-:Y:S05]  /*3960*/  BRA `(.L_x_6979) ;  /* 0x0000000400907947 */ /* 0x000fea0003800000 */
.L_x_6989:
[----:B------:R-:W-:-:S04]  /*3970*/  I2FP.F32.U32 R5, R5 ;  /* 0x0000000500057245 */ /* 0x000fc80000201000 */
[----:B------:R-:W-:-:S05]  /*3980*/  F2FP.BF16.F32.PACK_AB R5, RZ, R5 ;  /* 0x00000005ff05723e */ /* 0x000fca00000010ff */
[----:B------:R0:W-:Y:S01]  /*3990*/  STG.E.U16 desc[UR36][R2.64], R5 ;  /* 0x0000000502007986 */ /* 0x0001e2000c101524 */
[----:B------:R-:W-:Y:S05]  /*39a0*/  BRA `(.L_x_6979) ;  /* 0x0000000400807947 */ /* 0x000fea0003800000 */
.L_x_6986:
        /* <DEDUP_REMOVED lines=10> */
.L_x_6996:
        /* <DEDUP_REMOVED lines=17> */
.L_x_6998:
[----:B------:R-:W-:-:S04]  /*3b60*/  LOP3.LUT R5, R5, 0x80000000, RZ, 0xc0, !PT ;  /* 0x8000000005057812 */ /* 0x000fc800078ec0ff */
[----:B------:R-:W-:-:S04]  /*3b70*/  SHF.R.U32.HI R5, RZ, 0x18, R5 ;  /* 0x00000018ff057819 */ /* 0x000fc80000011605 */
[----:B------:R-:W-:-:S07]  /*3b80*/  LOP3.LUT R0, R0, R5, RZ, 0xfc, !PT ;  /* 0x0000000500007212 */ /* 0x000fce00078efcff */
.L_x_6997:
[----:B------:R4:W-:Y:S01]  /*3b90*/  STG.E.U8 desc[UR36][R2.64], R0 ;  /* 0x0000000002007986 */ /* 0x0009e2000c101124 */
[----:B------:R-:W-:Y:S05]  /*3ba0*/  BRA `(.L_x_6979) ;  /* 0x0000000400007947 */ /* 0x000fea0003800000 */
.L_x_6995:
        /* <DEDUP_REMOVED lines=17> */
.L_x_7000:
[----:B------:R-:W-:-:S04]  /*3cc0*/  LOP3.LUT R5, R5, 0x80000000, RZ, 0xc0, !PT ;  /* 0x8000000005057812 */ /* 0x000fc800078ec0ff */
[----:B------:R-:W-:-:S04]  /*3cd0*/  SHF.R.U32.HI R5, RZ, 0x18, R5 ;  /* 0x00000018ff057819 */ /* 0x000fc80000011605 */
[----:B------:R-:W-:-:S07]  /*3ce0*/  LOP3.LUT R0, R0, R5, RZ, 0xfc, !PT ;  /* 0x0000000500007212 */ /* 0x000fce00078efcff */
.L_x_6999:
[----:B------:R3:W-:Y:S01]  /*3cf0*/  STG.E.U8 desc[UR36][R2.64], R0 ;  /* 0x0000000002007986 */ /* 0x0007e2000c101124 */
[----:B------:R-:W-:Y:S05]  /*3d00*/  BRA `(.L_x_6979) ;  /* 0x0000000000a87947 */ /* 0x000fea0003800000 */
.L_x_6994:
        /* <DEDUP_REMOVED lines=18> */
.L_x_7003:
[----:B------:R2:W-:Y:S01]  /*3e30*/  STG.E.U8 desc[UR36][R2.64], R0 ;  /* 0x0000000002007986 */ /* 0x0005e2000c101124 */
[----:B------:R-:W-:Y:S05]  /*3e40*/  BRA `(.L_x_6979) ;  /* 0x0000000000587947 */ /* 0x000fea0003800000 */
.L_x_6978:
        /* <DEDUP_REMOVED lines=16> */
.L_x_7004:
[----:B------:R-:W-:Y:S05]  /*3f50*/  BRA `(.L_x_6979) ;  /* 0x0000000000147947 */ /* 0x000fea0003800000 */
.L_x_7002:
[----:B------:R-:W-:Y:S01]  /*3f60*/  LOP3.LUT R4, R5, 0xff, RZ, 0xc0, !PT ;  /* 0x000000ff05047812 */ /* 0x000fe200078ec0ff */
[----:B------:R-:W-:-:S05]  /*3f70*/  IMAD.MOV.U32 R5, RZ, RZ, RZ ;  /* 0x000000ffff057224 */ /* 0x000fca00078e00ff */
[----:B------:R1:W-:Y:S01]  /*3f80*/  STG.E.64 desc[UR36][R2.64], R4 ;  /* 0x0000000402007986 */ /* 0x0003e2000c101b24 */
[----:B------:R-:W-:Y:S05]  /*3f90*/  BRA `(.L_x_6979) ;  /* 0x0000000000047947 */ /* 0x000fea0003800000 */
.L_x_7001:
[----:B------:R0:W-:Y:S02]  /*3fa0*/  STG.E desc[UR36][R2.64], R5 ;  /* 0x0000000502007986 */ /* 0x0001e4000c101924 */
.L_x_6979:
[----:B------:R-:W-:-:S07]  /*3fb0*/  VIADD R17, R17, 0x80 ;  /* 0x0000008011117836 */ /* 0x000fce0000000000 */
.L_x_6972:
[----:B------:R-:W-:Y:S05]  /*3fc0*/  BSYNC B6 ;  /* 0x0000000000067941 */ /* 0x000fea0003800000 */
.L_x_6971:
        /* <DEDUP_REMOVED lines=281> */
.L_x_7007:
        /* <DEDUP_REMOVED lines=18> */
.L_x_7011:
[----:B------:R1:W-:Y:S01]  /*5280*/  STG.E.U8 desc[UR36][R2.64], R5 ;  /* 0x0000000502007986 */ /* 0x0003e2000c101124 */
[----:B------:R-:W-:Y:S05]  /*5290*/  BRA `(.L_x_7013) ;  /* 0x0000000c00307947 */ /* 0x000fea0003800000 */
.L_x_7010:
        /* <DEDUP_REMOVED lines=10> */
.L_x_7015:
[----:B------:R3:W-:Y:S01]  /*5340*/  STG.E desc[UR36][R2.64], R5 ;  /* 0x0000000502007986 */ /* 0x0007e2000c101924 */
[----:B------:R-:W-:Y:S05]  /*5350*/  BRA `(.L_x_7013) ;  /* 0x0000000c00007947 */ /* 0x000fea0003800000 */
.L_x_7014:
[----:B------:R2:W-:Y:S01]  /*5360*/  STG.E.U16 desc[UR36][R2.64], R5 ;  /* 0x0000000502007986 */ /* 0x0005e2000c101524 */
[----:B------:R-:W-:Y:S05]  /*5370*/  BRA `(.L_x_7013) ;  /* 0x0000000800f87947 */ /* 0x000fea0003800000 */
.L_x_7009:
        /* <DEDUP_REMOVED lines=9> */
.L_x_7017:
[----:B------:R-:W-:-:S04]  /*5410*/  I2FP.F32.U32 R5, R5 ;  /* 0x0000000500057245 */ /* 0x000fc80000201000 */
[----:B------:R-:W-:-:S05]  /*5420*/  F2FP.F16.F32.PACK_AB R5, RZ, R5 ;  /* 0x00000005ff05723e */ /* 0x000fca00000000ff */
[----:B------:R0:W-:Y:S01]  /*5430*/  STG.E.U16 desc[UR36][R2.64], R5 ;  /* 0x0000000502007986 */ /* 0x0001e2000c101524 */
[----:B------:R-:W-:Y:S05]  /*5440*/  BRA `(.L_x_7013) ;  /* 0x0000000800c47947 */ /* 0x000fea0003800000 */
.L_x_7016:
        /* <DEDUP_REMOVED lines=10> */
.L_x_7019:
[----:B------:R-:W-:-:S04]  /*54f0*/  I2FP.F32.U32 R5, R5 ;  /* 0x0000000500057245 */ /* 0x000fc80000201000 */
[----:B------:R-:W-:-:S04]  /*5500*/  F2FP.F16.F32.PACK_AB R5, RZ, R5 ;  /* 0x00000005ff05723e */ /* 0x000fc800000000ff */
[----:B------:R-:W-:-:S05]  /*5510*/  PRMT R5, R5, 0x5410, RZ ;  /* 0x0000541005057816 */ /* 0x000fca00000000ff */
[----:B------:R0:W-:Y:S01]  /*5520*/  STG.E desc[UR36][R2.64], R5 ;  /* 0x0000000502007986 */ /* 0x0001e2000c101924 */
[----:B------:R-:W-:Y:S05]  /*5530*/  BRA `(.L_x_7013) ;  /* 0x0000000800887947 */ /* 0x000fea0003800000 */
.L_x_7018:
[----:B------:R-:W0:Y:S02]  /*5540*/  I2F.F64.U16 R4, R5 ;  /* 0x0000000500047312 */ /* 0x000e240000101800 */
[----:B0-----:R0:W-:Y:S01]  /*5550*/  STG.E.64 desc[UR36][R2.64], R4 ;  /* 0x0000000402007986 */ /* 0x0011e2000c101b24 */
[----:B------:R-:W-:Y:S05]  /*5560*/  BRA `(.L_x_7013) ;  /* 0x00000008007c7947 */ /* 0x000fea0003800000 */
.L_x_7008:
        /* <DEDUP_REMOVED lines=12> */
.L_x_7022:
[----:B------:R-:W0:Y:S01]  /*5630*/  I2F.F64.U16 R4, R5 ;  /* 0x0000000500047312 */ /* 0x000e220000101800 */
[----:B------:R-:W-:-:S05]  /*5640*/  CS2R R6, SRZ ;  /* 0x0000000000067805 */ /* 0x000fca000001ff00 */
[----:B0-----:R0:W-:Y:S01]  /*5650*/  STG.E.128 desc[UR36][R2.64], R4 ;  /* 0x0000000402007986 */ /* 0x0011e2000c101d24 */
[----:B------:R-:W-:Y:S05]  /*5660*/  BRA `(.L_x_7013) ;  /* 0x00000008003c7947 */ /* 0x000fea0003800000 */
.L_x_7021:
        /* <DEDUP_REMOVED lines=20> */
.L_x_7025:
[----:B------:R-:W-:-:S05]  /*57b0*/  LOP3.LUT R5, R0, R7, RZ, 0xfc, !PT ;  /* 0x0000000700057212 */ /* 0x000fca00078efcff */
[----:B------:R0:W-:Y:S01]  /*57c0*/  STG.E.U8 desc[UR36][R2.64], R5 ;  /* 0x0000000502007986 */ /* 0x0001e2000c101124 */
[----:B------:R-:W-:Y:S05]  /*57d0*/  BRA `(.L_x_7013) ;  /* 0x0000000400e07947 */ /* 0x000fea0003800000 */
.L_x_7024:
        /* <DEDUP_REMOVED lines=12> */
.L_x_7026:
[----:B------:R-:W-:Y:S01]  /*58a0*/  ISETP.GT.U32.AND P0, PT, R0, 0x7f800000, PT ;  /* 0x7f8000000000780c */ /* 0x000fe20003f04070 */
[----:B------:R-:W-:-:S05]  /*58b0*/  IMAD.MOV.U32 R0, RZ, RZ, 0x7f ;  /* 0x0000007fff007424 */ /* 0x000fca00078e00ff */
[----:B------:R-:W-:-:S07]  /*58c0*/  SEL R0, R0, 0x7c, P0 ;  /* 0x0000007c00007807 */ /* 0x000fce0000000000 */
.L_x_7027:
[----:B------:R-:W-:-:S04]  /*58d0*/  LOP3.LUT R5, R5, 0x80000000, RZ, 0xc0, !PT ;  /* 0x8000000005057812 */ /* 0x000fc800078ec0ff */
[----:B------:R-:W-:-:S04]  /*58e0*/  SHF.R.U32.HI R5, RZ, 0x18, R5 ;  /* 0x00000018ff057819 */ /* 0x000fc80000011605 */
[----:B------:R-:W-:-:S05]  /*58f0*/  LOP3.LUT R5, R0, R5, RZ, 0xfc, !PT ;  /* 0x0000000500057212 */ /* 0x000fca00078efcff */
[----:B------:R0:W-:Y:S01]  /*5900*/  STG.E.U8 desc[UR36][R2.64], R5 ;  /* 0x0000000502007986 */ /* 0x0001e2000c101124 */
[----:B------:R-:W-:Y:S05]  /*5910*/  BRA `(.L_x_7013) ;  /* 0x0000000400907947 */ /* 0x000fea0003800000 */
.L_x_7023:
[----:B------:R-:W-:-:S04]  /*5920*/  I2FP.F32.U32 R5, R5 ;  /* 0x0000000500057245 */ /* 0x000fc80000201000 */
[----:B------:R-:W-:-:S05]  /*5930*/  F2FP.BF16.F32.PACK_AB R5, RZ, R5 ;  /* 0x00000005ff05723e */ /* 0x000fca00000010ff */
[----:B------:R0:W-:Y:S01]  /*5940*/  STG.E.U16 desc[UR36][R2.64], R5 ;  /* 0x0000000502007986 */ /* 0x0001e2000c101524 */
[----:B------:R-:W-:Y:S05]  /*5950*/  BRA `(.L_x_7013) ;  /* 0x0000000400807947 */ /* 0x000fea0003800000 */
.L_x_7020:
        /* <DEDUP_REMOVED lines=10> */
.L_x_7030:
        /* <DEDUP_REMOVED lines=17> */
.L_x_7032:
[----:B------:R-:W-:-:S04]  /*5b10*/  LOP3.LUT R5, R5, 0x80000000, RZ, 0xc0, !PT ;  /* 0x8000000005057812 */ /* 0x000fc800078ec0ff */
[----:B------:R-:W-:-:S04]  /*5b20*/  SHF.R.U32.HI R5, RZ, 0x18, R5 ;  /* 0x00000018ff057819 */ /* 0x000fc80000011605 */
[----:B------:R-:W-:-:S07]  /*5b30*/  LOP3.LUT R0, R0, R5, RZ, 0xfc, !PT ;  /* 0x0000000500007212 */ /* 0x000fce00078efcff */
.L_x_7031:
[----:B------:R0:W-:Y:S01]  /*5b40*/  STG.E.U8 desc[UR36][R2.64], R0 ;  /* 0x0000000002007986 */ /* 0x0001e2000c101124 */
[----:B------:R-:W-:Y:S05]  /*5b50*/  BRA `(.L_x_7013) ;  /* 0x0000000400007947 */ /* 0x000fea0003800000 */
.L_x_7029:
        /* <DEDUP_REMOVED lines=17> */
.L_x_7034:
[----:B------:R-:W-:-:S04]  /*5c70*/  LOP3.LUT R5, R5, 0x80000000, RZ, 0xc0, !PT ;  /* 0x8000000005057812 */ /* 0x000fc800078ec0ff */
[----:B------:R-:W-:-:S04]  /*5c80*/  SHF.R.U32.HI R5, RZ, 0x18, R5 ;  /* 0x00000018ff057819 */ /* 0x000fc80000011605 */
[----:B------:R-:W-:-:S07]  /*5c90*/  LOP3.LUT R0, R0, R5, RZ, 0xfc, !PT ;  /* 0x0000000500007212 */ /* 0x000fce00078efcff */
.L_x_7033:
[----:B------:R0:W-:Y:S01]  /*5ca0*/  STG.E.U8 desc[UR36][R2.64], R0 ;  /* 0x0000000002007986 */ /* 0x0001e2000c101124 */
[----:B------:R-:W-:Y:S05]  /*5cb0*/  BRA `(.L_x_7013) ;  /* 0x0000000000a87947 */ /* 0x000fea0003800000 */
.L_x_7028:
        /* <DEDUP_REMOVED lines=18> */
.L_x_7037:
[----:B------:R0:W-:Y:S01]  /*5de0*/  STG.E.U8 desc[UR36][R2.64], R0 ;  /* 0x0000000002007986 */ /* 0x0001e2000c101124 */
[----:B------:R-:W-:Y:S05]  /*5df0*/  BRA `(.L_x_7013) ;  /* 0x0000000000587947 */ /* 0x000fea0003800000 */
.L_x_7012:
        /* <DEDUP_REMOVED lines=16> */
.L_x_7038:
[----:B------:R-:W-:Y:S05]  /*5f00*/  BRA `(.L_x_7013) ;  /* 0x0000000000147947 */ /* 0x000fea0003800000 */
.L_x_7036:
[----:B------:R-:W-:Y:S01]  /*5f10*/  LOP3.LUT R4, R5, 0xff, RZ, 0xc0, !PT ;  /* 0x000000ff05047812 */ /* 0x000fe200078ec0ff */
[----:B------:R-:W-:-:S05]  /*5f20*/  IMAD.MOV.U32 R5, RZ, RZ, RZ ;  /* 0x000000ffff057224 */ /* 0x000fca00078e00ff */
[----:B------:R0:W-:Y:S01]  /*5f30*/  STG.E.64 desc[UR36][R2.64], R4 ;  /* 0x0000000402007986 */ /* 0x0001e2000c101b24 */
[----:B------:R-:W-:Y:S05]  /*5f40*/  BRA `(.L_x_7013) ;  /* 0x0000000000047947 */ /* 0x000fea0003800000 */
.L_x_7035:
[----:B------:R0:W-:Y:S02]  /*5f50*/  STG.E desc[UR36][R2.64], R5 ;  /* 0x0000000502007986 */ /* 0x0001e4000c101924 */
.L_x_7013:
[----:B------:R-:W-:-:S07]  /*5f60*/  VIADD R17, R17, 0x80 ;  /* 0x0000008011117836 */ /* 0x000fce0000000000 */
.L_x_7006:
[----:B------:R-:W-:Y:S05]  /*5f70*/  BSYNC B6 ;  /* 0x0000000000067941 */ /* 0x000fea0003800000 */
.L_x_7005:
        /* <DEDUP_REMOVED lines=280> */
.L_x_7039:
        /* <DEDUP_REMOVED lines=18> */
.L_x_7043:
[----:B------:R-:W-:Y:S01]  /*7220*/  STG.E.U8 desc[UR36][R2.64], R5 ;  /* 0x0000000502007986 */ /* 0x000fe2000c101124 */
[----:B------:R-:W-:Y:S05]  /*7230*/  EXIT ;  /* 0x000000000000794d */ /* 0x000fea0003800000 */
.L_x_7042:
        /* <DEDUP_REMOVED lines=8> */
[----:B------:R-:W-:Y:S01]  /*72c0*/  STG.E.64 desc[UR36][R2.64], R4 ;  /* 0x0000000402007986 */ /* 0x000fe2000c101b24 */
[----:B------:R-:W-:Y:S05]  /*72d0*/  EXIT ;  /* 0x000000000000794d */ /* 0x000fea0003800000 */
.L_x_7046:
[----:B------:R-:W-:Y:S01]  /*72e0*/  STG.E desc[UR36][R2.64], R5 ;  /* 0x0000000502007986 */ /* 0x000fe2000c101924 */
[----:B------:R-:W-:Y:S05]  /*72f0*/  EXIT ;  /* 0x000000000000794d */ /* 0x000fea0003800000 */
.L_x_7045:
[----:B------:R-:W-:Y:S01]  /*7300*/  STG.E.U16 desc[UR36][R2.64], R5 ;  /* 0x0000000502007986 */ /* 0x000fe2000c101524 */
[----:B------:R-:W-:Y:S05]  /*7310*/  EXIT ;  /* 0x000000000000794d */ /* 0x000fea0003800000 */
.L_x_7041:
[----:B------:R-:W-:-:S13]  /*7320*/  ISETP.GT.AND P0, PT, R4, 0x6, PT ;  /* 0x000000060400780c */ /* 0x000fda0003f04270 */
[----:B------:R-:W-:Y:S05]  /*7330*/  @P0 BRA `(.L_x_7047) ;  /* 0x00000000002c0947 */ /* 0x000fea0003800000 */
[----:B------:R-:W-:-:S13]  /*7340*/  ISETP.NE.AND P0, PT, R4, 0x5, PT ;  /* 0x000000050400780c */ /* 0x000fda0003f05270 */
[----:B------:R-:W-:Y:S05]  /*7350*/  @!P0 BRA `(.L_x_7048) ;  /* 0x0000000000148947 */ /* 0x000fea0003800000 */
[----:B------:R-:W-:-:S13]  /*7360*/  ISETP.NE.AND P0, PT, R4, 0x6, PT ;  /* 0x000000060400780c */ /* 0x000fda0003f05270 */
[----:B------:R-:W-:Y:S05]  /*7370*/  @P0 BRA `(.L_x_7044) ;  /* 0x0000000800880947 */ /* 0x000fea0003800000 */
[----:B------:R-:W-:-:S05]  /*7380*/  I2FP.F32.U32 R5, R5 ;  /* 0x0000000500057245 */ /* 0x000fca0000201000 */
[----:B------:R-:W-:Y:S01]  /*7390*/  STG.E desc[UR36][R2.64], R5 ;  /* 0x0000000502007986 */ /* 0x000fe2000c101924 */
[----:B------:R-:W-:Y:S05]  /*73a0*/  EXIT ;  /* 0x000000000000794d */ /* 0x000fea0003800000 */
.L_x_7048:
[----:B------:R-:W-:-:S04]  /*73b0*/  I2FP.F32.U32 R5, R5 ;  /* 0x0000000500057245 */ /* 0x000fc80000201000 */
[----:B------:R-:W-:-:S05]  /*73c0*/  F2FP.F16.F32.PACK_AB R5, RZ, R5 ;  /* 0x00000005ff05723e */ /* 0x000fca00000000ff */
[----:B------:R-:W-:Y:S01]  /*73d0*/  STG.E.U16 desc[UR36][R2.64], R5 ;  /* 0x0000000502007986 */ /* 0x000fe2000c101524 */
[----:B------:R-:W-:Y:S05]  /*73e0*/  EXIT ;  /* 0x000000000000794d */ /* 0x000fea0003800000 */
.L_x_7047:
        /* <DEDUP_REMOVED lines=8> */
[----:B------:R-:W-:Y:S01]  /*7470*/  STG.E.64 desc[UR36][R2.64], R4 ;  /* 0x0000000402007986 */ /* 0x000fe2000c101b24 */
[----:B------:R-:W-:Y:S05]  /*7480*/  EXIT ;  /* 0x000000000000794d */ /* 0x000fea0003800000 */
.L_x_7050:
[----:B------:R-:W-:-:S04]  /*7490*/  I2FP.F32.U32 R5, R5 ;  /* 0x0000000500057245 */ /* 0x000fc80000201000 */
[----:B------:R-:W-:-:S04]  /*74a0*/  F2FP.F16.F32.PACK_AB R5, RZ, R5 ;  /* 0x00000005ff05723e */ /* 0x000fc800000000ff */
[----:B------:R-:W-:-:S05]  /*74b0*/  PRMT R5, R5, 0x5410, RZ ;  /* 0x0000541005057816 */ /* 0x000fca00000000ff */
[----:B------:R-:W-:Y:S01]  /*74c0*/  STG.E desc[UR36][R2.64], R5 ;  /* 0x0000000502007986 */ /* 0x000fe2000c101924 */
[----:B------:R-:W-:Y:S05]  /*74d0*/  EXIT ;  /* 0x000000000000794d */ /* 0x000fea0003800000 */
.L_x_7049:
[----:B------:R-:W0:Y:S02]  /*74e0*/  I2F.F64.U16 R4, R5 ;  /* 0x0000000500047312 */ /* 0x000e240000101800 */
[----:B0-----:R-:W-:Y:S01]  /*74f0*/  STG.E.64 desc[UR36][R2.64], R4 ;  /* 0x0000000402007986 */ /* 0x001fe2000c101b24 */
[----:B------:R-:W-:Y:S05]  /*7500*/  EXIT ;  /* 0x000000000000794d */ /* 0x000fea0003800000 */
.L_x_7040:
        /* <DEDUP_REMOVED lines=12> */
.L_x_7053:
[----:B------:R-:W0:Y:S01]  /*75d0*/  I2F.F64.U16 R4, R5 ;  /* 0x0000000500047312 */ /* 0x000e220000101800 */
[----:B------:R-:W-:-:S05]  /*75e0*/  CS2R R6, SRZ ;  /* 0x0000000000067805 */ /* 0x000fca000001ff00 */
[----:B0-----:R-:W-:Y:S01]  /*75f0*/  STG.E.128 desc[UR36][R2.64], R4 ;  /* 0x0000000402007986 */ /* 0x001fe2000c101d24 */
[----:B------:R-:W-:Y:S05]  /*7600*/  EXIT ;  /* 0x000000000000794d */ /* 0x000fea0003800000 */
.L_x_7052:
        /* <DEDUP_REMOVED lines=20> */
.L_x_7056:
[----:B------:R-:W-:-:S05]  /*7750*/  LOP3.LUT R5, R0, R7, RZ, 0xfc, !PT ;  /* 0x0000000700057212 */ /* 0x000fca00078efcff */
[----:B------:R-:W-:Y:S01]  /*7760*/  STG.E.U8 desc[UR36][R2.64], R5 ;  /* 0x0000000502007986 */ /* 0x000fe2000c101124 */
[----:B------:R-:W-:Y:S05]  /*7770*/  EXIT ;  /* 0x000000000000794d */ /* 0x000fea0003800000 */
.L_x_7055:
        /* <DEDUP_REMOVED lines=12> */
.L_x_7057:
[----:B------:R-:W-:Y:S01]  /*7840*/  ISETP.GT.U32.AND P0, PT, R0, 0x7f800000, PT ;  /* 0x7f8000000000780c */ /* 0x000fe20003f04070 */
[----:B------:R-:W-:-:S05]  /*7850*/  IMAD.MOV.U32 R0, RZ, RZ, 0x7f ;  /* 0x0000007fff007424 */ /* 0x000fca00078e00ff */
[----:B------:R-:W-:-:S07]  /*7860*/  SEL R0, R0, 0x7c, P0 ;  /* 0x0000007c00007807 */ /* 0x000fce0000000000 */
.L_x_7058:
[----:B------:R-:W-:-:S04]  /*7870*/  LOP3.LUT R5, R5, 0x80000000, RZ, 0xc0, !PT ;  /* 0x8000000005057812 */ /* 0x000fc800078ec0ff */
[----:B------:R-:W-:-:S04]  /*7880*/  SHF.R.U32.HI R5, RZ, 0x18, R5 ;  /* 0x00000018ff057819 */ /* 0x000fc80000011605 */
[----:B------:R-:W-:-:S05]  /*7890*/  LOP3.LUT R5, R0, R5, RZ, 0xfc, !PT ;  /* 0x0000000500057212 */ /* 0x000fca00078efcff */
[----:B------:R-:W-:Y:S01]  /*78a0*/  STG.E.U8 desc[UR36][R2.64], R5 ;  /* 0x0000000502007986 */ /* 0x000fe2000c101124 */
[----:B------:R-:W-:Y:S05]  /*78b0*/  EXIT ;  /* 0x000000000000794d */ /* 0x000fea0003800000 */
.L_x_7054:
[----:B------:R-:W-:-:S04]  /*78c0*/  I2FP.F32.U32 R5, R5 ;  /* 0x0000000500057245 */ /* 0x000fc80000201000 */
[----:B------:R-:W-:-:S05]  /*78d0*/  F2FP.BF16.F32.PACK_AB R5, RZ, R5 ;  /* 0x00000005ff05723e */ /* 0x000fca00000010ff */
[----:B------:R-:W-:Y:S01]  /*78e0*/  STG.E.U16 desc[UR36][R2.64], R5 ;  /* 0x0000000502007986 */ /* 0x000fe2000c101524 */
[----:B------:R-:W-:Y:S05]  /*78f0*/  EXIT ;  /* 0x000000000000794d */ /* 0x000fea0003800000 */
.L_x_7051:
        /* <DEDUP_REMOVED lines=8> */
[----:B------:R-:W-:Y:S01]  /*7980*/  STG.E.U16 desc[UR36][R2.64], R5 ;  /* 0x0000000502007986 */ /* 0x000fe2000c101524 */
[----:B------:R-:W-:Y:S05]  /*7990*/  EXIT ;  /* 0x000000000000794d */ /* 0x000fea0003800000 */
.L_x_7061:
        /* <DEDUP_REMOVED lines=17> */
.L_x_7063:
[----:B------:R-:W-:-:S04]  /*7ab0*/  LOP3.LUT R5, R5, 0x80000000, RZ, 0xc0, !PT ;  /* 0x8000000005057812 */ /* 0x000fc800078ec0ff */
[----:B------:R-:W-:-:S04]  /*7ac0*/  SHF.R.U32.HI R5, RZ, 0x18, R5 ;  /* 0x00000018ff057819 */ /* 0x000fc80000011605 */
[----:B------:R-:W-:-:S07]  /*7ad0*/  LOP3.LUT R0, R0, R5, RZ, 0xfc, !PT ;  /* 0x0000000500007212 */ /* 0x000fce00078efcff */
.L_x_7062:
[----:B------:R-:W-:Y:S01]  /*7ae0*/  STG.E.U8 desc[UR36][R2.64], R0 ;  /* 0x0000000002007986 */ /* 0x000fe2000c101124 */
[----:B------:R-:W-:Y:S05]  /*7af0*/  EXIT ;  /* 0x000000000000794d */ /* 0x000fea0003800000 */
.L_x_7060:
        /* <DEDUP_REMOVED lines=17> */
.L_x_7065:
[----:B------:R-:W-:-:S04]  /*7c10*/  LOP3.LUT R5, R5, 0x80000000, RZ, 0xc0, !PT ;  /* 0x8000000005057812 */ /* 0x000fc800078ec0ff */
[----:B------:R-:W-:-:S04]  /*7c20*/  SHF.R.U32.HI R5, RZ, 0x18, R5 ;  /* 0x00000018ff057819 */ /* 0x000fc80000011605 */
[----:B------:R-:W-:-:S07]  /*7c30*/  LOP3.LUT R0, R0, R5, RZ, 0xfc, !PT ;  /* 0x0000000500007212 */ /* 0x000fce00078efcff */
.L_x_7064:
[----:B------:R-:W-:Y:S01]  /*7c40*/  STG.E.U8 desc[UR36][R2.64], R0 ;  /* 0x0000000002007986 */ /* 0x000fe2000c101124 */
[----:B------:R-:W-:Y:S05]  /*7c50*/  EXIT ;  /* 0x000000000000794d */ /* 0x000fea0003800000 */
.L_x_7059:
        /* <DEDUP_REMOVED lines=18> */
.L_x_7068:
[----:B------:R-:W-:Y:S01]  /*7d80*/  STG.E.U8 desc[UR36][R2.64], R0 ;  /* 0x0000000002007986 */ /* 0x000fe2000c101124 */
[----:B------:R-:W-:Y:S05]  /*7d90*/  EXIT ;  /* 0x000000000000794d */ /* 0x000fea0003800000 */
.L_x_7044:
        /* <DEDUP_REMOVED lines=16> */
.L_x_7069:
[----:B------:R-:W-:Y:S05]  /*7ea0*/  EXIT ;  /* 0x000000000000794d */ /* 0x000fea0003800000 */
.L_x_7067:
[----:B------:R-:W-:Y:S01]  /*7eb0*/  LOP3.LUT R4, R5, 0xff, RZ, 0xc0, !PT ;  /* 0x000000ff05047812 */ /* 0x000fe200078ec0ff */
[----:B------:R-:W-:-:S05]  /*7ec0*/  IMAD.MOV.U32 R5, RZ, RZ, RZ ;  /* 0x000000ffff057224 */ /* 0x000fca00078e00ff */
[----:B------:R-:W-:Y:S01]  /*7ed0*/  STG.E.64 desc[UR36][R2.64], R4 ;  /* 0x0000000402007986 */ /* 0x000fe2000c101b24 */
[----:B------:R-:W-:Y:S05]  /*7ee0*/  EXIT ;  /* 0x000000000000794d */ /* 0x000fea0003800000 */
.L_x_7066:
[----:B------:R-:W-:Y:S01]  /*7ef0*/  STG.E desc[UR36][R2.64], R5 ;  /* 0x0000000502007986 */ /* 0x000fe2000c101924 */
[----:B------:R-:W-:Y:S05]  /*7f00*/  EXIT ;  /* 0x000000000000794d */ /* 0x000fea0003800000 */
.L_x_7070:
        /* <DEDUP_REMOVED lines=15> */
.L_x_7402:


//--------------------- .text._ZN2at6native27unrolled_elementwise_kernelINS0_11FillFunctorIhEESt5arrayIPcLm1EELi4E23TrivialOffsetCalculatorILi0EjES7_ILi1EjENS0_6memory12LoadWithCastILi0EEENSA_13StoreWithCastILi1EEEEEviT_T0_T2_T3_T4_T5_ --------------------------
	.section	.text._ZN2at6native27unrolled_elementwise_kernelINS0_11FillFunctorIhEESt5arrayIPcLm1EELi4E23TrivialOffsetCalculatorILi0EjES7_ILi1EjENS0_6memory12LoadWithCastILi0EEENSA_13StoreWithCastILi1EEEEEviT_T0_T2_T3_T4_T5_,"ax",@progbits
	.align	128
        .global         _ZN2at6native27unrolled_elementwise_kernelINS0_11FillFunctorIhEESt5arrayIPcLm1EELi4E23TrivialOffsetCalculatorILi0EjES7_ILi1EjENS0_6memory12LoadWithCastILi0EEENSA_13StoreWithCastILi1EEEEEviT_T0_T2_T3_T4_T5_
        .type           _ZN2at6native27unrolled_elementwise_kernelINS0_11FillFunctorIhEESt5arrayIPcLm1EELi4E23TrivialOffsetCalculatorILi0EjES7_ILi1EjENS0_6memory12LoadWithCastILi0EEENSA_13StoreWithCastILi1EEEEEviT_T0_T2_T3_T4_T5_,@function
        .size           _ZN2at6native27unrolled_elementwise_kernelINS0_11FillFunctorIhEESt5arrayIPcLm1EELi4E23TrivialOffsetCalculatorILi0EjES7_ILi1EjENS0_6memory12LoadWithCastILi0EEENSA_13StoreWithCastILi1EEEEEviT_T0_T2_T3_T4_T5_,(.L_x_7403 - _ZN2at6native27unrolled_elementwise_kernelINS0_11FillFunctorIhEESt5arrayIPcLm1EELi4E23TrivialOffsetCalculatorILi0EjES7_ILi1EjENS0_6memory12LoadWithCastILi0EEENSA_13StoreWithCastILi1EEEEEviT_T0_T2_T3_T4_T5_)
        .other          _ZN2at6native27unrolled_elementwise_kernelINS0_11FillFunctorIhEESt5arrayIPcLm1EELi4E23TrivialOffsetCalculatorILi0EjES7_ILi1EjENS0_6memory12LoadWithCastILi0EEENSA_13StoreWithCastILi1EEEEEviT_T0_T2_T3_T4_T5_,@"STO_CUDA_ENTRY STV_DEFAULT"
_ZN2at6native27unrolled_elementwise_kernelINS0_11FillFunctorIhEESt5arrayIPcLm1EELi4E23TrivialOffsetCalculatorILi0EjES7_ILi1EjENS0_6memory12LoadWithCastILi0EEENSA_13StoreWithCastILi1EEEEEviT_T0_T2_T3_T4_T5_:
.text._ZN2at6native27unrolled_elementwise_kernelINS0_11FillFunctorIhEESt5arrayIPcLm1EELi4E23TrivialOffsetCalculatorILi0EjES7_ILi1EjENS0_6memory12LoadWithCastILi0EEENSA_13StoreWithCastILi1EEEEEviT_T0_T2_T3_T4_T5_:
        /* <DEDUP_REMOVED lines=32> */
.L_x_7076:
[----:B------:R3:W-:Y:S01]  /*0200*/  STG.E.U8 desc[UR36][R2.64], R18 ;  /* 0x0000001202007986 */ /* 0x0007e2000c101124 */
[----:B------:R-:W-:Y:S05]  /*0210*/  BRA `(.L_x_7072) ;  /* 0x0000000c00307947 */ /* 0x000fea0003800000 */
.L_x_7075:
        /* <DEDUP_REMOVED lines=10> */
.L_x_7079:
[----:B------:R1:W-:Y:S01]  /*02c0*/  STG.E desc[UR36][R2.64], R18 ;  /* 0x0000001202007986 */ /* 0x0003e2000c101924 */
[----:B------:R-:W-:Y:S05]  /*02d0*/  BRA `(.L_x_7072) ;  /* 0x0000000c00007947 */ /* 0x000fea0003800000 */
.L_x_7078:
[----:B------:R2:W-:Y:S01]  /*02e0*/  STG.E.U16 desc[UR36][R2.64], R18 ;  /* 0x0000001202007986 */ /* 0x0005e2000c101524 */
[----:B------:R-:W-:Y:S05]  /*02f0*/  BRA `(.L_x_7072) ;  /* 0x0000000800f87947 */ /* 0x000fea0003800000 */
.L_x_7074:
        /* <DEDUP_REMOVED lines=9> */
.L_x_7081:
[----:B------:R-:W-:-:S04]  /*0390*/  I2FP.F32.U32 R0, R18 ;  /* 0x0000001200007245 */ /* 0x000fc80000201000 */
[----:B------:R-:W-:-:S05]  /*03a0*/  F2FP.F16.F32.PACK_AB R0, RZ, R0 ;  /* 0x00000000ff00723e */ /* 0x000fca00000000ff */
[----:B------:R0:W-:Y:S01]  /*03b0*/  STG.E.U16 desc[UR36][R2.64], R0 ;  /* 0x0000000002007986 */ /* 0x0001e2000c101524 */
[----:B------:R-:W-:Y:S05]  /*03c0*/  BRA `(.L_x_7072) ;  /* 0x0000000800c47947 */ /* 0x000fea0003800000 */
.L_x_7080:
        /* <DEDUP_REMOVED lines=10> */
.L_x_7083:
[----:B------:R-:W-:-:S04]  /*0470*/  I2FP.F32.U32 R0, R18 ;  /* 0x0000001200007245 */ /* 0x000fc80000201000 */
[----:B------:R-:W-:-:S04]  /*0480*/  F2FP.F16.F32.PACK_AB R5, RZ, R0 ;  /* 0x00000000ff05723e */ /* 0x000fc800000000ff */
[----:B------:R-:W-:-:S05]  /*0490*/  PRMT R5, R5, 0x5410, RZ ;  /* 0x0000541005057816 */ /* 0x000fca00000000ff */
[----:B------:R0:W-:Y:S01]  /*04a0*/  STG.E desc[UR36][R2.64], R5 ;  /* 0x0000000502007986 */ /* 0x0001e2000c101924 */
[----:B------:R-:W-:Y:S05]  /*04b0*/  BRA `(.L_x_7072) ;  /* 0x0000000800887947 */ /* 0x000fea0003800000 */
.L_x_7082:
[----:B------:R-:W0:Y:S02]  /*04c0*/  I2F.F64.U16 R4, R18 ;  /* 0x0000001200047312 */ /* 0x000e240000101800 */
[----:B0-----:R5:W-:Y:S01]  /*04d0*/  STG.E.64 desc[UR36][R2.64], R4 ;  /* 0x0000000402007986 */ /* 0x001be2000c101b24 */
[----:B------:R-:W-:Y:S05]  /*04e0*/  BRA `(.L_x_7072) ;  /* 0x00000008007c7947 */ /* 0x000fea0003800000 */
.L_x_7073:
        /* <DEDUP_REMOVED lines=12> */
.L_x_7086:
[----:B------:R-:W0:Y:S01]  /*05b0*/  I2F.F64.U16 R4, R18 ;  /* 0x0000001200047312 */ /* 0x000e220000101800 */
[----:B------:R-:W-:-:S05]  /*05c0*/  CS2R R6, SRZ ;  /* 0x0000000000067805 */ /* 0x000fca000001ff00 */
[----:B0-----:R0:W-:Y:S01]  /*05d0*/  STG.E.128 desc[UR36][R2.64], R4 ;  /* 0x0000000402007986 */ /* 0x0011e2000c101d24 */
[----:B------:R-:W-:Y:S05]  /*05e0*/  BRA `(.L_x_7072) ;  /* 0x00000008003c7947 */ /* 0x000fea0003800000 */
.L_x_7085:
        /* <DEDUP_REMOVED lines=20> */
.L_x_7089:
[----:B------:R-:W-:-:S05]  /*0730*/  LOP3.LUT R5, R4, R5, RZ, 0xfc, !PT ;  /* 0x0000000504057212 */ /* 0x000fca00078efcff */
[----:B------:R0:W-:Y:S01]  /*0740*/  STG.E.U8 desc[UR36][R2.64], R5 ;  /* 0x0000000502007986 */ /* 0x0001e2000c101124 */
[----:B------:R-:W-:Y:S05]  /*0750*/  BRA `(.L_x_7072) ;  /* 0x0000000400e07947 */ /* 0x000fea0003800000 */
.L_x_7088:
        /* <DEDUP_REMOVED lines=12> */
.L_x_7090:
[----:B------:R-:W-:Y:S01]  /*0820*/  IMAD.MOV.U32 R0, RZ, RZ, 0x7f ;  /* 0x0000007fff007424 */ /* 0x000fe200078e00ff */
[----:B------:R-:W-:-:S04]  /*0830*/  ISETP.GT.U32.AND P0, PT, R4, 0x7f800000, PT ;  /* 0x7f8000000400780c */ /* 0x000fc80003f04070 */
[----:B------:R-:W-:-:S09]  /*0840*/  SEL R0, R0, 0x7c, P0 ;  /* 0x0000007c00007807 */ /* 0x000fd20000000000 */
.L_x_7091:
[----:B------:R-:W-:-:S04]  /*0850*/  LOP3.LUT R5, R5, 0x80000000, RZ, 0xc0, !PT ;  /* 0x8000000005057812 */ /* 0x000fc800078ec0ff */
[----:B------:R-:W-:-:S04]  /*0860*/  SHF.R.U32.HI R5, RZ, 0x18, R5 ;  /* 0x00000018ff057819 */ /* 0x000fc80000011605 */
[----:B------:R-:W-:-:S05]  /*0870*/  LOP3.LUT R5, R0, R5, RZ, 0xfc, !PT ;  /* 0x0000000500057212 */ /* 0x000fca00078efcff */
[----:B------:R0:W-:Y:S01]  /*0880*/  STG.E.U8 desc[UR36][R2.64], R5 ;  /* 0x0000000502007986 */ /* 0x0001e2000c101124 */
[----:B------:R-:W-:Y:S05]  /*0890*/  BRA `(.L_x_7072) ;  /* 0x0000000400907947 */ /* 0x000fea0003800000 */
.L_x_7087:
[----:B------:R-:W-:-:S04]  /*08a0*/  I2FP.F32.U32 R0, R18 ;  /* 0x0000001200007245 */ /* 0x000fc80000201000 */
[----:B------:R-:W-:-:S05]  /*08b0*/  F2FP.BF16.F32.PACK_AB R0, RZ, R0 ;  /* 0x00000000ff00723e */ /* 0x000fca00000010ff */
[----:B------:R0:W-:Y:S01]  /*08c0*/  STG.E.U16 desc[UR36][R2.64], R0 ;  /* 0x0000000002007986 */ /* 0x0001e2000c101524 */
[----:B------:R-:W-:Y:S05]  /*08d0*/  BRA `(.L_x_7072) ;  /* 0x0000000400807947 */ /* 0x000fea0003800000 */
.L_x_7084:
        /* <DEDUP_REMOVED lines=10> */
.L_x_7094:
        /* <DEDUP_REMOVED lines=16> */
.L_x_7096:
[----:B------:R-:W-:-:S04]  /*0a80*/  LOP3.LUT R5, R5, 0x80000000, RZ, 0xc0, !PT ;  /* 0x8000000005057812 */ /* 0x000fc800078ec0ff */
[----:B------:R-:W-:-:S04]  /*0a90*/  SHF.R.U32.HI R5, RZ, 0x18, R5 ;  /* 0x00000018ff057819 */ /* 0x000fc80000011605 */
[----:B------:R-:W-:-:S04]  /*0aa0*/  LOP3.LUT R4, R4, R5, RZ, 0xfc, !PT ;  /* 0x0000000504047212 */ /* 0x000fc800078efcff */
[----:B------:R-:W-:-:S07]  /*0ab0*/  PRMT R0, R4, 0x7610, R0 ;  /* 0x0000761004007816 */ /* 0x000fce0000000000 */
.L_x_7095:
[----:B------:R0:W-:Y:S01]  /*0ac0*/  STG.E.U8 desc[UR36][R2.64], R0 ;  /* 0x0000000002007986 */ /* 0x0001e2000c101124 */
[----:B------:R-:W-:Y:S05]  /*0ad0*/  BRA `(.L_x_7072) ;  /* 0x0000000400007947 */ /* 0x000fea0003800000 */
.L_x_7093:
        /* <DEDUP_REMOVED lines=16> */
.L_x_7098:
[----:B------:R-:W-:-:S04]  /*0be0*/  LOP3.LUT R5, R5, 0x80000000, RZ, 0xc0, !PT ;  /* 0x8000000005057812 */ /* 0x000fc800078ec0ff */
[----:B------:R-:W-:-:S04]  /*0bf0*/  SHF.R.U32.HI R5, RZ, 0x18, R5 ;  /* 0x00000018ff057819 */ /* 0x000fc80000011605 */
[----:B------:R-:W-:-:S04]  /*0c00*/  LOP3.LUT R4, R4, R5, RZ, 0xfc, !PT ;  /* 0x0000000504047212 */ /* 0x000fc800078efcff */
[----:B------:R-:W-:-:S07]  /*0c10*/  PRMT R0, R4, 0x7610, R0 ;  /* 0x0000761004007816 */ /* 0x000fce0000000000 */
.L_x_7097:
[----:B------:R0:W-:Y:S01]  /*0c20*/  STG.E.U8 desc[UR36][R2.64], R0 ;  /* 0x0000000002007986 */ /* 0x0001e2000c101124 */
[----:B------:R-:W-:Y:S05]  /*0c30*/  BRA `(.L_x_7072) ;  /* 0x0000000000a87947 */ /* 0x000fea0003800000 */
.L_x_7092:
        /* <DEDUP_REMOVED lines=18> */
.L_x_7101:
[----:B------:R0:W-:Y:S01]  /*0d60*/  STG.E.U8 desc[UR36][R2.64], R4 ;  /* 0x0000000402007986 */ /* 0x0001e2000c101124 */
[----:B------:R-:W-:Y:S05]  /*0d70*/  BRA `(.L_x_7072) ;  /* 0x0000000000587947 */ /* 0x000fea0003800000 */
.L_x_7077:
        /* <DEDUP_REMOVED lines=16> */
.L_x_7102:
[----:B------:R-:W-:Y:S05]  /*0e80*/  BRA `(.L_x_7072) ;  /* 0x0000000000147947 */ /* 0x000fea0003800000 */
.L_x_7100:
[----:B------:R-:W-:Y:S01]  /*0e90*/  LOP3.LUT R4, R18, 0xff, RZ, 0xc0, !PT ;  /* 0x000000ff12047812 */ /* 0x000fe200078ec0ff */
[----:B------:R-:W-:-:S05]  /*0ea0*/  IMAD.MOV.U32 R5, RZ, RZ, RZ ;  /* 0x000000ffff057224 */ /* 0x000fca00078e00ff */
[----:B------:R0:W-:Y:S01]  /*0eb0*/  STG.E.64 desc[UR36][R2.64], R4 ;  /* 0x0000000402007986 */ /* 0x0001e2000c101b24 */
[----:B------:R-:W-:Y:S05]  /*0ec0*/  BRA `(.L_x_7072) ;  /* 0x0000000000047947 */ /* 0x000fea0003800000 */
.L_x_7099:
[----:B------:R0:W-:Y:S02]  /*0ed0*/  STG.E desc[UR36][R2.64], R18 ;  /* 0x0000001202007986 */ /* 0x0001e4000c101924 */
.L_x_7072:
[----:B------:R-:W-:Y:S05]  /*0ee0*/  BSYNC B6 ;  /* 0x0000000000067941 */ /* 0x000fea0003800000 */
.L_x_7071:
        /* <DEDUP_REMOVED lines=23> */
.L_x_7108:
[----:B------:R1:W-:Y:S01]  /*1060*/  STG.E.U8 desc[UR36][R2.64], R18 ;  /* 0x0000001202007986 */ /* 0x0003e2000c101124 */
[----:B------:R-:W-:Y:S05]  /*1070*/  BRA `(.L_x_7110) ;  /* 0x0000000c00587947 */ /* 0x000fea0003800000 */
.L_x_7107:
        /* <DEDUP_REMOVED lines=10> */
.L_x_7112:
[----:B------:R3:W-:Y:S01]  /*1120*/  STG.E desc[UR36][R2.64], R18 ;  /* 0x0000001202007986 */ /* 0x0007e2000c101924 */
[----:B------:R-:W-:Y:S05]  /*1130*/  BRA `(.L_x_7110) ;  /* 0x0000000c00287947 */ /* 0x000fea0003800000 */
.L_x_7111:
[----:B------:R2:W-:Y:S01]  /*1140*/  STG.E.U16 desc[UR36][R2.64], R18 ;  /* 0x0000001202007986 */ /* 0x0005e2000c101524 */
[----:B------:R-:W-:Y:S05]  /*1150*/  BRA `(.L_x_7110) ;  /* 0x0000000c00207947 */ /* 0x000fea0003800000 */
.L_x_7106:
[----:B------:R-:W-:-:S13]  /*1160*/  ISETP.GT.AND P0, PT, R0, 0x6, PT ;  /* 0x000000060000780c */ /* 0x000fda0003f04270 */
[----:B------:R-:W-:Y:S05]  /*1170*/  @P0 BRA `(.L_x_7113) ;  /* 0x0000000000340947 */ /* 0x000fea0003800000 */
[----:B------:R-:W-:-:S13]  /*1180*/  ISETP.NE.AND P0, PT, R0, 0x5, PT ;  /* 0x000000050000780c */ /* 0x000fda0003f05270 */
[----:B------:R-:W-:Y:S05]  /*1190*/  @!P0 BRA `(.L_x_7114) ;  /* 0x0000000000188947 */ /* 0x000fea0003800000 */
[----:B------:R-:W-:-:S13]  /*11a0*/  ISETP.NE.AND P0, PT, R0, 0x6, PT ;  /* 0x000000060000780c */ /* 0x000fda0003f05270 */
[----:B------:R-:W-:Y:S05]  /*11b0*/  @P0 BRA `(.L_x_7109) ;  /* 0x0000000800b00947 */ /* 0x000fea0003800000 */
[----:B------:R-:W-:Y:S02]  /*11c0*/  ULDC.U8 UR4, c[0x0][0x214] ;  /* 0x0000850000047ab9 */ /* 0x000fe40000000000 */
[----:B------:R-:W-:-:S05]  /*11d0*/  I2FP.F32.U32 R5, UR4 ;  /* 0x0000000400057c45 */ /* 0x000fca0008201000 */
[----:B------:R0:W-:Y:S01]  /*11e0*/  STG.E desc[UR36][R2.64], R5 ;  /* 0x0000000502007986 */ /* 0x0001e2000c101924 */
[----:B------:R-:W-:Y:S05]  /*11f0*/  BRA `(.L_x_7110) ;  /* 0x0000000800f87947 */ /* 0x000fea0003800000 */
.L_x_7114:
[----:B------:R-:W-:Y:S02]  /*1200*/  ULDC.U8 UR4, c[0x0][0x214] ;  /* 0x0000850000047ab9 */ /* 0x000fe40000000000 */
[----:B------:R-:W-:-:S04]  /*1210*/  I2FP.F32.U32 R0, UR4 ;  /* 0x0000000400007c45 */ /* 0x000fc80008201000 */
[----:B------:R-:W-:-:S05]  /*1220*/  F2FP.F16.F32.PACK_AB R0, RZ, R0 ;  /* 0x00000000ff00723e */ /* 0x000fca00000000ff */
[----:B------:R0:W-:Y:S01]  /*1230*/  STG.E.U16 desc[UR36][R2.64], R0 ;  /* 0x0000000002007986 */ /* 0x0001e2000c101524 */
[----:B------:R-:W-:Y:S05]  /*1240*/  BRA `(.L_x_7110) ;  /* 0x0000000800e47947 */ /* 0x000fea0003800000 */
.L_x_7113:
[----:B------:R-:W-:-:S13]  /*1250*/  ISETP.NE.AND P0, PT, R0, 0x7, PT ;  /* 0x000000070000780c */ /* 0x000fda0003f05270 */
[----:B------:R-:W-:Y:S05]  /*1260*/  @!P0 BRA `(.L_x_7115) ;  /* 0x00000000003c8947 */ /* 0x000fea0003800000 */
[----:B------:R-:W-:-:S13]  /*1270*/  ISETP.NE.AND P0, PT, R0, 0x8, PT ;  /* 0x000000080000780c */ /* 0x000fda0003f05270 */
[----:B------:R-:W-:Y:S05]  /*1280*/  @!P0 BRA `(.L_x_7116) ;  /* 0x00000000001c8947 */ /* 0x000fea0003800000 */
[----:B------:R-:W-:-:S13]  /*1290*/  ISETP.NE.AND P0, PT, R0, 0x9, PT ;  /* 0x000000090000780c */ /* 0x000fda0003f05270 */
[----:B------:R-:W-:Y:S05]  /*12a0*/  @P0 BRA `(.L_x_7109) ;  /* 0x0000000800740947 */ /* 0x000fea0003800000 */
[----:B------:R-:W-:Y:S01]  /*12b0*/  ULDC.U8 UR4, c[0x0][0x214] ;  /* 0x0000850000047ab9 */ /* 0x000fe20000000000 */
[----:B------:R-:W-:Y:S01]  /*12c0*/  IMAD.MOV.U32 R5, RZ, RZ, RZ ;  /* 0x000000ffff057224 */ /* 0x000fe200078e00ff */
[----:B------:R-:W-:-:S05]  /*12d0*/  I2FP.F32.U32 R4, UR4 ;  /* 0x0000000400047c45 */ /* 0x000fca0008201000 */
[----:B------:R5:W-:Y:S01]  /*12e0*/  STG.E.64 desc[UR36][R2.64], R4 ;  /* 0x0000000402007986 */ /* 0x000be2000c101b24 */
[----:B------:R-:W-:Y:S05]  /*12f0*/  BRA `(.L_x_7110) ;  /* 0x0000000800b87947 */ /* 0x000fea0003800000 */
.L_x_7116:
[----:B------:R-:W-:Y:S02]  /*1300*/  ULDC.U8 UR4, c[0x0][0x214] ;  /* 0x0000850000047ab9 */ /* 0x000fe40000000000 */
[----:B------:R-:W-:-:S04]  /*1310*/  I2FP.F32.U32 R0, UR4 ;  /* 0x0000000400007c45 */ /* 0x000fc80008201000 */
[----:B------:R-:W-:-:S04]  /*1320*/  F2FP.F16.F32.PACK_AB R0, RZ, R0 ;  /* 0x00000000ff00723e */ /* 0x000fc800000000ff */
[----:B------:R-:W-:-:S05]  /*1330*/  PRMT R0, R0, 0x5410, RZ ;  /* 0x0000541000007816 */ /* 0x000fca00000000ff */
[----:B------:R0:W-:Y:S01]  /*1340*/  STG.E desc[UR36][R2.64], R0 ;  /* 0x0000000002007986 */ /* 0x0001e2000c101924 */
[----:B------:R-:W-:Y:S05]  /*1350*/  BRA `(.L_x_7110) ;  /* 0x0000000800a07947 */ /* 0x000fea0003800000 */
.L_x_7115:
[----:B------:R-:W0:Y:S02]  /*1360*/  I2F.F64.U16 R4, R18 ;  /* 0x0000001200047312 */ /* 0x000e240000101800 */
[----:B0-----:R0:W-:Y:S01]  /*1370*/  STG.E.64 desc[UR36][R2.64], R4 ;  /* 0x0000000402007986 */ /* 0x0011e2000c101b24 */
[----:B------:R-:W-:Y:S05]  /*1380*/  BRA `(.L_x_7110) ;  /* 0x0000000800947947 */ /* 0x000fea0003800000 */
.L_x_7105:
        /* <DEDUP_REMOVED lines=12> */
.L_x_7119:
[----:B------:R-:W0:Y:S01]  /*1450*/  I2F.F64.U16 R4, R18 ;  /* 0x0000001200047312 */ /* 0x000e220000101800 */
[----:B------:R-:W-:-:S05]  /*1460*/  CS2R R6, SRZ ;  /* 0x0000000000067805 */ /* 0x000fca000001ff00 */
[----:B0-----:R0:W-:Y:S01]  /*1470*/  STG.E.128 desc[UR36][R2.64], R4 ;  /* 0x0000000402007986 */ /* 0x0011e2000c101d24 */
[----:B------:R-:W-:Y:S05]  /*1480*/  BRA `(.L_x_7110) ;  /* 0x0000000800547947 */ /* 0x000fea0003800000 */
.L_x_7118:
[----:B------:R-:W-:-:S13]  /*1490*/  ISETP.NE.AND P0, PT, R0, 0xf, PT ;  /* 0x0000000f0000780c */ /* 0x000fda0003f05270 */
[----:B------:R-:W-:Y:S05]  /*14a0*/  @!P0 BRA `(.L_x_7120) ;  /* 0x0000000000ac8947 */ /* 0x000fea0003800000 */
[----:B------:R-:W-:-:S13]  /*14b0*/  ISETP.NE.AND P0, PT, R0, 0x17, PT ;  /* 0x000000170000780c */ /* 0x000fda0003f05270 */
[----:B------:R-:W-:Y:S05]  /*14c0*/  @!P0 BRA `(.L_x_7121) ;  /* 0x0000000000508947 */ /* 0x000fea0003800000 */
[----:B------:R-:W-:-:S13]  /*14d0*/  ISETP.NE.AND P0, PT, R0, 0x18, PT ;  /* 0x000000180000780c */ /* 0x000fda0003f05270 */
[----:B------:R-:W-:Y:S05]  /*14e0*/  @P0 BRA `(.L_x_7109) ;  /* 0x0000000400e40947 */ /* 0x000fea0003800000 */
[----:B------:R-:W-:Y:S02]  /*14f0*/  ULDC.U8 UR4, c[0x0][0x214] ;  /* 0x0000850000047ab9 */ /* 0x000fe40000000000 */
        /* <DEDUP_REMOVED lines=14> */
.L_x_7122:
[----:B------:R-:W-:-:S05]  /*15e0*/  LOP3.LUT R5, R0, R9, RZ, 0xfc, !PT ;  /* 0x0000000900057212 */ /* 0x000fca00078efcff */
[----:B------:R0:W-:Y:S01]  /*15f0*/  STG.E.U8 desc[UR36][R2.64], R5 ;  /* 0x0000000502007986 */ /* 0x0001e2000c101124 */
[----:B------:R-:W-:Y:S05]  /*1600*/  BRA `(.L_x_7110) ;  /* 0x0000000400f47947 */ /* 0x000fea0003800000 */
.L_x_7121:
[----:B------:R-:W-:Y:S02]  /*1610*/  ULDC.U8 UR4, c[0x0][0x214] ;  /* 0x0000850000047ab9 */ /* 0x000fe40000000000 */
        /* <DEDUP_REMOVED lines=12> */
.L_x_7123:
[----:B------:R-:W-:Y:S01]  /*16e0*/  ISETP.GT.U32.AND P0, PT, R0, 0x7f800000, PT ;  /* 0x7f8000000000780c */ /* 0x000fe20003f04070 */
[----:B------:R-:W-:-:S05]  /*16f0*/  IMAD.MOV.U32 R0, RZ, RZ, 0x7f ;  /* 0x0000007fff007424 */ /* 0x000fca00078e00ff */
[----:B------:R-:W-:-:S07]  /*1700*/  SEL R0, R0, 0x7c, P0 ;  /* 0x0000007c00007807 */ /* 0x000fce0000000000 */
.L_x_7124:
[----:B------:R-:W-:-:S04]  /*1710*/  LOP3.LUT R4, R4, 0x80000000, RZ, 0xc0, !PT ;  /* 0x8000000004047812 */ /* 0x000fc800078ec0ff */
[----:B------:R-:W-:-:S04]  /*1720*/  SHF.R.U32.HI R5, RZ, 0x18, R4 ;  /* 0x00000018ff057819 */ /* 0x000fc80000011604 */
[----:B------:R-:W-:-:S05]  /*1730*/  LOP3.LUT R5, R0, R5, RZ, 0xfc, !PT ;  /* 0x0000000500057212 */ /* 0x000fca00078efcff */
[----:B------:R0:W-:Y:S01]  /*1740*/  STG.E.U8 desc[UR36][R2.64], R5 ;  /* 0x0000000502007986 */ /* 0x0001e2000c101124 */
[----:B------:R-:W-:Y:S05]  /*1750*/  BRA `(.L_x_7110) ;  /* 0x0000000400a07947 */ /* 0x000fea0003800000 */
.L_x_7120:
[----:B------:R-:W-:Y:S02]  /*1760*/  ULDC.U8 UR4, c[0x0][0x214] ;  /* 0x0000850000047ab9 */ /* 0x000fe40000000000 */
[----:B------:R-:W-:-:S04]  /*1770*/  I2FP.F32.U32 R0, UR4 ;  /* 0x0000000400007c45 */ /* 0x000fc80008201000 */
[----:B------:R-:W-:-:S05]  /*1780*/  F2FP.BF16.F32.PACK_AB R0, RZ, R0 ;  /* 0x00000000ff00723e */ /* 0x000fca00000010ff */
[----:B------:R0:W-:Y:S01]  /*1790*/  STG.E.U16 desc[UR36][R2.64], R0 ;  /* 0x0000000002007986 */ /* 0x0001e2000c101524 */
[----:B------:R-:W-:Y:S05]  /*17a0*/  BRA `(.L_x_7110) ;  /* 0x00000004008c7947 */ /* 0x000fea0003800000 */
.L_x_7117:
        /* <DEDUP_REMOVED lines=10> */
.L_x_7127:
[----:B------:R-:W-:Y:S01]  /*1850*/  ULDC.U8 UR4, c[0x0][0x214] ;  /* 0x0000850000047ab9 */ /* 0x000fe20000000000 */
        /* <DEDUP_REMOVED lines=17> */
.L_x_7129:
[----:B------:R-:W-:-:S04]  /*1970*/  LOP3.LUT R4, R4, 0x80000000, RZ, 0xc0, !PT ;  /* 0x8000000004047812 */ /* 0x000fc800078ec0ff */
[----:B------:R-:W-:-:S04]  /*1980*/  SHF.R.U32.HI R5, RZ, 0x18, R4 ;  /* 0x00000018ff057819 */ /* 0x000fc80000011604 */
[----:B------:R-:W-:-:S07]  /*1990*/  LOP3.LUT R0, R0, R5, RZ, 0xfc, !PT ;  /* 0x0000000500007212 */ /* 0x000fce00078efcff */
.L_x_7128:
[----:B------:R0:W-:Y:S01]  /*19a0*/  STG.E.U8 desc[UR36][R2.64], R0 ;  /* 0x0000000002007986 */ /* 0x0001e2000c101124 */
[----:B------:R-:W-:Y:S05]  /*19b0*/  BRA `(.L_x_7110) ;  /* 0x0000000400087947 */ /* 0x000fea0003800000 */
.L_x_7126:
        /* <DEDUP_REMOVED lines=18> */
.L_x_7131:
[----:B------:R-:W-:-:S04]  /*1ae0*/  LOP3.LUT R4, R4, 0x80000000, RZ, 0xc0, !PT ;  /* 0x8000000004047812 */ /* 0x000fc800078ec0ff */
[----:B------:R-:W-:-:S04]  /*1af0*/  SHF.R.U32.HI R5, RZ, 0x18, R4 ;  /* 0x00000018ff057819 */ /* 0x000fc80000011604 */
[----:B------:R-:W-:-:S07]  /*1b00*/  LOP3.LUT R0, R0, R5, RZ, 0xfc, !PT ;  /* 0x0000000500007212 */ /* 0x000fce00078efcff */
.L_x_7130:
[----:B------:R0:W-:Y:S01]  /*1b10*/  STG.E.U8 desc[UR36][R2.64], R0 ;  /* 0x0000000002007986 */ /* 0x0001e2000c101124 */
[----:B------:R-:W-:Y:S05]  /*1b20*/  BRA `(.L_x_7110) ;  /* 0x0000000000ac7947 */ /* 0x000fea0003800000 */
.L_x_7125:
[----:B------:R-:W-:-:S13]  /*1b30*/  ISETP.NE.AND P0, PT, R0, 0x1c, PT ;  /* 0x0000001c0000780c */ /* 0x000fda0003f05270 */
[----:B------:R-:W-:Y:S05]  /*1b40*/  @!P0 BRA `(.L_x_7132) ;  /* 0x0000000000a08947 */ /* 0x000fea0003800000 */
[----:B------:R-:W-:-:S13]  /*1b50*/  ISETP.NE.AND P0, PT, R0, 0x1d, PT ;  /* 0x0000001d0000780c */ /* 0x000fda0003f05270 */
[----:B------:R-:W-:Y:S05]  /*1b60*/  @!P0 BRA `(.L_x_7133) ;  /* 0x0000000000888947 */ /* 0x000fea0003800000 */
[----:B------:R-:W-:-:S13]  /*1b70*/  ISETP.NE.AND P0, PT, R0, 0x2c, PT ;  /* 0x0000002c0000780c */ /* 0x000fda0003f05270 */
[----:B------:R-:W-:Y:S05]  /*1b80*/  @P0 BRA `(.L_x_7109) ;  /* 0x00000000003c0947 */ /* 0x000fea0003800000 */
[----:B------:R-:W-:Y:S01]  /*1b90*/  ULDC.U8 UR4, c[0x0][0x214] ;  /* 0x0000850000047ab9 */ /* 0x000fe20000000000 */
        /* <DEDUP_REMOVED lines=12> */
.L_x_7134:
[----:B------:R0:W-:Y:S01]  /*1c60*/  STG.E.U8 desc[UR36][R2.64], R0 ;  /* 0x0000000002007986 */ /* 0x0001e2000c101124 */
[----:B------:R-:W-:Y:S05]  /*1c70*/  BRA `(.L_x_7110) ;  /* 0x0000000000587947 */ /* 0x000fea0003800000 */
.L_x_7109:
        /* <DEDUP_REMOVED lines=16> */
.L_x_7135:
[----:B------:R-:W-:Y:S05]  /*1d80*/  BRA `(.L_x_7110) ;  /* 0x0000000000147947 */ /* 0x000fea0003800000 */
.L_x_7133:
[----:B------:R-:W-:Y:S01]  /*1d90*/  LOP3.LUT R4, R18, 0xff, RZ, 0xc0, !PT ;  /* 0x000000ff12047812 */ /* 0x000fe200078ec0ff */
[----:B------:R-:W-:-:S05]  /*1da0*/  IMAD.MOV.U32 R5, RZ, RZ, RZ ;  /* 0x000000ffff057224 */ /* 0x000fca00078e00ff */
[----:B------:R0:W-:Y:S01]  /*1db0*/  STG.E.64 desc[UR36][R2.64], R4 ;  /* 0x0000000402007986 */ /* 0x0001e2000c101b24 */
[----:B------:R-:W-:Y:S05]  /*1dc0*/  BRA `(.L_x_7110) ;  /* 0x0000000000047947 */ /* 0x000fea0003800000 */
.L_x_7132:
[----:B------:R0:W-:Y:S02]  /*1dd0*/  STG.E desc[UR36][R2.64], R18 ;  /* 0x0000001202007986 */ /* 0x0001e4000c101924 */
.L_x_7110:
        /* <DEDUP_REMOVED lines=23> */
.L_x_7139:
[----:B------:R0:W-:Y:S01]  /*1f50*/  STG.E.U8 desc[UR36][R2.64], R18 ;  /* 0x0000001202007986 */ /* 0x0001e2000c101124 */
[----:B------:R-:W-:Y:S05]  /*1f60*/  BRA `(.L_x_7141) ;  /* 0x0000000c00587947 */ /* 0x000fea0003800000 */
.L_x_7138:
        /* <DEDUP_REMOVED lines=10> */
.L_x_7143:
[----:B------:R0:W-:Y:S01]  /*2010*/  STG.E desc[UR36][R2.64], R18 ;  /* 0x0000001202007986 */ /* 0x0001e2000c101924 */
[----:B------:R-:W-:Y:S05]  /*2020*/  BRA `(.L_x_7141) ;  /* 0x0000000c00287947 */ /* 0x000fea0003800000 */
.L_x_7142:
[----:B------:R0:W-:Y:S01]  /*2030*/  STG.E.U16 desc[UR36][R2.64], R18 ;  /* 0x0000001202007986 */ /* 0x0001e2000c101524 */
[----:B------:R-:W-:Y:S05]  /*2040*/  BRA `(.L_x_7141) ;  /* 0x0000000c00207947 */ /* 0x000fea0003800000 */
.L_x_7137:
        /* <DEDUP_REMOVED lines=10> */
.L_x_7145:
[----:B------:R-:W-:Y:S02]  /*20f0*/  ULDC.U8 UR4, c[0x0][0x214] ;  /* 0x0000850000047ab9 */ /* 0x000fe40000000000 */
[----:B------:R-:W-:-:S04]  /*2100*/  I2FP.F32.U32 R0, UR4 ;  /* 0x0000000400007c45 */ /* 0x000fc80008201000 */
[----:B------:R-:W-:-:S05]  /*2110*/  F2FP.F16.F32.PACK_AB R0, RZ, R0 ;  /* 0x00000000ff00723e */ /* 0x000fca00000000ff */
[----:B------:R0:W-:Y:S01]  /*2120*/  STG.E.U16 desc[UR36][R2.64], R0 ;  /* 0x0000000002007986 */ /* 0x0001e2000c101524 */
[----:B------:R-:W-:Y:S05]  /*2130*/  BRA `(.L_x_7141) ;  /* 0x0000000800e47947 */ /* 0x000fea0003800000 */
.L_x_7144:
        /* <DEDUP_REMOVED lines=11> */
.L_x_7147:
[----:B------:R-:W-:Y:S02]  /*21f0*/  ULDC.U8 UR4, c[0x0][0x214] ;  /* 0x0000850000047ab9 */ /* 0x000fe40000000000 */
[----:B------:R-:W-:-:S04]  /*2200*/  I2FP.F32.U32 R0, UR4 ;  /* 0x0000000400007c45 */ /* 0x000fc80008201000 */
[----:B------:R-:W-:-:S04]  /*2210*/  F2FP.F16.F32.PACK_AB R0, RZ, R0 ;  /* 0x00000000ff00723e */ /* 0x000fc800000000ff */
[----:B------:R-:W-:-:S05]  /*2220*/  PRMT R0, R0, 0x5410, RZ ;  /* 0x0000541000007816 */ /* 0x000fca00000000ff */
[----:B------:R0:W-:Y:S01]  /*2230*/  STG.E desc[UR36][R2.64], R0 ;  /* 0x0000000002007986 */ /* 0x0001e2000c101924 */
[----:B------:R-:W-:Y:S05]  /*2240*/  BRA `(.L_x_7141) ;  /* 0x0000000800a07947 */ /* 0x000fea0003800000 */
.L_x_7146:
[----:B------:R-:W0:Y:S02]  /*2250*/  I2F.F64.U16 R4, R18 ;  /* 0x0000001200047312 */ /* 0x000e240000101800 */
[----:B0-----:R0:W-:Y:S01]  /*2260*/  STG.E.64 desc[UR36][R2.64], R4 ;  /* 0x0000000402007986 */ /* 0x0011e2000c101b24 */
[----:B------:R-:W-:Y:S05]  /*2270*/  BRA `(.L_x_7141) ;  /* 0x0000000800947947 */ /* 0x000fea0003800000 */
.L_x_7136:
        /* <DEDUP_REMOVED lines=12> */
.L_x_7150:
[----:B------:R-:W0:Y:S01]  /*2340*/  I2F.F64.U16 R4, R18 ;  /* 0x0000001200047312 */ /* 0x000e220000101800 */
[----:B------:R-:W-:-:S05]  /*2350*/  CS2R R6, SRZ ;  /* 0x0000000000067805 */ /* 0x000fca000001ff00 */
[----:B0-----:R0:W-:Y:S01]  /*2360*/  STG.E.128 desc[UR36][R2.64], R4 ;  /* 0x0000000402007986 */ /* 0x0011e2000c101d24 */
[----:B------:R-:W-:Y:S05]  /*2370*/  BRA `(.L_x_7141) ;  /* 0x0000000800547947 */ /* 0x000fea0003800000 */
.L_x_7149:
        /* <DEDUP_REMOVED lines=21> */
.L_x_7153:
[----:B------:R-:W-:-:S05]  /*24d0*/  LOP3.LUT R5, R0, R9, RZ, 0xfc, !PT ;  /* 0x0000000900057212 */ /* 0x000fca00078efcff */
[----:B------:R0:W-:Y:S01]  /*24e0*/  STG.E.U8 desc[UR36][R2.64], R5 ;  /* 0x0000000502007986 */ /* 0x0001e2000c101124 */
[----:B------:R-:W-:Y:S05]  /*24f0*/  BRA `(.L_x_7141) ;  /* 0x0000000400f47947 */ /* 0x000fea0003800000 */
.L_x_7152:
        /* <DEDUP_REMOVED lines=13> */
.L_x_7154:
[----:B------:R-:W-:Y:S01]  /*25d0*/  ISETP.GT.U32.AND P0, PT, R0, 0x7f800000, PT ;  /* 0x7f8000000000780c */ /* 0x000fe20003f04070 */
[----:B------:R-:W-:-:S05]  /*25e0*/  IMAD.MOV.U32 R0, RZ, RZ, 0x7f ;  /* 0x0000007fff007424 */ /* 0x000fca00078e00ff */
[----:B------:R-:W-:-:S07]  /*25f0*/  SEL R0, R0, 0x7c, P0 ;  /* 0x0000007c00007807 */ /* 0x000fce0000000000 */
.L_x_7155:
[----:B------:R-:W-:-:S04]  /*2600*/  LOP3.LUT R4, R4, 0x80000000, RZ, 0xc0, !PT ;  /* 0x8000000004047812 */ /* 0x000fc800078ec0ff */
[----:B------:R-:W-:-:S04]  /*2610*/  SHF.R.U32.HI R5, RZ, 0x18, R4 ;  /* 0x00000018ff057819 */ /* 0x000fc80000011604 */
[----:B------:R-:W-:-:S05]  /*2620*/  LOP3.LUT R5, R0, R5, RZ, 0xfc, !PT ;  /* 0x0000000500057212 */ /* 0x000fca00078efcff */
[----:B------:R0:W-:Y:S01]  /*2630*/  STG.E.U8 desc[UR36][R2.64], R5 ;  /* 0x0000000502007986 */ /* 0x0001e2000c101124 */
[----:B------:R-:W-:Y:S05]  /*2640*/  BRA `(.L_x_7141) ;  /* 0x0000000400a07947 */ /* 0x000fea0003800000 */
.L_x_7151:
[----:B------:R-:W-:Y:S02]  /*2650*/  ULDC.U8 UR4, c[0x0][0x214] ;  /* 0x0000850000047ab9 */ /* 0x000fe40000000000 */
[----:B------:R-:W-:-:S04]  /*2660*/  I2FP.F32.U32 R0, UR4 ;  /* 0x0000000400007c45 */ /* 0x000fc80008201000 */
[----:B------:R-:W-:-:S05]  /*2670*/  F2FP.BF16.F32.PACK_AB R0, RZ, R0 ;  /* 0x00000000ff00723e */ /* 0x000fca00000010ff */
[----:B------:R0:W-:Y:S01]  /*2680*/  STG.E.U16 desc[UR36][R2.64], R0 ;  /* 0x0000000002007986 */ /* 0x0001e2000c101524 */
[----:B------:R-:W-:Y:S05]  /*2690*/  BRA `(.L_x_7141) ;  /* 0x00000004008c7947 */ /* 0x000fea0003800000 */
.L_x_7148:
        /* <DEDUP_REMOVED lines=10> */
.L_x_7158:
        /* <DEDUP_REMOVED lines=18> */
.L_x_7160:
[----:B------:R-:W-:-:S04]  /*2860*/  LOP3.LUT R4, R4, 0x80000000, RZ, 0xc0, !PT ;  /* 0x8000000004047812 */ /* 0x000fc800078ec0ff */
[----:B------:R-:W-:-:S04]  /*2870*/  SHF.R.U32.HI R5, RZ, 0x18, R4 ;  /* 0x00000018ff057819 */ /* 0x000fc80000011604 */
[----:B------:R-:W-:-:S07]  /*2880*/  LOP3.LUT R0, R0, R5, RZ, 0xfc, !PT ;  /* 0x0000000500007212 */ /* 0x000fce00078efcff */
.L_x_7159:
[----:B------:R5:W-:Y:S01]  /*2890*/  STG.E.U8 desc[UR36][R2.64], R0 ;  /* 0x0000000002007986 */ /* 0x000be2000c101124 */
[----:B------:R-:W-:Y:S05]  /*28a0*/  BRA `(.L_x_7141) ;  /* 0x0000000400087947 */ /* 0x000fea0003800000 */
.L_x_7157:
        /* <DEDUP_REMOVED lines=18> */
.L_x_7162:
[----:B------:R-:W-:-:S04]  /*29d0*/  LOP3.LUT R4, R4, 0x80000000, RZ, 0xc0, !PT ;  /* 0x8000000004047812 */ /* 0x000fc800078ec0ff */
[----:B------:R-:W-:-:S04]  /*29e0*/  SHF.R.U32.HI R5, RZ, 0x18, R4 ;  /* 0x00000018ff057819 */ /* 0x000fc80000011604 */
[----:B------:R-:W-:-:S07]  /*29f0*/  LOP3.LUT R0, R0, R5, RZ, 0xfc, !PT ;  /* 0x0000000500007212 */ /* 0x000fce00078efcff */
.L_x_7161:
[----:B------:R3:W-:Y:S01]  /*2a00*/  STG.E.U8 desc[UR36][R2.64], R0 ;  /* 0x0000000002007986 */ /* 0x0007e2000c101124 */
[----:B------:R-:W-:Y:S05]  /*2a10*/  BRA `(.L_x_7141) ;  /* 0x0000000000ac7947 */ /* 0x000fea0003800000 */
.L_x_7156:
        /* <DEDUP_REMOVED lines=19> */
.L_x_7165:
[----:B------:R2:W-:Y:S01]  /*2b50*/  STG.E.U8 desc[UR36][R2.64], R0 ;  /* 0x0000000002007986 */ /* 0x0005e2000c101124 */
[----:B------:R-:W-:Y:S05]  /*2b60*/  BRA `(.L_x_7141) ;  /* 0x0000000000587947 */ /* 0x000fea0003800000 */
.L_x_7140:
        /* <DEDUP_REMOVED lines=16> */
.L_x_7166:
[----:B------:R-:W-:Y:S05]  /*2c70*/  BRA `(.L_x_7141) ;  /* 0x0000000000147947 */ /* 0x000fea0003800000 */
.L_x_7164:
[----:B------:R-:W-:Y:S01]  /*2c80*/  LOP3.LUT R4, R18, 0xff, RZ, 0xc0, !PT ;  /* 0x000000ff12047812 */ /* 0x000fe200078ec0ff */
[----:B------:R-:W-:-:S05]  /*2c90*/  IMAD.MOV.U32 R5, RZ, RZ, RZ ;  /* 0x000000ffff057224 */ /* 0x000fca00078e00ff */
[----:B------:R1:W-:Y:S01]  /*2ca0*/  STG.E.64 desc[UR36][R2.64], R4 ;  /* 0x0000000402007986 */ /* 0x0003e2000c101b24 */
[----:B------:R-:W-:Y:S05]  /*2cb0*/  BRA `(.L_x_7141) ;  /* 0x0000000000047947 */ /* 0x000fea0003800000 */
.L_x_7163:
[----:B------:R0:W-:Y:S02]  /*2cc0*/  STG.E desc[UR36][R2.64], R18 ;  /* 0x0000001202007986 */ /* 0x0001e4000c101924 */
.L_x_7141:
[----:B------:R-:W-:-:S07]  /*2cd0*/  VIADD R22, R22, 0x80 ;  /* 0x0000008016167836 */ /* 0x000fce0000000000 */
.L_x_7104:
[----:B------:R-:W-:Y:S05]  /*2ce0*/  BSYNC B6 ;  /* 0x0000000000067941 */ /* 0x000fea0003800000 */
.L_x_7103:
        /* <DEDUP_REMOVED lines=21> */
.L_x_7170:
[----:B------:R-:W-:Y:S01]  /*2e40*/  STG.E.U8 desc[UR36][R2.64], R18 ;  /* 0x0000001202007986 */ /* 0x000fe2000c101124 */
[----:B------:R-:W-:Y:S05]  /*2e50*/  EXIT ;  /* 0x000000000000794d */ /* 0x000fea0003800000 */
.L_x_7169:
        /* <DEDUP_REMOVED lines=10> */
.L_x_7173:
[----:B------:R-:W-:Y:S01]  /*2f00*/  STG.E desc[UR36][R2.64], R18 ;  /* 0x0000001202007986 */ /* 0x000fe2000c101924 */
[----:B------:R-:W-:Y:S05]  /*2f10*/  EXIT ;  /* 0x000000000000794d */ /* 0x000fea0003800000 */
.L_x_7172:
[----:B------:R-:W-:Y:S01]  /*2f20*/  STG.E.U16 desc[UR36][R2.64], R18 ;  /* 0x0000001202007986 */ /* 0x000fe2000c101524 */
[----:B------:R-:W-:Y:S05]  /*2f30*/  EXIT ;  /* 0x000000000000794d */ /* 0x000fea0003800000 */
.L_x_7168:
        /* <DEDUP_REMOVED lines=8> */
[----:B------:R-:W-:Y:S01]  /*2fc0*/  STG.E desc[UR36][R2.64], R5 ;  /* 0x0000000502007986 */ /* 0x000fe2000c101924 */
[----:B------:R-:W-:Y:S05]  /*2fd0*/  EXIT ;  /* 0x000000000000794d */ /* 0x000fea0003800000 */
.L_x_7175:
[----:B------:R-:W-:Y:S02]  /*2fe0*/  ULDC.U8 UR4, c[0x0][0x214] ;  /* 0x0000850000047ab9 */ /* 0x000fe40000000000 */
[----:B------:R-:W-:-:S04]  /*2ff0*/  I2FP.F32.U32 R0, UR4 ;  /* 0x0000000400007c45 */ /* 0x000fc80008201000 */
[----:B------:R-:W-:-:S05]  /*3000*/  F2FP.F16.F32.PACK_AB R0, RZ, R0 ;  /* 0x00000000ff00723e */ /* 0x000fca00000000ff */
[----:B------:R-:W-:Y:S01]  /*3010*/  STG.E.U16 desc[UR36][R2.64], R0 ;  /* 0x0000000002007986 */ /* 0x000fe2000c101524 */
[----:B------:R-:W-:Y:S05]  /*3020*/  EXIT ;  /* 0x000000000000794d */ /* 0x000fea0003800000 */
.L_x_7174:
        /* <DEDUP_REMOVED lines=9> */
[----:B------:R-:W-:Y:S01]  /*30c0*/  STG.E.64 desc[UR36][R2.64], R4 ;  /* 0x0000000402007986 */ /* 0x000fe2000c101b24 */
[----:B------:R-:W-:Y:S05]  /*30d0*/  EXIT ;  /* 0x000000000000794d */ /* 0x000fea0003800000 */
.L_x_7177:
[----:B------:R-:W-:Y:S02]  /*30e0*/  ULDC.U8 UR4, c[0x0][0x214] ;  /* 0x0000850000047ab9 */ /* 0x000fe40000000000 */
[----:B------:R-:W-:-:S04]  /*30f0*/  I2FP.F32.U32 R0, UR4 ;  /* 0x0000000400007c45 */ /* 0x000fc80008201000 */
[----:B------:R-:W-:-:S04]  /*3100*/  F2FP.F16.F32.PACK_AB R0, RZ, R0 ;  /* 0x00000000ff00723e */ /* 0x000fc800000000ff */
[----:B------:R-:W-:-:S05]  /*3110*/  PRMT R0, R0, 0x5410, RZ ;  /* 0x0000541000007816 */ /* 0x000fca00000000ff */
[----:B------:R-:W-:Y:S01]  /*3120*/  STG.E desc[UR36][R2.64], R0 ;  /* 0x0000000002007986 */ /* 0x000fe2000c101924 */
[----:B------:R-:W-:Y:S05]  /*3130*/  EXIT ;  /* 0x000000000000794d */ /* 0x000fea0003800000 */
.L_x_7176:
[----:B------:R-:W0:Y:S02]  /*3140*/  I2F.F64.U16 R18, R18 ;  /* 0x0000001200127312 */ /* 0x000e240000101800 */
[----:B0-----:R-:W-:Y:S01]  /*3150*/  STG.E.64 desc[UR36][R2.64], R18 ;  /* 0x0000001202007986 */ /* 0x001fe2000c101b24 */
[----:B------:R-:W-:Y:S05]  /*3160*/  EXIT ;  /* 0x000000000000794d */ /* 0x000fea0003800000 */
.L_x_7167:
        /* <DEDUP_REMOVED lines=12> */
.L_x_7180:
[----:B------:R-:W0:Y:S01]  /*3230*/  I2F.F64.U16 R4, R18 ;  /* 0x0000001200047312 */ /* 0x000e220000101800 */
[----:B------:R-:W-:-:S05]  /*3240*/  CS2R R6, SRZ ;  /* 0x0000000000067805 */ /* 0x000fca000001ff00 */
[----:B0-----:R-:W-:Y:S01]  /*3250*/  STG.E.128 desc[UR36][R2.64], R4 ;  /* 0x0000000402007986 */ /* 0x001fe2000c101d24 */
[----:B------:R-:W-:Y:S05]  /*3260*/  EXIT ;  /* 0x000000000000794d */ /* 0x000fea0003800000 */
.L_x_7179:
        /* <DEDUP_REMOVED lines=21> */
.L_x_7183:
[----:B------:R-:W-:-:S05]  /*33c0*/  LOP3.LUT R5, R0, R9, RZ, 0xfc, !PT ;  /* 0x0000000900057212 */ /* 0x000fca00078efcff */
[----:B------:R-:W-:Y:S01]  /*33d0*/  STG.E.U8 desc[UR36][R2.64], R5 ;  /* 0x0000000502007986 */ /* 0x000fe2000c101124 */
[----:B------:R-:W-:Y:S05]  /*33e0*/  EXIT ;  /* 0x000000000000794d */ /* 0x000fea0003800000 */
.L_x_7182:
        /* <DEDUP_REMOVED lines=13> */
.L_x_7184:
[----:B------:R-:W-:Y:S01]  /*34c0*/  ISETP.GT.U32.AND P0, PT, R0, 0x7f800000, PT ;  /* 0x7f8000000000780c */ /* 0x000fe20003f04070 */
[----:B------:R-:W-:-:S05]  /*34d0*/  IMAD.MOV.U32 R0, RZ, RZ, 0x7f ;  /* 0x0000007fff007424 */ /* 0x000fca00078e00ff */
[----:B------:R-:W-:-:S07]  /*34e0*/  SEL R0, R0, 0x7c, P0 ;  /* 0x0000007c00007807 */ /* 0x000fce0000000000 */
.L_x_7185:
[----:B------:R-:W-:-:S04]  /*34f0*/  LOP3.LUT R4, R4, 0x80000000, RZ, 0xc0, !PT ;  /* 0x8000000004047812 */ /* 0x000fc800078ec0ff */
[----:B------:R-:W-:-:S04]  /*3500*/  SHF.R.U32.HI R5, RZ, 0x18, R4 ;  /* 0x00000018ff057819 */ /* 0x000fc80000011604 */
[----:B------:R-:W-:-:S05]  /*3510*/  LOP3.LUT R5, R0, R5, RZ, 0xfc, !PT ;  /* 0x0000000500057212 */ /* 0x000fca00078efcff */
[----:B------:R-:W-:Y:S01]  /*3520*/  STG.E.U8 desc[UR36][R2.64], R5 ;  /* 0x0000000502007986 */ /* 0x000fe2000c101124 */
[----:B------:R-:W-:Y:S05]  /*3530*/  EXIT ;  /* 0x000000000000794d */ /* 0x000fea0003800000 */
.L_x_7181:
[----:B------:R-:W-:Y:S02]  /*3540*/  ULDC.U8 UR4, c[0x0][0x214] ;  /* 0x0000850000047ab9 */ /* 0x000fe40000000000 */
[----:B------:R-:W-:-:S04]  /*3550*/  I2FP.F32.U32 R0, UR4 ;  /* 0x0000000400007c45 */ /* 0x000fc80008201000 */
[----:B------:R-:W-:-:S05]  /*3560*/  F2FP.BF16.F32.PACK_AB R0, RZ, R0 ;  /* 0x00000000ff00723e */ /* 0x000fca00000010ff */
[----:B------:R-:W-:Y:S01]  /*3570*/  STG.E.U16 desc[UR36][R2.64], R0 ;  /* 0x0000000002007986 */ /* 0x000fe2000c101524 */
[----:B------:R-:W-:Y:S05]  /*3580*/  EXIT ;  /* 0x000000000000794d */ /* 0x000fea0003800000 */
.L_x_7178:
        /* <DEDUP_REMOVED lines=10> */
.L_x_7188:
        /* <DEDUP_REMOVED lines=18> */
.L_x_7190:
[----:B------:R-:W-:-:S04]  /*3750*/  LOP3.LUT R4, R4, 0x80000000, RZ, 0xc0, !PT ;  /* 0x8000000004047812 */ /* 0x000fc800078ec0ff */
[----:B------:R-:W-:-:S04]  /*3760*/  SHF.R.U32.HI R5, RZ, 0x18, R4 ;  /* 0x00000018ff057819 */ /* 0x000fc80000011604 */
[----:B------:R-:W-:-:S07]  /*3770*/  LOP3.LUT R0, R0, R5, RZ, 0xfc, !PT ;  /* 0x0000000500007212 */ /* 0x000fce00078efcff */
.L_x_7189:
[----:B------:R-:W-:Y:S01]  /*3780*/  STG.E.U8 desc[UR36][R2.64], R0 ;  /* 0x0000000002007986 */ /* 0x000fe2000c101124 */
[----:B------:R-:W-:Y:S05]  /*3790*/  EXIT ;  /* 0x000000000000794d */ /* 0x000fea0003800000 */
.L_x_7187:
        /* <DEDUP_REMOVED lines=18> */
.L_x_7192:
[----:B------:R-:W-:-:S04]  /*38c0*/  LOP3.LUT R4, R4, 0x80000000, RZ, 0xc0, !PT ;  /* 0x8000000004047812 */ /* 0x000fc800078ec0ff */
[----:B------:R-:W-:-:S04]  /*38d0*/  SHF.R.U32.HI R5, RZ, 0x18, R4 ;  /* 0x00000018ff057819 */ /* 0x000fc80000011604 */
[----:B------:R-:W-:-:S07]  /*38e0*/  LOP3.LUT R0, R0, R5, RZ, 0xfc, !PT ;  /* 0x0000000500007212 */ /* 0x000fce00078efcff */
.L_x_7191:
[----:B------:R-:W-:Y:S01]  /*38f0*/  STG.E.U8 desc[UR36][R2.64], R0 ;  /* 0x0000000002007986 */ /* 0x000fe2000c101124 */
[----:B------:R-:W-:Y:S05]  /*3900*/  EXIT ;  /* 0x000000000000794d */ /* 0x000fea0003800000 */
.L_x_7186:
        /* <DEDUP_REMOVED lines=19> */
.L_x_7195:
[----:B------:R-:W-:Y:S01]  /*3a40*/  STG.E.U8 desc[UR36][R2.64], R0 ;  /* 0x0000000002007986 */ /* 0x000fe2000c101124 */
[----:B------:R-:W-:Y:S05]  /*3a50*/  EXIT ;  /* 0x000000000000794d */ /* 0x000fea0003800000 */
.L_x_7171:
        /* <DEDUP_REMOVED lines=16> */
.L_x_7196:
[----:B------:R-:W-:Y:S05]  /*3b60*/  EXIT ;  /* 0x000000000000794d */ /* 0x000fea0003800000 */
.L_x_7194:
[----:B------:R-:W-:Y:S01]  /*3b70*/  LOP3.LUT R18, R18, 0xff, RZ, 0xc0, !PT ;  /* 0x000000ff12127812 */ /* 0x000fe200078ec0ff */
[----:B------:R-:W-:-:S05]  /*3b80*/  IMAD.MOV.U32 R19, RZ, RZ, RZ ;  /* 0x000000ffff137224 */ /* 0x000fca00078e00ff */
[----:B------:R-:W-:Y:S01]  /*3b90*/  STG.E.64 desc[UR36][R2.64], R18 ;  /* 0x0000001202007986 */ /* 0x000fe2000c101b24 */
[----:B------:R-:W-:Y:S05]  /*3ba0*/  EXIT ;  /* 0x000000000000794d */ /* 0x000fea0003800000 */
.L_x_7193:
[----:B------:R-:W-:Y:S01]  /*3bb0*/  STG.E desc[UR36][R2.64], R18 ;  /* 0x0000001202007986 */ /* 0x000fe2000c101924 */
[----:B------:R-:W-:Y:S05]  /*3bc0*/  EXIT ;  /* 0x000000000000794d */ /* 0x000fea0003800000 */
.L_x_7197:
        /* <DEDUP_REMOVED lines=11> */
.L_x_7403:


//--------------------- .text._ZN2at6native18elementwise_kernelILi128ELi4EZNS0_22gpu_kernel_impl_nocastINS0_11FillFunctorIhEEEEvRNS_18TensorIteratorBaseERKT_EUliE_EEviT1_ --------------------------
	.section	.text._ZN2at6native18elementwise_kernelILi128ELi4EZNS0_22gpu_kernel_impl_nocastINS0_11FillFunctorIhEEEEvRNS_18TensorIteratorBaseERKT_EUliE_EEviT1_,"ax",@progbits
	.align	128
        .global         _ZN2at6native18elementwise_kernelILi128ELi4EZNS0_22gpu_kernel_impl_nocastINS0_11FillFunctorIhEEEEvRNS_18TensorIteratorBaseERKT_EUliE_EEviT1_
        .type           _ZN2at6native18elementwise_kernelILi128ELi4EZNS0_22gpu_kernel_impl_nocastINS0_11FillFunctorIhEEEEvRNS_18TensorIteratorBaseERKT_EUliE_EEviT1_,@function
        .size           _ZN2at6native18elementwise_kernelILi128ELi4EZNS0_22gpu_kernel_impl_nocastINS0_11FillFunctorIhEEEEvRNS_18TensorIteratorBaseERKT_EUliE_EEviT1_,(.L_x_7404 - _ZN2at6native18elementwise_kernelILi128ELi4EZNS0_22gpu_kernel_impl_nocastINS0_11FillFunctorIhEEEEvRNS_18TensorIteratorBaseERKT_EUliE_EEviT1_)
        .other          _ZN2at6native18elementwise_kernelILi128ELi4EZNS0_22gpu_kernel_impl_nocastINS0_11FillFunctorIhEEEEvRNS_18TensorIteratorBaseERKT_EUliE_EEviT1_,@"STO_CUDA_ENTRY STV_DEFAULT"
_ZN2at6native18elementwise_kernelILi128ELi4EZNS0_22gpu_kernel_impl_nocastINS0_11FillFunctorIhEEEEvRNS_18TensorIteratorBaseERKT_EUliE_EEviT1_:
.text._ZN2at6native18elementwise_kernelILi128ELi4EZNS0_22gpu_kernel_impl_nocastINS0_11FillFunctorIhEEEEvRNS_18TensorIteratorBaseERKT_EUliE_EEviT1_:
        /* <DEDUP_REMOVED lines=288> */
.L_x_7202:
        /* <DEDUP_REMOVED lines=282> */
.L_x_7204:
[----:B------:R-:W-:Y:S01]  /*23a0*/  ULDC.64 UR8, c[0x0][0x3b0] ;  /* 0x0000ec0000087ab9 */ /* 0x000fe20000000a00 */
[----:B------:R-:W-:Y:S02]  /*23b0*/  IADD3 R2, R2, 0x80, RZ ;  /* 0x0000008002027810 */ /* 0x000fe40007ffe0ff */
[----:B------:R-:W-:-:S04]  /*23c0*/  IADD3 R4, P0, R3, UR8, RZ ;  /* 0x0000000803047c10 */ /* 0x000fc8000ff1e0ff */
[----:B------:R-:W-:-:S05]  /*23d0*/  IADD3.X R5, RZ, UR9, RZ, P0, !PT ;  /* 0x00000009ff057c10 */ /* 0x000fca00087fe4ff */
[----:B------:R0:W-:Y:S04]  /*23e0*/  STG.E.U8 desc[UR4][R4.64], R0 ;  /* 0x0000000004007986 */ /* 0x0001e8000c101104 */
.L_x_7201:
[----:B------:R-:W-:-:S13]  /*23f0*/  ISETP.GE.AND P0, PT, R2, UR6, PT ;  /* 0x0000000602007c0c */ /* 0x000fda000bf06270 */
[----:B------:R-:W-:Y:S05]  /*2400*/  @P0 BREAK B1 ;  /* 0x0000000000010942 */ /* 0x000fea0003800000 */
[----:B------:R-:W-:Y:S05]  /*2410*/  @P0 BRA `(.L_x_7203) ;  /* 0x0000001000600947 */ /* 0x000fea0003800000 */
[----:B------:R-:W-:Y:S05]  /*2420*/  BSYNC B1 ;  /* 0x0000000000017941 */ /* 0x000fea0003800000 */
.L_x_7200:
        /* <DEDUP_REMOVED lines=274> */
.L_x_7205:
[----:B------:R-:W-:Y:S01]  /*3550*/  ULDC.64 UR8, c[0x0][0x3b0] ;  /* 0x0000ec0000087ab9 */ /* 0x000fe20000000a00 */
[----:B------:R-:W-:Y:S01]  /*3560*/  VIADD R2, R2, 0x80 ;  /* 0x0000008002027836 */ /* 0x000fe20000000000 */
[----:B------:R-:W-:-:S04]  /*3570*/  IADD3 R4, P0, R3, UR8, RZ ;  /* 0x0000000803047c10 */ /* 0x000fc8000ff1e0ff */
[----:B------:R-:W-:-:S05]  /*3580*/  IADD3.X R5, RZ, UR9, RZ, P0, !PT ;  /* 0x00000009ff057c10 */ /* 0x000fca00087fe4ff */
[----:B------:R1:W-:Y:S04]  /*3590*/  STG.E.U8 desc[UR4][R4.64], R0 ;  /* 0x0000000004007986 */ /* 0x0003e8000c101104 */
.L_x_7203:
[----:B------:R-:W-:Y:S05]  /*35a0*/  BSYNC B0 ;  /* 0x0000000000007941 */ /* 0x000fea0003800000 */
.L_x_7199:
        /* <DEDUP_REMOVED lines=277> */
.L_x_7206:
[----:B------:R-:W-:Y:S02]  /*4700*/  ULDC.64 UR6, c[0x0][0x3b0] ;  /* 0x0000ec0000067ab9 */ /* 0x000fe40000000a00 */
[----:B------:R-:W-:-:S05]  /*4710*/  IADD3 R2, P0, R2, UR6, RZ ;  /* 0x0000000602027c10 */ /* 0x000fca000ff1e0ff */
[----:B------:R-:W-:-:S05]  /*4720*/  IMAD.X R3, RZ, RZ, UR7, P0 ;  /* 0x00000007ff037e24 */ /* 0x000fca00080e06ff */
[----:B------:R-:W-:Y:S01]  /*4730*/  STG.E.U8 desc[UR4][R2.64], R0 ;  /* 0x0000000002007986 */ /* 0x000fe2000c101104 */
[----:B------:R-:W-:Y:S05]  /*4740*/  EXIT ;  /* 0x000000000000794d */ /* 0x000fea0003800000 */
.L_x_7198:
        /* <DEDUP_REMOVED lines=16> */
.L_x_7207:
        /* <DEDUP_REMOVED lines=11> */
.L_x_7404:


//--------------------- .text._ZN2at6native27unrolled_elementwise_kernelINS0_11FillFunctorIhEESt5arrayIPcLm1EELi4E23TrivialOffsetCalculatorILi0EjES7_ILi1EjENS0_6memory15LoadWithoutCastENSA_16StoreWithoutCastEEEviT_T0_T2_T3_T4_T5_ --------------------------
	.section	.text._ZN2at6native27unrolled_elementwise_kernelINS0_11FillFunctorIhEESt5arrayIPcLm1EELi4E23TrivialOffsetCalculatorILi0EjES7_ILi1EjENS0_6memory15LoadWithoutCastENSA_16StoreWithoutCastEEEviT_T0_T2_T3_T4_T5_,"ax",@progbits
	.align	128
        .global         _ZN2at6native27unrolled_elementwise_kernelINS0_11FillFunctorIhEESt5arrayIPcLm1EELi4E23TrivialOffsetCalculatorILi0EjES7_ILi1EjENS0_6memory15LoadWithoutCastENSA_16StoreWithoutCastEEEviT_T0_T2_T3_T4_T5_
        .type           _ZN2at6native27unrolled_elementwise_kernelINS0_11FillFunctorIhEESt5arrayIPcLm1EELi4E23TrivialOffsetCalculatorILi0EjES7_ILi1EjENS0_6memory15LoadWithoutCastENSA_16StoreWithoutCastEEEviT_T0_T2_T3_T4_T5_,@function
        .size           _ZN2at6native27unrolled_elementwise_kernelINS0_11FillFunctorIhEESt5arrayIPcLm1EELi4E23TrivialOffsetCalculatorILi0EjES7_ILi1EjENS0_6memory15LoadWithoutCastENSA_16StoreWithoutCastEEEviT_T0_T2_T3_T4_T5_,(.L_x_7405 - _ZN2at6native27unrolled_elementwise_kernelINS0_11FillFunctorIhEESt5arrayIPcLm1EELi4E23TrivialOffsetCalculatorILi0EjES7_ILi1EjENS0_6memory15LoadWithoutCastENSA_16StoreWithoutCastEEEviT_T0_T2_T3_T4_T5_)
        .other          _ZN2at6native27unrolled_elementwise_kernelINS0_11FillFunctorIhEESt5arrayIPcLm1EELi4E23TrivialOffsetCalculatorILi0EjES7_ILi1EjENS0_6memory15LoadWithoutCastENSA_16StoreWithoutCastEEEviT_T0_T2_T3_T4_T5_,@"STO_CUDA_ENTRY STV_DEFAULT"
_ZN2at6native27unrolled_elementwise_kernelINS0_11FillFunctorIhEESt5arrayIPcLm1EELi4E23TrivialOffsetCalculatorILi0EjES7_ILi1EjENS0_6memory15LoadWithoutCastENSA_16StoreWithoutCastEEEviT_T0_T2_T3_T4_T5_:
.text._ZN2at6native27unrolled_elementwise_kernelINS0_11FillFunctorIhEESt5arrayIPcLm1EELi4E23TrivialOffsetCalculatorILi0EjES7_ILi1EjENS0_6memory15LoadWithoutCastENSA_16StoreWithoutCastEEEviT_T0_T2_T3_T4_T5_:
        /* <DEDUP_REMOVED lines=29> */
.L_x_7209:
[----:B------:R-:W-:Y:S05]  /*01d0*/  BSYNC B0 ;  /* 0x0000000000007941 */ /* 0x000fea0003800000 */
.L_x_7208:
        /* <DEDUP_REMOVED lines=8> */
.L_x_7210:
        /* <DEDUP_REMOVED lines=10> */
.L_x_7405:


//--------------------- .text._ZN2at6native29vectorized_elementwise_kernelILi2ENS0_11FillFunctorIhEESt5arrayIPcLm1EEEEviT0_T1_ --------------------------
	.section	.text._ZN2at6native29vectorized_elementwise_kernelILi2ENS0_11FillFunctorIhEESt5arrayIPcLm1EEEEviT0_T1_,"ax",@progbits
	.align	128
        .global         _ZN2at6native29vectorized_elementwise_kernelILi2ENS0_11FillFunctorIhEESt5arrayIPcLm1EEEEviT0_T1_
        .type           _ZN2at6native29vectorized_elementwise_kernelILi2ENS0_11FillFunctorIhEESt5arrayIPcLm1EEEEviT0_T1_,@function
        .size           _ZN2at6native29vectorized_elementwise_kernelILi2ENS0_11FillFunctorIhEESt5arrayIPcLm1EEEEviT0_T1_,(.L_x_7406 - _ZN2at6native29vectorized_elementwise_kernelILi2ENS0_11FillFunctorIhEESt5arrayIPcLm1EEEEviT0_T1_)
        .other          _ZN2at6native29vectorized_elementwise_kernelILi2ENS0_11FillFunctorIhEESt5arrayIPcLm1EEEEviT0_T1_,@"STO_CUDA_ENTRY STV_DEFAULT"
_ZN2at6native29vectorized_elementwise_kernelILi2ENS0_11FillFunctorIhEESt5arrayIPcLm1EEEEviT0_T1_:
.text._ZN2at6native29vectorized_elementwise_kernelILi2ENS0_11FillFunctorIhEESt5arrayIPcLm1EEEEviT0_T1_:
        /* <DEDUP_REMOVED lines=26> */
.L_x_7211:
        /* <DEDUP_REMOVED lines=26> */
.L_x_7214:
        /* <DEDUP_REMOVED lines=8> */
.L_x_7215:
        /* <DEDUP_REMOVED lines=8> */
.L_x_7216:
        /* <DEDUP_REMOVED lines=8> */
.L_x_7217:
        /* <DEDUP_REMOVED lines=8> */
.L_x_7218:
        /* <DEDUP_REMOVED lines=8> */
.L_x_7219:
        /* <DEDUP_REMOVED lines=8> */
.L_x_7220:
        /* <DEDUP_REMOVED lines=8> */
.L_x_7221:
        /* <DEDUP_REMOVED lines=8> */
.L_x_7222:
        /* <DEDUP_REMOVED lines=8> */
.L_x_7223:
        /* <DEDUP_REMOVED lines=8> */
.L_x_7224:
        /* <DEDUP_REMOVED lines=9> */
.L_x_7225:
[----:B------:R-:W-:Y:S05]  /*08d0*/  BSYNC B1 ;  /* 0x0000000000017941 */ /* 0x000fea0003800000 */
.L_x_7213:
[----:B------:R-:W-:-:S13]  /*08e0*/  ISETP.GE.AND P0, PT, R3, R2, PT ;  /* 0x000000020300720c */ /* 0x000fda0003f06270 */
[----:B------:R-:W0:Y:S02]  /*08f0*/  @!P0 LDC.64 R6, c[0x0][0x218] ;  /* 0x00008600ff068b82 */ /* 0x000e240000000a00 */
[C---:B012345:R-:W-:Y:S01]  /*0900*/  @!P0 VIADD R5, R3.reuse, UR4 ;  /* 0x0000000403058c36 */ /* 0x07ffe20008000000 */
[----:B------:R-:W-:-:S04]  /*0910*/  @!P0 IADD3 R3, R3, 0x80, RZ ;  /* 0x0000008003038810 */ /* 0x000fc80007ffe0ff */
[----:B------:R-:W-:-:S05]  /*0920*/  @!P0 IADD3 R4, P1, R5, R6, RZ ;  /* 0x0000000605048210 */ /* 0x000fca0007f3e0ff */
[----:B------:R-:W-:-:S05]  /*0930*/  @!P0 IMAD.X R5, RZ, RZ, R7, P1 ;  /* 0x000000ffff058224 */ /* 0x000fca00008e0607 */
[----:B------:R0:W-:Y:S03]  /*0940*/  @!P0 STG.E.U8 desc[UR8][R4.64], R0 ;  /* 0x0000000004008986 */ /* 0x0001e6000c101108 */
.L_x_7226:
[----:B------:R-:W-:Y:S05]  /*0950*/  BSYNC B0 ;  /* 0x0000000000007941 */ /* 0x000fea0003800000 */
.L_x_7212:
        /* <DEDUP_REMOVED lines=9> */
.L_x_7227:
        /* <DEDUP_REMOVED lines=9> */
.L_x_7406:


//--------------------- .text._ZN2at6native29vectorized_elementwise_kernelILi4ENS0_11FillFunctorIhEESt5arrayIPcLm1EEEEviT0_T1_ --------------------------
	.section	.text._ZN2at6native29vectorized_elementwise_kernelILi4ENS0_11FillFunctorIhEESt5arrayIPcLm1EEEEviT0_T1_,"ax",@progbits
	.align	128
        .global         _ZN2at6native29vectorized_elementwise_kernelILi4ENS0_11FillFunctorIhEESt5arrayIPcLm1EEEEviT0_T1_
        .type           _ZN2at6native29vectorized_elementwise_kernelILi4ENS0_11FillFunctorIhEESt5arrayIPcLm1EEEEviT0_T1_,@function
        .size           _ZN2at6native29vectorized_elementwise_kernelILi4ENS0_11FillFunctorIhEESt5arrayIPcLm1EEEEviT0_T1_,(.L_x_7407 - _ZN2at6native29vectorized_elementwise_kernelILi4ENS0_11FillFunctorIhEESt5arrayIPcLm1EEEEviT0_T1_)
        .other          _ZN2at6native29vectorized_elementwise_kernelILi4ENS0_11FillFunctorIhEESt5arrayIPcLm1EEEEviT0_T1_,@"STO_CUDA_ENTRY STV_DEFAULT"
_ZN2at6native29vectorized_elementwise_kernelILi4ENS0_11FillFunctorIhEESt5arrayIPcLm1EEEEviT0_T1_:
.text._ZN2at6native29vectorized_elementwise_kernelILi4ENS0_11FillFunctorIhEESt5arrayIPcLm1EEEEviT0_T1_:
        /* <DEDUP_REMOVED lines=24> */
.L_x_7228:
        /* <DEDUP_REMOVED lines=26> */
.L_x_7231:
        /* <DEDUP_REMOVED lines=8> */
.L_x_7232:
        /* <DEDUP_REMOVED lines=8> */
.L_x_7233:
        /* <DEDUP_REMOVED lines=8> */
.L_x_7234:
        /* <DEDUP_REMOVED lines=8> */
.L_x_7235:
        /* <DEDUP_REMOVED lines=8> */
.L_x_7236:
        /* <DEDUP_REMOVED lines=8> */
.L_x_7237:
        /* <DEDUP_REMOVED lines=8> */
.L_x_7238:
        /* <DEDUP_REMOVED lines=8> */
.L_x_7239:
        /* <DEDUP_REMOVED lines=8> */
.L_x_7240:
        /* <DEDUP_REMOVED lines=8> */
.L_x_7241:
        /* <DEDUP_REMOVED lines=9> */
.L_x_7242:
[----:B------:R-:W-:Y:S05]  /*08b0*/  BSYNC B1 ;  /* 0x0000000000017941 */ /* 0x000fea0003800000 */
.L_x_7230:
[----:B------:R-:W-:-:S13]  /*08c0*/  ISETP.GE.AND P0, PT, R3, R2, PT ;  /* 0x000000020300720c */ /* 0x000fda0003f06270 */
[----:B------:R-:W0:Y:S02]  /*08d0*/  @!P0 LDC.64 R6, c[0x0][0x218] ;  /* 0x00008600ff068b82 */ /* 0x000e240000000a00 */
[C---:B012345:R-:W-:Y:S02]  /*08e0*/  @!P0 VIADD R5, R3.reuse, UR4 ;  /* 0x0000000403058c36 */ /* 0x07ffe40008000000 */
[----:B------:R-:W-:-:S03]  /*08f0*/  @!P0 VIADD R3, R3, 0x80 ;  /* 0x0000008003038836 */ /* 0x000fc60000000000 */
[----:B------:R-:W-:-:S04]  /*0900*/  @!P0 IADD3 R4, P1, R5, R6, RZ ;  /* 0x0000000605048210 */ /* 0x000fc80007f3e0ff */
[----:B------:R-:W-:-:S05]  /*0910*/  @!P0 IADD3.X R5, RZ, R7, RZ, P1, !PT ;  /* 0x00000007ff058210 */ /* 0x000fca0000ffe4ff */
[----:B------:R0:W-:Y:S04]  /*0920*/  @!P0 STG.E.U8 desc[UR8][R4.64], R0 ;  /* 0x0000000004008986 */ /* 0x0001e8000c101108 */
.L_x_7243:
[----:B------:R-:W-:Y:S05]  /*0930*/  BSYNC B0 ;  /* 0x0000000000007941 */ /* 0x000fea0003800000 */
.L_x_7229:
        /* <DEDUP_REMOVED lines=9> */
.L_x_7244:
        /* <DEDUP_REMOVED lines=11> */
.L_x_7407:


//--------------------- .text._ZN2at6native29vectorized_elementwise_kernelILi8ENS0_11FillFunctorIhEESt5arrayIPcLm1EEEEviT0_T1_ --------------------------
	.section	.text._ZN2at6native29vectorized_elementwise_kernelILi8ENS0_11FillFunctorIhEESt5arrayIPcLm1EEEEviT0_T1_,"ax",@progbits
	.align	128
        .global         _ZN2at6native29vectorized_elementwise_kernelILi8ENS0_11FillFunctorIhEESt5arrayIPcLm1EEEEviT0_T1_
        .type           _ZN2at6native29vectorized_elementwise_kernelILi8ENS0_11FillFunctorIhEESt5arrayIPcLm1EEEEviT0_T1_,@function
        .size           _ZN2at6native29vectorized_elementwise_kernelILi8ENS0_11FillFunctorIhEESt5arrayIPcLm1EEEEviT0_T1_,(.L_x_7408 - _ZN2at6native29vectorized_elementwise_kernelILi8ENS0_11FillFunctorIhEESt5arrayIPcLm1EEEEviT0_T1_)
        .other          _ZN2at6native29vectorized_elementwise_kernelILi8ENS0_11FillFunctorIhEESt5arrayIPcLm1EEEEviT0_T1_,@"STO_CUDA_ENTRY STV_DEFAULT"
_ZN2at6native29vectorized_elementwise_kernelILi8ENS0_11FillFunctorIhEESt5arrayIPcLm1EEEEviT0_T1_:
.text._ZN2at6native29vectorized_elementwise_kernelILi8ENS0_11FillFunctorIhEESt5arrayIPcLm1EEEEviT0_T1_:
        /* <DEDUP_REMOVED lines=24> */
.L_x_7245:
        /* <DEDUP_REMOVED lines=26> */
.L_x_7248:
        /* <DEDUP_REMOVED lines=8> */
.L_x_7249:
        /* <DEDUP_REMOVED lines=8> */
.L_x_7250:
        /* <DEDUP_REMOVED lines=8> */
.L_x_7251:
        /* <DEDUP_REMOVED lines=8> */
.L_x_7252:
        /* <DEDUP_REMOVED lines=8> */
.L_x_7253:
        /* <DEDUP_REMOVED lines=8> */
.L_x_7254:
        /* <DEDUP_REMOVED lines=8> */
.L_x_7255:
        /* <DEDUP_REMOVED lines=8> */
.L_x_7256:
        /* <DEDUP_REMOVED lines=8> */
.L_x_7257:
        /* <DEDUP_REMOVED lines=8> */
.L_x_7258:
        /* <DEDUP_REMOVED lines=9> */
.L_x_7259:
[----:B------:R-:W-:Y:S05]  /*08b0*/  BSYNC B1 ;  /* 0x0000000000017941 */ /* 0x000fea0003800000 */
.L_x_7247:
[----:B------:R-:W-:-:S13]  /*08c0*/  ISETP.GE.AND P0, PT, R3, R2, PT ;  /* 0x000000020300720c */ /* 0x000fda0003f06270 */
[----:B------:R-:W0:Y:S02]  /*08d0*/  @!P0 LDC.64 R6, c[0x0][0x218] ;  /* 0x00008600ff068b82 */ /* 0x000e240000000a00 */
[C---:B012345:R-:W-:Y:S01]  /*08e0*/  @!P0 VIADD R5, R3.reuse, UR4 ;  /* 0x0000000403058c36 */ /* 0x07ffe20008000000 */
[----:B------:R-:W-:-:S04]  /*08f0*/  @!P0 IADD3 R3, R3, 0x80, RZ ;  /* 0x0000008003038810 */ /* 0x000fc80007ffe0ff */
[----:B------:R-:W-:-:S05]  /*0900*/  @!P0 IADD3 R4, P1, R5, R6, RZ ;  /* 0x0000000605048210 */ /* 0x000fca0007f3e0ff */
[----:B------:R-:W-:-:S05]  /*0910*/  @!P0 IMAD.X R5, RZ, RZ, R7, P1 ;  /* 0x000000ffff058224 */ /* 0x000fca00008e0607 */
[----:B------:R0:W-:Y:S03]  /*0920*/  @!P0 STG.E.U8 desc[UR8][R4.64], R0 ;  /* 0x0000000004008986 */ /* 0x0001e6000c101108 */
.L_x_7260:
[----:B------:R-:W-:Y:S05]  /*0930*/  BSYNC B0 ;  /* 0x0000000000007941 */ /* 0x000fea0003800000 */
.L_x_7246:
        /* <DEDUP_REMOVED lines=9> */
.L_x_7261:
        /* <DEDUP_REMOVED lines=11> */
.L_x_7408:


//--------------------- .nv.global.init           --------------------------
	.section	.nv.global.init,"aw",@progbits
.nv.global.init:
	.type		$str$5,@object
	.size		$str$5,(__unnamed_3 - $str$5)
$str$5:
        /*0000*/ 	.byte	0x66, 0x61, 0x6c, 0x73, 0x65, 0x00
	.type		__unnamed_3,@object
	.size		__unnamed_3,(__unnamed_19 - __unnamed_3)
__unnamed_3:
        /*0006*/ 	.byte	0x63, 0x61, 0x73, 0x74, 0x5f, 0x61, 0x6e, 0x64, 0x5f, 0x73, 0x74, 0x6f, 0x72, 0x65, 0x00
	.type		__unnamed_19,@object
	.size		__unnamed_19,(__unnamed_11 - __unnamed_19)
__unnamed_19:
        /*0015*/ 	.byte	0x63, 0x61, 0x73, 0x74, 0x5f, 0x61, 0x6e, 0x64, 0x5f, 0x73, 0x74, 0x6f, 0x72, 0x65, 0x00
	.type		__unnamed_11,@object
	.size		__unnamed_11,(__unnamed_7 - __unnamed_11)
__unnamed_11:
        /*0024*/ 	.byte	0x63, 0x61, 0x73, 0x74, 0x5f, 0x61, 0x6e, 0x64, 0x5f, 0x73, 0x74, 0x6f, 0x72, 0x65, 0x00
	.type		__unnamed_7,@object
	.size		__unnamed_7,(__unnamed_15 - __unnamed_7)
__unnamed_7:
        /*0033*/ 	.byte	0x63, 0x61, 0x73, 0x74, 0x5f, 0x61, 0x6e, 0x64, 0x5f, 0x73, 0x74, 0x6f, 0x72, 0x65, 0x00
	.type		__unnamed_15,@object
	.size		__unnamed_15,(__unnamed_1 - __unnamed_15)
__unnamed_15:
        /*0042*/ 	.byte	0x63, 0x61, 0x73, 0x74, 0x5f, 0x61, 0x6e, 0x64, 0x5f, 0x73, 0x74, 0x6f, 0x72, 0x65, 0x00
	.type		__unnamed_1,@object
	.size		__unnamed_1,(__unnamed_17 - __unnamed_1)
__unnamed_1:
        /*0051*/ 	.byte	0x63, 0x61, 0x73, 0x74, 0x5f, 0x61, 0x6e, 0x64, 0x5f, 0x73, 0x74, 0x6f, 0x72, 0x65, 0x00
	.type		__unnamed_17,@object
	.size		__unnamed_17,(__unnamed_9 - __unnamed_17)
__unnamed_17:
        /*0060*/ 	.byte	0x63, 0x61, 0x73, 0x74, 0x5f, 0x61, 0x6e, 0x64, 0x5f, 0x73, 0x74, 0x6f, 0x72, 0x65, 0x00
	.type		__unnamed_9,@object
	.size		__unnamed_9,(__unnamed_5 - __unnamed_9)
__unnamed_9:
        /*006f*/ 	.byte	0x63, 0x61, 0x73, 0x74, 0x5f, 0x61, 0x6e, 0x64, 0x5f, 0x73, 0x74, 0x6f, 0x72, 0x65, 0x00
	.type		__unnamed_5,@object
	.size		__unnamed_5,(__unnamed_21 - __unnamed_5)
__unnamed_5:
        /*007e*/ 	.byte	0x63, 0x61, 0x73, 0x74, 0x5f, 0x61, 0x6e, 0x64, 0x5f, 0x73, 0x74, 0x6f, 0x72, 0x65, 0x00
	.type		__unnamed_21,@object
	.size		__unnamed_21,(__unnamed_13 - __unnamed_21)
__unnamed_21:
        /*008d*/ 	.byte	0x63, 0x61, 0x73, 0x74, 0x5f, 0x61, 0x6e, 0x64, 0x5f, 0x73, 0x74, 0x6f, 0x72, 0x65, 0x00
	.type		__unnamed_13,@object
	.size		__unnamed_13,(__unnamed_2 - __unnamed_13)
__unnamed_13:
        /*009c*/ 	.byte	0x63, 0x61, 0x73, 0x74, 0x5f, 0x61, 0x6e, 0x64, 0x5f, 0x73, 0x74, 0x6f, 0x72, 0x65, 0x00
	.type		__unnamed_2,@object
	.size		__unnamed_2,(__unnamed_18 - __unnamed_2)
__unnamed_2:
        /*00ab*/ 	.byte	0x63, 0x61, 0x73, 0x74, 0x5f, 0x61, 0x6e, 0x64, 0x5f, 0x73, 0x74, 0x6f, 0x72, 0x65, 0x00
	.type		__unnamed_18,@object
	.size		__unnamed_18,(__unnamed_10 - __unnamed_18)
__unnamed_18:
        /*00ba*/ 	.byte	0x63, 0x61, 0x73, 0x74, 0x5f, 0x61, 0x6e, 0x64, 0x5f, 0x73, 0x74, 0x6f, 0x72, 0x65, 0x00
	.type		__unnamed_10,@object
	.size		__unnamed_10,(__unnamed_6 - __unnamed_10)
__unnamed_10:
        /*00c9*/ 	.byte	0x63, 0x61, 0x73, 0x74, 0x5f, 0x61, 0x6e, 0x64, 0x5f, 0x73, 0x74, 0x6f, 0x72, 0x65, 0x00
	.type		__unnamed_6,@object
	.size		__unnamed_6,(__unnamed_14 - __unnamed_6)
__unnamed_6:
        /*00d8*/ 	.byte	0x63, 0x61, 0x73, 0x74, 0x5f, 0x61, 0x6e, 0x64, 0x5f, 0x73, 0x74, 0x6f, 0x72, 0x65, 0x00
	.type		__unnamed_14,@object
	.size		__unnamed_14,(__unnamed_4 - __unnamed_14)
__unnamed_14:
        /*00e7*/ 	.byte	0x63, 0x61, 0x73, 0x74, 0x5f, 0x61, 0x6e, 0x64, 0x5f, 0x73, 0x74, 0x6f, 0x72, 0x65, 0x00
	.type		__unnamed_4,@object
	.size		__unnamed_4,(__unnamed_20 - __unnamed_4)
__unnamed_4:
        /*00f6*/ 	.byte	0x63, 0x61, 0x73, 0x74, 0x5f, 0x61, 0x6e, 0x64, 0x5f, 0x73, 0x74, 0x6f, 0x72, 0x65, 0x00
	.type		__unnamed_20,@object
	.size		__unnamed_20,(__unnamed_12 - __unnamed_20)
__unnamed_20:
        /*0105*/ 	.byte	0x63, 0x61, 0x73, 0x74, 0x5f, 0x61, 0x6e, 0x64, 0x5f, 0x73, 0x74, 0x6f, 0x72, 0x65, 0x00
	.type		__unnamed_12,@object
	.size		__unnamed_12,(__unnamed_16 - __unnamed_12)
__unnamed_12:
        /*0114*/ 	.byte	0x63, 0x61, 0x73, 0x74, 0x5f, 0x61, 0x6e, 0x64, 0x5f, 0x73, 0x74, 0x6f, 0x72, 0x65, 0x00
	.type		__unnamed_16,@object
	.size		__unnamed_16,(__unnamed_8 - __unnamed_16)
__unnamed_16:
        /*0123*/ 	.byte	0x63, 0x61, 0x73, 0x74, 0x5f, 0x61, 0x6e, 0x64, 0x5f, 0x73, 0x74, 0x6f, 0x72, 0x65, 0x00
	.type		__unnamed_8,@object
	.size		__unnamed_8,($str$6 - __unnamed_8)
__unnamed_8:
        /*0132*/ 	.byte	0x63, 0x61, 0x73, 0x74, 0x5f, 0x61, 0x6e, 0x64, 0x5f, 0x73, 0x74, 0x6f, 0x72, 0x65, 0x00
	.type		$str$6,@object
	.size		$str$6,(.L_50 - $str$6)
$str$6:
        /*0141*/ 	.byte	0x2f, 0x72, 0x6f, 0x6f, 0x74, 0x2f, 0x2e, 0x70, 0x79, 0x65, 0x6e, 0x76, 0x2f, 0x76, 0x65, 0x72
        /*0151*/ 	.byte	0x73, 0x69, 0x6f, 0x6e, 0x73, 0x2f, 0x33, 0x2e, 0x31, 0x33, 0x2e, 0x31, 0x32, 0x2f, 0x6c, 0x69
        /*0161*/ 	.byte	0x62, 0x2f, 0x70, 0x79, 0x74, 0x68, 0x6f, 0x6e, 0x33, 0x2e, 0x31, 0x33, 0x2f, 0x73, 0x69, 0x74
        /*0171*/ 	.byte	0x65, 0x2d, 0x70, 0x61, 0x63, 0x6b, 0x61, 0x67, 0x65, 0x73, 0x2f, 0x74, 0x6f, 0x72, 0x63, 0x68
        /*0181*/ 	.byte	0x2f, 0x69, 0x6e, 0x63, 0x6c, 0x75, 0x64, 0x65, 0x2f, 0x63, 0x31, 0x30, 0x2f, 0x63, 0x6f, 0x72
        /*0191*/ 	.byte	0x65, 0x2f, 0x44, 0x79, 0x6e, 0x61, 0x6d, 0x69, 0x63, 0x43, 0x61, 0x73, 0x74, 0x2e, 0x68, 0x00
.L_50:


//--------------------- .nv.shared.reserved.0     --------------------------
	.section	.nv.shared.reserved.0,"aw",@nobits
	.weak		__nv_reservedSMEM_offset_0_alias
	.size		__nv_reservedSMEM_offset_0_alias, 0, 0
	.other		__nv_reservedSMEM_offset_0_alias,@"STO_CUDA_RESERVED_SHARED STV_DEFAULT"
__nv_reservedSMEM_offset_0_alias:
	.zero		0


//--------------------- .nv.global                --------------------------
	.section	.nv.global,"aw",@nobits
.nv.global:
	.type		_ZN44_INTERNAL_db5239c5_13_FillKernel_cu_e561d9724cuda3std3__48in_placeE,@object
	.size		_ZN44_INTERNAL_db5239c5_13_FillKernel_cu_e561d9724cuda3std3__48in_placeE,(_ZN44_INTERNAL_db5239c5_13_FillKernel_cu_e561d9724cuda3std6ranges3__45__cpo8distanceE - _ZN44_INTERNAL_db5239c5_13_FillKernel_cu_e561d9724cuda3std3__48in_placeE)
_ZN44_INTERNAL_db5239c5_13_FillKernel_cu_e561d9724cuda3std3__48in_placeE:
	.zero		1
	.type		_ZN44_INTERNAL_db5239c5_13_FillKernel_cu_e561d9724cuda3std6ranges3__45__cpo8distanceE,@object
	.size		_ZN44_INTERNAL_db5239c5_13_FillKernel_cu_e561d9724cuda3std6ranges3__45__cpo8distanceE,(_ZN44_INTERNAL_db5239c5_13_FillKernel_cu_e561d9724cuda3std3__45__cpo6cbeginE - _ZN44_INTERNAL_db5239c5_13_FillKernel_cu_e561d9724cuda3std6ranges3__45__cpo8distanceE)
_ZN44_INTERNAL_db5239c5_13_FillKernel_cu_e561d9724cuda3std6ranges3__45__cpo8distanceE:
	.zero		1
	.type		_ZN44_INTERNAL_db5239c5_13_FillKernel_cu_e561d9724cuda3std3__45__cpo6cbeginE,@object
	.size		_ZN44_INTERNAL_db5239c5_13_FillKernel_cu_e561d9724cuda3std3__45__cpo6cbeginE,(_ZN44_INTERNAL_db5239c5_13_FillKernel_cu_e561d9724cuda3std6ranges3__45__cpo7advanceE - _ZN44_INTERNAL_db5239c5_13_FillKernel_cu_e561d9724cuda3std3__45__cpo6cbeginE)
_ZN44_INTERNAL_db5239c5_13_FillKernel_cu_e561d9724cuda3std3__45__cpo6cbeginE:
	.zero		1
	.type		_ZN44_INTERNAL_db5239c5_13_FillKernel_cu_e561d9724cuda3std6ranges3__45__cpo7advanceE,@object
	.size		_ZN44_INTERNAL_db5239c5_13_FillKernel_cu_e561d9724cuda3std6ranges3__45__cpo7advanceE,(_ZN44_INTERNAL_db5239c5_13_FillKernel_cu_e561d9724cuda3std3__45__cpo7crbeginE - _ZN44_INTERNAL_db5239c5_13_FillKernel_cu_e561d9724cuda3std6ranges3__45__cpo7advanceE)
_ZN44_INTERNAL_db5239c5_13_FillKernel_cu_e561d9724cuda3std6ranges3__45__cpo7advanceE:
	.zero		1
	.type		_ZN44_INTERNAL_db5239c5_13_FillKernel_cu_e561d9724cuda3std3__45__cpo7crbeginE,@object
	.size		_ZN44_INTERNAL_db5239c5_13_FillKernel_cu_e561d9724cuda3std3__45__cpo7crbeginE,(_ZN44_INTERNAL_db5239c5_13_FillKernel_cu_e561d9724cuda3std6ranges3__45__cpo4dataE - _ZN44_INTERNAL_db5239c5_13_FillKernel_cu_e561d9724cuda3std3__45__cpo7crbeginE)
_ZN44_INTERNAL_db5239c5_13_FillKernel_cu_e561d9724cuda3std3__45__cpo7crbeginE:
	.zero		1
	.type		_ZN44_INTERNAL_db5239c5_13_FillKernel_cu_e561d9724cuda3std6ranges3__45__cpo4dataE,@object
	.size		_ZN44_INTERNAL_db5239c5_13_FillKernel_cu_e561d9724cuda3std6ranges3__45__cpo4dataE,(_ZN44_INTERNAL_db5239c5_13_FillKernel_cu_e561d9724cuda3std6ranges3__45__cpo5beginE - _ZN44_INTERNAL_db5239c5_13_FillKernel_cu_e561d9724cuda3std6ranges3__45__cpo4dataE)
_ZN44_INTERNAL_db5239c5_13_FillKernel_cu_e561d9724cuda3std6ranges3__45__cpo4dataE:
	.zero		1
	.type		_ZN44_INTERNAL_db5239c5_13_FillKernel_cu_e561d9724cuda3std6ranges3__45__cpo5beginE,@object
	.size		_ZN44_INTERNAL_db5239c5_13_FillKernel_cu_e561d9724cuda3std6ranges3__45__cpo5beginE,(_ZN44_INTERNAL_db5239c5_13_FillKernel_cu_e561d9724cuda3std3__446_GLOBAL__N__db5239c5_13_FillKernel_cu_e561d9726ignoreE - _ZN44_INTERNAL_db5239c5_13_FillKernel_cu_e561d9724cuda3std6ranges3__45__cpo5beginE)
_ZN44_INTERNAL_db5239c5_13_FillKernel_cu_e561d9724cuda3std6ranges3__45__cpo5beginE:
	.zero		1
	.type		_ZN44_INTERNAL_db5239c5_13_FillKernel_cu_e561d9724cuda3std3__446_GLOBAL__N__db5239c5_13_FillKernel_cu_e561d9726ignoreE,@object
	.size		_ZN44_INTERNAL_db5239c5_13_FillKernel_cu_e561d9724cuda3std3__446_GLOBAL__N__db5239c5_13_FillKernel_cu_e561d9726ignoreE,(_ZN44_INTERNAL_db5239c5_13_FillKernel_cu_e561d9724cuda3std6ranges3__45__cpo4sizeE - _ZN44_INTERNAL_db5239c5_13_FillKernel_cu_e561d9724cuda3std3__446_GLOBAL__N__db5239c5_13_FillKernel_cu_e561d9726ignoreE)
_ZN44_INTERNAL_db5239c5_13_FillKernel_cu_e561d9724cuda3std3__446_GLOBAL__N__db5239c5_13_FillKernel_cu_e561d9726ignoreE:
	.zero		1
	.type		_ZN44_INTERNAL_db5239c5_13_FillKernel_cu_e561d9724cuda3std6ranges3__45__cpo4sizeE,@object
	.size		_ZN44_INTERNAL_db5239c5_13_FillKernel_cu_e561d9724cuda3std6ranges3__45__cpo4sizeE,(_ZN44_INTERNAL_db5239c5_13_FillKernel_cu_e561d9724cuda3std3__45__cpo5beginE - _ZN44_INTERNAL_db5239c5_13_FillKernel_cu_e561d9724cuda3std6ranges3__45__cpo4sizeE)
_ZN44_INTERNAL_db5239c5_13_FillKernel_cu_e561d9724cuda3std6ranges3__45__cpo4sizeE:
	.zero		1
	.type		_ZN44_INTERNAL_db5239c5_13_FillKernel_cu_e561d9724cuda3std3__45__cpo5beginE,@object
	.size		_ZN44_INTERNAL_db5239c5_13_FillKernel_cu_e561d9724cuda3std3__45__cpo5beginE,(_ZN44_INTERNAL_db5239c5_13_FillKernel_cu_e561d9724cuda3std6ranges3__45__cpo6cbeginE - _ZN44_INTERNAL_db5239c5_13_FillKernel_cu_e561d9724cuda3std3__45__cpo5beginE)
_ZN44_INTERNAL_db5239c5_13_FillKernel_cu_e561d9724cuda3std3__45__cpo5beginE:
	.zero		1
	.type		_ZN44_INTERNAL_db5239c5_13_FillKernel_cu_e561d9724cuda3std6ranges3__45__cpo6cbeginE,@object
	.size		_ZN44_INTERNAL_db5239c5_13_FillKernel_cu_e561d9724cuda3std6ranges3__45__cpo6cbeginE,(_ZN44_INTERNAL_db5239c5_13_FillKernel_cu_e561d9724cuda3std3__45__cpo6rbeginE - _ZN44_INTERNAL_db5239c5_13_FillKernel_cu_e561d9724cuda3std6ranges3__45__cpo6cbeginE)
_ZN44_INTERNAL_db5239c5_13_FillKernel_cu_e561d9724cuda3std6ranges3__45__cpo6cbeginE:
	.zero		1
	.type		_ZN44_INTERNAL_db5239c5_13_FillKernel_cu_e561d9724cuda3std3__45__cpo6rbeginE,@object
	.size		_ZN44_INTERNAL_db5239c5_13_FillKernel_cu_e561d9724cuda3std3__45__cpo6rbeginE,(_ZN44_INTERNAL_db5239c5_13_FillKernel_cu_e561d9724cuda3std6ranges3__45__cpo4nextE - _ZN44_INTERNAL_db5239c5_13_FillKernel_cu_e561d9724cuda3std3__45__cpo6rbeginE)
_ZN44_INTERNAL_db5239c5_13_FillKernel_cu_e561d9724cuda3std3__45__cpo6rbeginE:
	.zero		1
	.type		_ZN44_INTERNAL_db5239c5_13_FillKernel_cu_e561d9724cuda3std6ranges3__45__cpo4nextE,@object
	.size		_ZN44_INTERNAL_db5239c5_13_FillKernel_cu_e561d9724cuda3std6ranges3__45__cpo4nextE,(_ZN44_INTERNAL_db5239c5_13_FillKernel_cu_e561d9724cuda3std6ranges3__45__cpo4swapE - _ZN44_INTERNAL_db5239c5_13_FillKernel_cu_e561d9724cuda3std6ranges3__45__cpo4nextE)
_ZN44_INTERNAL_db5239c5_13_FillKernel_cu_e561d9724cuda3std6ranges3__45__cpo4nextE:
	.zero		1
	.type		_ZN44_INTERNAL_db5239c5_13_FillKernel_cu_e561d9724cuda3std6ranges3__45__cpo4swapE,@object
	.size		_ZN44_INTERNAL_db5239c5_13_FillKernel_cu_e561d9724cuda3std6ranges3__45__cpo4swapE,(_ZN44_INTERNAL_db5239c5_13_FillKernel_cu_e561d9724cuda3std3__420unreachable_sentinelE - _ZN44_INTERNAL_db5239c5_13_FillKernel_cu_e561d9724cuda3std6ranges3__45__cpo4swapE)
_ZN44_INTERNAL_db5239c5_13_FillKernel_cu_e561d9724cuda3std6ranges3__45__cpo4swapE:
	.zero		1
	.type		_ZN44_INTERNAL_db5239c5_13_FillKernel_cu_e561d9724cuda3std3__420unreachable_sentinelE,@object
	.size		_ZN44_INTERNAL_db5239c5_13_FillKernel_cu_e561d9724cuda3std3__420unreachable_sentinelE,(_ZN44_INTERNAL_db5239c5_13_FillKernel_cu_e561d9726thrust23THRUST_300001_SM_900_NS6system6detail10sequential3seqE - _ZN44_INTERNAL_db5239c5_13_FillKernel_cu_e561d9724cuda3std3__420unreachable_sentinelE)
_ZN44_INTERNAL_db5239c5_13_FillKernel_cu_e561d9724cuda3std3__420unreachable_sentinelE:
	.zero		1
	.type		_ZN44_INTERNAL_db5239c5_13_FillKernel_cu_e561d9726thrust23THRUST_300001_SM_900_NS6system6detail10sequential3seqE,@object
	.size		_ZN44_INTERNAL_db5239c5_13_FillKernel_cu_e561d9726thrust23THRUST_300001_SM_900_NS6system6detail10sequential3seqE,(_ZN44_INTERNAL_db5239c5_13_FillKernel_cu_e561d9724cuda3std3__45__cpo4cendE - _ZN44_INTERNAL_db5239c5_13_FillKernel_cu_e561d9726thrust23THRUST_300001_SM_900_NS6system6detail10sequential3seqE)
_ZN44_INTERNAL_db5239c5_13_FillKernel_cu_e561d9726thrust23THRUST_300001_SM_900_NS6system6detail10sequential3seqE:
	.zero		1
	.type		_ZN44_INTERNAL_db5239c5_13_FillKernel_cu_e561d9724cuda3std3__45__cpo4cendE,@object
	.size		_ZN44_INTERNAL_db5239c5_13_FillKernel_cu_e561d9724cuda3std3__45__cpo4cendE,(_ZN44_INTERNAL_db5239c5_13_FillKernel_cu_e561d9724cuda3std6ranges3__45__cpo9iter_swapE - _ZN44_INTERNAL_db5239c5_13_FillKernel_cu_e561d9724cuda3std3__45__cpo4cendE)
_ZN44_INTERNAL_db5239c5_13_FillKernel_cu_e561d9724cuda3std3__45__cpo4cendE:
	.zero		1
	.type		_ZN44_INTERNAL_db5239c5_13_FillKernel_cu_e561d9724cuda3std6ranges3__45__cpo9iter_swapE,@object
	.size		_ZN44_INTERNAL_db5239c5_13_FillKernel_cu_e561d9724cuda3std6ranges3__45__cpo9iter_swapE,(_ZN44_INTERNAL_db5239c5_13_FillKernel_cu_e561d9724cuda3std3__45__cpo5crendE - _ZN44_INTERNAL_db5239c5_13_FillKernel_cu_e561d9724cuda3std6ranges3__45__cpo9iter_swapE)
_ZN44_INTERNAL_db5239c5_13_FillKernel_cu_e561d9724cuda3std6ranges3__45__cpo9iter_swapE:
	.zero		1
	.type		_ZN44_INTERNAL_db5239c5_13_FillKernel_cu_e561d9724cuda3std3__45__cpo5crendE,@object
	.size		_ZN44_INTERNAL_db5239c5_13_FillKernel_cu_e561d9724cuda3std3__45__cpo5crendE,(_ZN44_INTERNAL_db5239c5_13_FillKernel_cu_e561d9724cuda3std6ranges3__45__cpo5cdataE - _ZN44_INTERNAL_db5239c5_13_FillKernel_cu_e561d9724cuda3std3__45__cpo5crendE)
_ZN44_INTERNAL_db5239c5_13_FillKernel_cu_e561d9724cuda3std3__45__cpo5crendE:
	.zero		1
	.type		_ZN44_INTERNAL_db5239c5_13_FillKernel_cu_e561d9724cuda3std6ranges3__45__cpo5cdataE,@object
	.size		_ZN44_INTERNAL_db5239c5_13_FillKernel_cu_e561d9724cuda3std6ranges3__45__cpo5cdataE,(_ZN44_INTERNAL_db5239c5_13_FillKernel_cu_e561d9724cuda3std6ranges3__45__cpo3endE - _ZN44_INTERNAL_db5239c5_13_FillKernel_cu_e561d9724cuda3std6ranges3__45__cpo5cdataE)
_ZN44_INTERNAL_db5239c5_13_FillKernel_cu_e561d9724cuda3std6ranges3__45__cpo5cdataE:
	.zero		1
	.type		_ZN44_INTERNAL_db5239c5_13_FillKernel_cu_e561d9724cuda3std6ranges3__45__cpo3endE,@object
	.size		_ZN44_INTERNAL_db5239c5_13_FillKernel_cu_e561d9724cuda3std6ranges3__45__cpo3endE,(_ZN44_INTERNAL_db5239c5_13_FillKernel_cu_e561d9724cuda3std3__419piecewise_constructE - _ZN44_INTERNAL_db5239c5_13_FillKernel_cu_e561d9724cuda3std6ranges3__45__cpo3endE)
_ZN44_INTERNAL_db5239c5_13_FillKernel_cu_e561d9724cuda3std6ranges3__45__cpo3endE:
	.zero		1
	.type		_ZN44_INTERNAL_db5239c5_13_FillKernel_cu_e561d9724cuda3std3__419piecewise_constructE,@object
	.size		_ZN44_INTERNAL_db5239c5_13_FillKernel_cu_e561d9724cuda3std3__419piecewise_constructE,(_ZN44_INTERNAL_db5239c5_13_FillKernel_cu_e561d9724cuda3std6ranges3__45__cpo5ssizeE - _ZN44_INTERNAL_db5239c5_13_FillKernel_cu_e561d9724cuda3std3__419piecewise_constructE)
_ZN44_INTERNAL_db5239c5_13_FillKernel_cu_e561d9724cuda3std3__419piecewise_constructE:
	.zero		1
	.type		_ZN44_INTERNAL_db5239c5_13_FillKernel_cu_e561d9724cuda3std6ranges3__45__cpo5ssizeE,@object
	.size		_ZN44_INTERNAL_db5239c5_13_FillKernel_cu_e561d9724cuda3std6ranges3__45__cpo5ssizeE,(_ZN44_INTERNAL_db5239c5_13_FillKernel_cu_e561d9724cuda3std3__45__cpo3endE - _ZN44_INTERNAL_db5239c5_13_FillKernel_cu_e561d9724cuda3std6ranges3__45__cpo5ssizeE)
_ZN44_INTERNAL_db5239c5_13_FillKernel_cu_e561d9724cuda3std6ranges3__45__cpo5ssizeE:
	.zero		1
	.type		_ZN44_INTERNAL_db5239c5_13_FillKernel_cu_e561d9724cuda3std3__45__cpo3endE,@object
	.size		_ZN44_INTERNAL_db5239c5_13_FillKernel_cu_e561d9724cuda3std3__45__cpo3endE,(_ZN44_INTERNAL_db5239c5_13_FillKernel_cu_e561d9724cuda3std6ranges3__45__cpo4cendE - _ZN44_INTERNAL_db5239c5_13_FillKernel_cu_e561d9724cuda3std3__45__cpo3endE)
_ZN44_INTERNAL_db5239c5_13_FillKernel_cu_e561d9724cuda3std3__45__cpo3endE:
	.zero		1
	.type		_ZN44_INTERNAL_db5239c5_13_FillKernel_cu_e561d9724cuda3std6ranges3__45__cpo4cendE,@object
	.size		_ZN44_INTERNAL_db5239c5_13_FillKernel_cu_e561d9724cuda3std6ranges3__45__cpo4cendE,(_ZN44_INTERNAL_db5239c5_13_FillKernel_cu_e561d9724cuda3std3__45__cpo4rendE - _ZN44_INTERNAL_db5239c5_13_FillKernel_cu_e561d9724cuda3std6ranges3__45__cpo4cendE)
_ZN44_INTERNAL_db5239c5_13_FillKernel_cu_e561d9724cuda3std6ranges3__45__cpo4cendE:
	.zero		1
	.type		_ZN44_INTERNAL_db5239c5_13_FillKernel_cu_e561d9724cuda3std3__45__cpo4rendE,@object
	.size		_ZN44_INTERNAL_db5239c5_13_FillKernel_cu_e561d9724cuda3std3__45__cpo4rendE,(_ZN44_INTERNAL_db5239c5_13_FillKernel_cu_e561d9724cuda3std6ranges3__45__cpo4prevE - _ZN44_INTERNAL_db5239c5_13_FillKernel_cu_e561d9724cuda3std3__45__cpo4rendE)
_ZN44_INTERNAL_db5239c5_13_FillKernel_cu_e561d9724cuda3std3__45__cpo4rendE:
	.zero		1
	.type		_ZN44_INTERNAL_db5239c5_13_FillKernel_cu_e561d9724cuda3std6ranges3__45__cpo4prevE,@object
	.size		_ZN44_INTERNAL_db5239c5_13_FillKernel_cu_e561d9724cuda3std6ranges3__45__cpo4prevE,(_ZN44_INTERNAL_db5239c5_13_FillKernel_cu_e561d9724cuda3std6ranges3__45__cpo9iter_moveE - _ZN44_INTERNAL_db5239c5_13_FillKernel_cu_e561d9724cuda3std6ranges3__45__cpo4prevE)
_ZN44_INTERNAL_db5239c5_13_FillKernel_cu_e561d9724cuda3std6ranges3__45__cpo4prevE:
	.zero		1
	.type		_ZN44_INTERNAL_db5239c5_13_FillKernel_cu_e561d9724cuda3std6ranges3__45__cpo9iter_moveE,@object
	.size		_ZN44_INTERNAL_db5239c5_13_FillKernel_cu_e561d9724cuda3std6ranges3__45__cpo9iter_moveE,(.L_34 - _ZN44_INTERNAL_db5239c5_13_FillKernel_cu_e561d9724cuda3std6ranges3__45__cpo9iter_moveE)
_ZN44_INTERNAL_db5239c5_13_FillKernel_cu_e561d9724cuda3std6ranges3__45__cpo9iter_moveE:
	.zero		1
.L_34:


//--------------------- .nv.constant0._ZN2at6native18elementwise_kernelILi128ELi4EZNS0_15gpu_kernel_implINS0_11FillFunctorImEEEEvRNS_18TensorIteratorBaseERKT_EUliE_EEviT1_ --------------------------
	.section	.nv.constant0._ZN2at6native18elementwise_kernelILi128ELi4EZNS0_15gpu_kernel_implINS0_11FillFunctorImEEEEvRNS_18TensorIteratorBaseERKT_EUliE_EEviT1_,"a",@progbits
	.sectionflags	@""
	.align	4
.nv.constant0._ZN2at6native18elementwise_kernelILi128ELi4EZNS0_15gpu_kernel_implINS0_11FillFunctorImEEEEvRNS_18TensorIteratorBaseERKT_EUliE_EEviT1_:
	.zero		976


//--------------------- .nv.constant0._ZN2at6native27unrolled_elementwise_kernelINS0_11FillFunctorImEESt5arrayIPcLm1EELi4E23TrivialOffsetCalculatorILi0EjES7_ILi1EjENS0_6memory12LoadWithCastILi0EEENSA_13StoreWithCastILi1EEEEEviT_T0_T2_T3_T4_T5_ --------------------------
	.section	.nv.constant0._ZN2at6native27unrolled_elementwise_kernelINS0_11FillFunctorImEESt5arrayIPcLm1EELi4E23TrivialOffsetCalculatorILi0EjES7_ILi1EjENS0_6memory12LoadWithCastILi0EEENSA_13StoreWithCastILi1EEEEEviT_T0_T2_T3_T4_T5_,"a",@progbits
	.sectionflags	@""
	.align	4
.nv.constant0._ZN2at6native27unrolled_elementwise_kernelINS0_11FillFunctorImEESt5arrayIPcLm1EELi4E23TrivialOffsetCalculatorILi0EjES7_ILi1EjENS0_6memory12LoadWithCastILi0EEENSA_13StoreWithCastILi1EEEEEviT_T0_T2_T3_T4_T5_:
	.zero		572


//--------------------- .nv.constant0._ZN2at6native18elementwise_kernelILi128ELi2EZNS0_22gpu_kernel_impl_nocastINS0_11FillFunctorImEEEEvRNS_18TensorIteratorBaseERKT_EUliE_EEviT1_ --------------------------
	.section	.nv.constant0._ZN2at6native18elementwise_kernelILi128ELi2EZNS0_22gpu_kernel_impl_nocastINS0_11FillFunctorImEEEEvRNS_18TensorIteratorBaseERKT_EUliE_EEviT1_,"a",@progbits
	.sectionflags	@""
	.align	4
.nv.constant0._ZN2at6native18elementwise_kernelILi128ELi2EZNS0_22gpu_kernel_impl_nocastINS0_11FillFunctorImEEEEvRNS_18TensorIteratorBaseERKT_EUliE_EEviT1_:
	.zero		968


//--------------------- .nv.constant0._ZN2at6native27unrolled_elementwise_kernelINS0_11FillFunctorImEESt5arrayIPcLm1EELi4E23TrivialOffsetCalculatorILi0EjES7_ILi1EjENS0_6memory15LoadWithoutCastENSA_16StoreWithoutCastEEEviT_T0_T2_T3_T4_T5_ --------------------------
	.section	.nv.constant0._ZN2at6native27unrolled_elementwise_kernelINS0_11FillFunctorImEESt5arrayIPcLm1EELi4E23TrivialOffsetCalculatorILi0EjES7_ILi1EjENS0_6memory15LoadWithoutCastENSA_16StoreWithoutCastEEEviT_T0_T2_T3_T4_T5_,"a",@progbits
	.sectionflags	@""
	.align	4
.nv.constant0._ZN2at6native27unrolled_elementwise_kernelINS0_11FillFunctorImEESt5arrayIPcLm1EELi4E23TrivialOffsetCalculatorILi0EjES7_ILi1EjENS0_6memory15LoadWithoutCastENSA_16StoreWithoutCastEEEviT_T0_T2_T3_T4_T5_:
	.zero		556


//--------------------- .nv.constant0._ZN2at6native29vectorized_elementwise_kernelILi2ENS0_11FillFunctorImEESt5arrayIPcLm1EEEEviT0_T1_ --------------------------
	.section	.nv.constant0._ZN2at6native29vectorized_elementwise_kernelILi2ENS0_11FillFunctorImEESt5arrayIPcLm1EEEEviT0_T1_,"a",@progbits
	.sectionflags	@""
	.align	4
.nv.constant0._ZN2at6native29vectorized_elementwise_kernelILi2ENS0_11FillFunctorImEESt5arrayIPcLm1EEEEviT0_T1_:
	.zero		552


//--------------------- .nv.constant0._ZN2at6native29vectorized_elementwise_kernelILi4ENS0_11FillFunctorImEESt5arrayIPcLm1EEEEviT0_T1_ --------------------------
	.section	.nv.constant0._ZN2at6native29vectorized_elementwise_kernelILi4ENS0_11FillFunctorImEESt5arrayIPcLm1EEEEviT0_T1_,"a",@progbits
	.sectionflags	@""
	.align	4
.nv.constant0._ZN2at6native29vectorized_elementwise_kernelILi4ENS0_11FillFunctorImEESt5arrayIPcLm1EEEEviT0_T1_:
	.zero		552


//--------------------- .nv.constant0._ZN2at6native29vectorized_elementwise_kernelILi8ENS0_11FillFunctorImEESt5arrayIPcLm1EEEEviT0_T1_ --------------------------
	.section	.nv.constant0._ZN2at6native29vectorized_elementwise_kernelILi8ENS0_11FillFunctorImEESt5arrayIPcLm1EEEEviT0_T1_,"a",@progbits
	.sectionflags	@""
	.align	4
.nv.constant0._ZN2at6native29vectorized_elementwise_kernelILi8ENS0_11FillFunctorImEESt5arrayIPcLm1EEEEviT0_T1_:
	.zero		552


//--------------------- .nv.constant0._ZN2at6native18elementwise_kernelILi128ELi4EZNS0_15gpu_kernel_implINS0_11FillFunctorIjEEEEvRNS_18TensorIteratorBaseERKT_EUliE_EEviT1_ --------------------------
	.section	.nv.constant0._ZN2at6native18elementwise_kernelILi128ELi4EZNS0_15gpu_kernel_implINS0_11FillFunctorIjEEEEvRNS_18TensorIteratorBaseERKT_EUliE_EEviT1_,"a",@progbits
	.sectionflags	@""
	.align	4
.nv.constant0._ZN2at6native18elementwise_kernelILi128ELi4EZNS0_15gpu_kernel_implINS0_11FillFunctorIjEEEEvRNS_18TensorIteratorBaseERKT_EUliE_EEviT1_:
	.zero		968


//--------------------- .nv.constant0._ZN2at6native27unrolled_elementwise_kernelINS0_11FillFunctorIjEESt5arrayIPcLm1EELi4E23TrivialOffsetCalculatorILi0EjES7_ILi1EjENS0_6memory12LoadWithCastILi0EEENSA_13StoreWithCastILi1EEEEEviT_T0_T2_T3_T4_T5_ --------------------------
	.section	.nv.constant0._ZN2at6native27unrolled_elementwise_kernelINS0_11FillFunctorIjEESt5arrayIPcLm1EELi4E23TrivialOffsetCalculatorILi0EjES7_ILi1EjENS0_6memory12LoadWithCastILi0EEENSA_13StoreWithCastILi1EEEEEviT_T0_T2_T3_T4_T5_,"a",@progbits
	.sectionflags	@""
	.align	4
.nv.constant0._ZN2at6native27unrolled_elementwise_kernelINS0_11FillFunctorIjEESt5arrayIPcLm1EELi4E23TrivialOffsetCalculatorILi0EjES7_ILi1EjENS0_6memory12LoadWithCastILi0EEENSA_13StoreWithCastILi1EEEEEviT_T0_T2_T3_T4_T5_:
	.zero		564


//--------------------- .nv.constant0._ZN2at6native18elementwise_kernelILi128ELi2EZNS0_22gpu_kernel_impl_nocastINS0_11FillFunctorIjEEEEvRNS_18TensorIteratorBaseERKT_EUliE_EEviT1_ --------------------------
	.section	.nv.constant0._ZN2at6native18elementwise_kernelILi128ELi2EZNS0_22gpu_kernel_impl_nocastINS0_11FillFunctorIjEEEEvRNS_18TensorIteratorBaseERKT_EUliE_EEviT1_,"a",@progbits
	.sectionflags	@""
	.align	4
.nv.constant0._ZN2at6native18elementwise_kernelILi128ELi2EZNS0_22gpu_kernel_impl_nocastINS0_11FillFunctorIjEEEEvRNS_18TensorIteratorBaseERKT_EUliE_EEviT1_:
	.zero		968


//--------------------- .nv.constant0._ZN2at6native27unrolled_elementwise_kernelINS0_11FillFunctorIjEESt5arrayIPcLm1EELi4E23TrivialOffsetCalculatorILi0EjES7_ILi1EjENS0_6memory15LoadWithoutCastENSA_16StoreWithoutCastEEEviT_T0_T2_T3_T4_T5_ --------------------------
	.section	.nv.constant0._ZN2at6native27unrolled_elementwise_kernelINS0_11FillFunctorIjEESt5arrayIPcLm1EELi4E23TrivialOffsetCalculatorILi0EjES7_ILi1EjENS0_6memory15LoadWithoutCastENSA_16StoreWithoutCastEEEviT_T0_T2_T3_T4_T5_,"a",@progbits
	.sectionflags	@""
	.align	4
.nv.constant0._ZN2at6native27unrolled_elementwise_kernelINS0_11FillFunctorIjEESt5arrayIPcLm1EELi4E23TrivialOffsetCalculatorILi0EjES7_ILi1EjENS0_6memory15LoadWithoutCastENSA_16StoreWithoutCastEEEviT_T0_T2_T3_T4_T5_:
	.zero		548


//--------------------- .nv.constant0._ZN2at6native29vectorized_elementwise_kernelILi2ENS0_11FillFunctorIjEESt5arrayIPcLm1EEEEviT0_T1_ --------------------------
	.section	.nv.constant0._ZN2at6native29vectorized_elementwise_kernelILi2ENS0_11FillFunctorIjEESt5arrayIPcLm1EEEEviT0_T1_,"a",@progbits
	.sectionflags	@""
	.align	4
.nv.constant0._ZN2at6native29vectorized_elementwise_kernelILi2ENS0_11FillFunctorIjEESt5arrayIPcLm1EEEEviT0_T1_:
	.zero		544


//--------------------- .nv.constant0._ZN2at6native29vectorized_elementwise_kernelILi4ENS0_11FillFunctorIjEESt5arrayIPcLm1EEEEviT0_T1_ --------------------------
	.section	.nv.constant0._ZN2at6native29vectorized_elementwise_kernelILi4ENS0_11FillFunctorIjEESt5arrayIPcLm1EEEEviT0_T1_,"a",@progbits
	.sectionflags	@""
	.align	4
.nv.constant0._ZN2at6native29vectorized_elementwise_kernelILi4ENS0_11FillFunctorIjEESt5arrayIPcLm1EEEEviT0_T1_:
	.zero		544


//--------------------- .nv.constant0._ZN2at6native29vectorized_elementwise_kernelILi8ENS0_11FillFunctorIjEESt5arrayIPcLm1EEEEviT0_T1_ --------------------------
	.section	.nv.constant0._ZN2at6native29vectorized_elementwise_kernelILi8ENS0_11FillFunctorIjEESt5arrayIPcLm1EEEEviT0_T1_,"a",@progbits
	.sectionflags	@""
	.align	4
.nv.constant0._ZN2at6native29vectorized_elementwise_kernelILi8ENS0_11FillFunctorIjEESt5arrayIPcLm1EEEEviT0_T1_:
	.zero		544


//--------------------- .nv.constant0._ZN2at6native18elementwise_kernelILi128ELi4EZNS0_15gpu_kernel_implINS0_11FillFunctorItEEEEvRNS_18TensorIteratorBaseERKT_EUliE_EEviT1_ --------------------------
	.section	.nv.constant0._ZN2at6native18elementwise_kernelILi128ELi4EZNS0_15gpu_kernel_implINS0_11FillFunctorItEEEEvRNS_18TensorIteratorBaseERKT_EUliE_EEviT1_,"a",@progbits
	.sectionflags	@""
	.align	4
.nv.constant0._ZN2at6native18elementwise_kernelILi128ELi4EZNS0_15gpu_kernel_implINS0_11FillFunctorItEEEEvRNS_18TensorIteratorBaseERKT_EUliE_EEviT1_:
	.zero		968


//--------------------- .nv.constant0._ZN2at6native27unrolled_elementwise_kernelINS0_11FillFunctorItEESt5arrayIPcLm1EELi4E23TrivialOffsetCalculatorILi0EjES7_ILi1EjENS0_6memory12LoadWithCastILi0EEENSA_13StoreWithCastILi1EEEEEviT_T0_T2_T3_T4_T5_ --------------------------
	.section	.nv.constant0._ZN2at6native27unrolled_elementwise_kernelINS0_11FillFunctorItEESt5arrayIPcLm1EELi4E23TrivialOffsetCalculatorILi0EjES7_ILi1EjENS0_6memory12LoadWithCastILi0EEENSA_13StoreWithCastILi1EEEEEviT_T0_T2_T3_T4_T5_,"a",@progbits
	.sectionflags	@""
	.align	4
.nv.constant0._ZN2at6native27unrolled_elementwise_kernelINS0_11FillFunctorItEESt5arrayIPcLm1EELi4E23TrivialOffsetCalculatorILi0EjES7_ILi1EjENS0_6memory12LoadWithCastILi0EEENSA_13StoreWithCastILi1EEEEEviT_T0_T2_T3_T4_T5_:
	.zero		564


//--------------------- .nv.constant0._ZN2at6native18elementwise_kernelILi128ELi4EZNS0_22gpu_kernel_impl_nocastINS0_11FillFunctorItEEEEvRNS_18TensorIteratorBaseERKT_EUliE_EEviT1_ --------------------------
	.section	.nv.constant0._ZN2at6native18elementwise_kernelILi128ELi4EZNS0_22gpu_kernel_impl_nocastINS0_11FillFunctorItEEEEvRNS_18TensorIteratorBaseERKT_EUliE_EEviT1_,"a",@progbits
	.sectionflags	@""
	.align	4
.nv.constant0._ZN2at6native18elementwise_kernelILi128ELi4EZNS0_22gpu_kernel_impl_nocastINS0_11FillFunctorItEEEEvRNS_18TensorIteratorBaseERKT_EUliE_EEviT1_:
	.zero		968


//--------------------- .nv.constant0._ZN2at6native27unrolled_elementwise_kernelINS0_11FillFunctorItEESt5arrayIPcLm1EELi4E23TrivialOffsetCalculatorILi0EjES7_ILi1EjENS0_6memory15LoadWithoutCastENSA_16StoreWithoutCastEEEviT_T0_T2_T3_T4_T5_ --------------------------
	.section	.nv.constant0._ZN2at6native27unrolled_elementwise_kernelINS0_11FillFunctorItEESt5arrayIPcLm1EELi4E23TrivialOffsetCalculatorILi0EjES7_ILi1EjENS0_6memory15LoadWithoutCastENSA_16StoreWithoutCastEEEviT_T0_T2_T3_T4_T5_,"a",@progbits
	.sectionflags	@""
	.align	4
.nv.constant0._ZN2at6native27unrolled_elementwise_kernelINS0_11FillFunctorItEESt5arrayIPcLm1EELi4E23TrivialOffsetCalculatorILi0EjES7_ILi1EjENS0_6memory15LoadWithoutCastENSA_16StoreWithoutCastEEEviT_T0_T2_T3_T4_T5_:
	.zero		548


//--------------------- .nv.constant0._ZN2at6native29vectorized_elementwise_kernelILi2ENS0_11FillFunctorItEESt5arrayIPcLm1EEEEviT0_T1_ --------------------------
	.section	.nv.constant0._ZN2at6native29vectorized_elementwise_kernelILi2ENS0_11FillFunctorItEESt5arrayIPcLm1EEEEviT0_T1_,"a",@progbits
	.sectionflags	@""
	.align	4
.nv.constant0._ZN2at6native29vectorized_elementwise_kernelILi2ENS0_11FillFunctorItEESt5arrayIPcLm1EEEEviT0_T1_:
	.zero		544


//--------------------- .nv.constant0._ZN2at6native29vectorized_elementwise_kernelILi4ENS0_11FillFunctorItEESt5arrayIPcLm1EEEEviT0_T1_ --------------------------
	.section	.nv.constant0._ZN2at6native29vectorized_elementwise_kernelILi4ENS0_11FillFunctorItEESt5arrayIPcLm1EEEEviT0_T1_,"a",@progbits
	.sectionflags	@""
	.align	4
.nv.constant0._ZN2at6native29vectorized_elementwise_kernelILi4ENS0_11FillFunctorItEESt5arrayIPcLm1EEEEviT0_T1_:
	.zero		544


//--------------------- .nv.constant0._ZN2at6native29vectorized_elementwise_kernelILi8ENS0_11FillFunctorItEESt5arrayIPcLm1EEEEviT0_T1_ --------------------------
	.section	.nv.constant0._ZN2at6native29vectorized_elementwise_kernelILi8ENS0_11FillFunctorItEESt5arrayIPcLm1EEEEviT0_T1_,"a",@progbits
	.sectionflags	@""
	.align	4
.nv.constant0._ZN2at6native29vectorized_elementwise_kernelILi8ENS0_11FillFunctorItEESt5arrayIPcLm1EEEEviT0_T1_:
	.zero		544


//--------------------- .nv.constant0._ZN2at6native18elementwise_kernelILi128ELi4EZNS0_15gpu_kernel_implINS0_11FillFunctorIN3c1014Float8_e8m0fnuEEEEEvRNS_18TensorIteratorBaseERKT_EUliE_EEviT1_ --------------------------
	.section	.nv.constant0._ZN2at6native18elementwise_kernelILi128ELi4EZNS0_15gpu_kernel_implINS0_11FillFunctorIN3c1014Float8_e8m0fnuEEEEEvRNS_18TensorIteratorBaseERKT_EUliE_EEviT1_,"a",@progbits
	.sectionflags	@""
	.align	4
.nv.constant0._ZN2at6native18elementwise_kernelILi128ELi4EZNS0_15gpu_kernel_implINS0_11FillFunctorIN3c1014Float8_e8m0fnuEEEEEvRNS_18TensorIteratorBaseERKT_EUliE_EEviT1_:
	.zero		968


//--------------------- .nv.constant0._ZN2at6native27unrolled_elementwise_kernelINS0_11FillFunctorIN3c1014Float8_e8m0fnuEEESt5arrayIPcLm1EELi4E23TrivialOffsetCalculatorILi0EjES9_ILi1EjENS0_6memory12LoadWithCastILi0EEENSC_13StoreWithCastILi1EEEEEviT_T0_T2_T3_T4_T5_ --------------------------
	.section	.nv.constant0._ZN2at6native27unrolled_elementwise_kernelINS0_11FillFunctorIN3c1014Float8_e8m0fnuEEESt5arrayIPcLm1EELi4E23TrivialOffsetCalculatorILi0EjES9_ILi1EjENS0_6memory12LoadWithCastILi0EEENSC_13StoreWithCastILi1EEEEEviT_T0_T2_T3_T4_T5_,"a",@progbits
	.sectionflags	@""
	.align	4
.nv.constant0._ZN2at6native27unrolled_elementwise_kernelINS0_11FillFunctorIN3c1014Float8_e8m0fnuEEESt5arrayIPcLm1EELi4E23TrivialOffsetCalculatorILi0EjES9_ILi1EjENS0_6memory12LoadWithCastILi0EEENSC_13StoreWithCastILi1EEEEEviT_T0_T2_T3_T4_T5_:
	.zero		564


//--------------------- .nv.constant0._ZN2at6native18elementwise_kernelILi128ELi4EZNS0_22gpu_kernel_impl_nocastINS0_11FillFunctorIN3c1014Float8_e8m0fnuEEEEEvRNS_18TensorIteratorBaseERKT_EUliE_EEviT1_ --------------------------
	.section	.nv.constant0._ZN2at6native18elementwise_kernelILi128ELi4EZNS0_22gpu_kernel_impl_nocastINS0_11FillFunctorIN3c1014Float8_e8m0fnuEEEEEvRNS_18TensorIteratorBaseERKT_EUliE_EEviT1_,"a",@progbits
	.sectionflags	@""
	.align	4
.nv.constant0._ZN2at6native18elementwise_kernelILi128ELi4EZNS0_22gpu_kernel_impl_nocastINS0_11FillFunctorIN3c1014Float8_e8m0fnuEEEEEvRNS_18TensorIteratorBaseERKT_EUliE_EEviT1_:
	.zero		968


//--------------------- .nv.constant0._ZN2at6native27unrolled_elementwise_kernelINS0_11FillFunctorIN3c1014Float8_e8m0fnuEEESt5arrayIPcLm1EELi4E23TrivialOffsetCalculatorILi0EjES9_ILi1EjENS0_6memory15LoadWithoutCastENSC_16StoreWithoutCastEEEviT_T0_T2_T3_T4_T5_ --------------------------
	.section	.nv.constant0._ZN2at6native27unrolled_elementwise_kernelINS0_11FillFunctorIN3c1014Float8_e8m0fnuEEESt5arrayIPcLm1EELi4E23TrivialOffsetCalculatorILi0EjES9_ILi1EjENS0_6memory15LoadWithoutCastENSC_16StoreWithoutCastEEEviT_T0_T2_T3_T4_T5_,"a",@progbits
	.sectionflags	@""
	.align	4
.nv.constant0._ZN2at6native27unrolled_elementwise_kernelINS0_11FillFunctorIN3c1014Float8_e8m0fnuEEESt5arrayIPcLm1EELi4E23TrivialOffsetCalculatorILi0EjES9_ILi1EjENS0_6memory15LoadWithoutCastENSC_16StoreWithoutCastEEEviT_T0_T2_T3_T4_T5_:
	.zero		548


//--------------------- .nv.constant0._ZN2at6native29vectorized_elementwise_kernelILi2ENS0_11FillFunctorIN3c1014Float8_e8m0fnuEEESt5arrayIPcLm1EEEEviT0_T1_ --------------------------
	.section	.nv.constant0._ZN2at6native29vectorized_elementwise_kernelILi2ENS0_11FillFunctorIN3c1014Float8_e8m0fnuEEESt5arrayIPcLm1EEEEviT0_T1_,"a",@progbits
	.sectionflags	@""
	.align	4
.nv.constant0._ZN2at6native29vectorized_elementwise_kernelILi2ENS0_11FillFunctorIN3c1014Float8_e8m0fnuEEESt5arrayIPcLm1EEEEviT0_T1_:
	.zero		544


//--------------------- .nv.constant0._ZN2at6native29vectorized_elementwise_kernelILi4ENS0_11FillFunctorIN3c1014Float8_e8m0fnuEEESt5arrayIPcLm1EEEEviT0_T1_ --------------------------
	.section	.nv.constant0._ZN2at6native29vectorized_elementwise_kernelILi4ENS0_11FillFunctorIN3c1014Float8_e8m0fnuEEESt5arrayIPcLm1EEEEviT0_T1_,"a",@progbits
	.sectionflags	@""
	.align	4
.nv.constant0._ZN2at6native29vectorized_elementwise_kernelILi4ENS0_11FillFunctorIN3c1014Float8_e8m0fnuEEESt5arrayIPcLm1EEEEviT0_T1_:
	.zero		544


//--------------------- .nv.constant0._ZN2at6native29vectorized_elementwise_kernelILi8ENS0_11FillFunctorIN3c1014Float8_e8m0fnuEEESt5arrayIPcLm1EEEEviT0_T1_ --------------------------
	.section	.nv.constant0._ZN2at6native29vectorized_elementwise_kernelILi8ENS0_11FillFunctorIN3c1014Float8_e8m0fnuEEESt5arrayIPcLm1EEEEviT0_T1_,"a",@progbits
	.sectionflags	@""
	.align	4
.nv.constant0._ZN2at6native29vectorized_elementwise_kernelILi8ENS0_11FillFunctorIN3c1014Float8_e8m0fnuEEESt5arrayIPcLm1EEEEviT0_T1_:
	.zero		544


//--------------------- .nv.constant0._ZN2at6native18elementwise_kernelILi128ELi4EZNS0_15gpu_kernel_implINS0_11FillFunctorIN3c1015Float8_e4m3fnuzEEEEEvRNS_18TensorIteratorBaseERKT_EUliE_EEviT1_ --------------------------
	.section	.nv.constant0._ZN2at6native18elementwise_kernelILi128ELi4EZNS0_15gpu_kernel_implINS0_11FillFunctorIN3c1015Float8_e4m3fnuzEEEEEvRNS_18TensorIteratorBaseERKT_EUliE_EEviT1_,"a",@progbits
	.sectionflags	@""
	.align	4
.nv.constant0._ZN2at6native18elementwise_kernelILi128ELi4EZNS0_15gpu_kernel_implINS0_11FillFunctorIN3c1015Float8_e4m3fnuzEEEEEvRNS_18TensorIteratorBaseERKT_EUliE_EEviT1_:
	.zero		968


//--------------------- .nv.constant0._ZN2at6native27unrolled_elementwise_kernelINS0_11FillFunctorIN3c1015Float8_e4m3fnuzEEESt5arrayIPcLm1EELi4E23TrivialOffsetCalculatorILi0EjES9_ILi1EjENS0_6memory12LoadWithCastILi0EEENSC_13StoreWithCastILi1EEEEEviT_T0_T2_T3_T4_T5_ --------------------------
	.section	.nv.constant0._ZN2at6native27unrolled_elementwise_kernelINS0_11FillFunctorIN3c1015Float8_e4m3fnuzEEESt5arrayIPcLm1EELi4E23TrivialOffsetCalculatorILi0EjES9_ILi1EjENS0_6memory12LoadWithCastILi0EEENSC_13StoreWithCastILi1EEEEEviT_T0_T2_T3_T4_T5_,"a",@progbits
	.sectionflags	@""
	.align	4
.nv.constant0._ZN2at6native27unrolled_elementwise_kernelINS0_11FillFunctorIN3c1015Float8_e4m3fnuzEEESt5arrayIPcLm1EELi4E23TrivialOffsetCalculatorILi0EjES9_ILi1EjENS0_6memory12LoadWithCastILi0EEENSC_13StoreWithCastILi1EEEEEviT_T0_T2_T3_T4_T5_:
	.zero		564


//--------------------- .nv.constant0._ZN2at6native18elementwise_kernelILi128ELi4EZNS0_22gpu_kernel_impl_nocastINS0_11FillFunctorIN3c1015Float8_e4m3fnuzEEEEEvRNS_18TensorIteratorBaseERKT_EUliE_EEviT1_ --------------------------
	.section	.nv.constant0._ZN2at6native18elementwise_kernelILi128ELi4EZNS0_22gpu_kernel_impl_nocastINS0_11FillFunctorIN3c1015Float8_e4m3fnuzEEEEEvRNS_18TensorIteratorBaseERKT_EUliE_EEviT1_,"a",@progbits
	.sectionflags	@""
	.align	4
.nv.constant0._ZN2at6native18elementwise_kernelILi128ELi4EZNS0_22gpu_kernel_impl_nocastINS0_11FillFunctorIN3c1015Float8_e4m3fnuzEEEEEvRNS_18TensorIteratorBaseERKT_EUliE_EEviT1_:
	.zero		968


//--------------------- .nv.constant0._ZN2at6native27unrolled_elementwise_kernelINS0_11FillFunctorIN3c1015Float8_e4m3fnuzEEESt5arrayIPcLm1EELi4E23TrivialOffsetCalculatorILi0EjES9_ILi1EjENS0_6memory15LoadWithoutCastENSC_16StoreWithoutCastEEEviT_T0_T2_T3_T4_T5_ --------------------------
	.section	.nv.constant0._ZN2at6native27unrolled_elementwise_kernelINS0_11FillFunctorIN3c1015Float8_e4m3fnuzEEESt5arrayIPcLm1EELi4E23TrivialOffsetCalculatorILi0EjES9_ILi1EjENS0_6memory15LoadWithoutCastENSC_16StoreWithoutCastEEEviT_T0_T2_T3_T4_T5_,"a",@progbits
	.sectionflags	@""
	.align	4
.nv.constant0._ZN2at6native27unrolled_elementwise_kernelINS0_11FillFunctorIN3c1015Float8_e4m3fnuzEEESt5arrayIPcLm1EELi4E23TrivialOffsetCalculatorILi0EjES9_ILi1EjENS0_6memory15LoadWithoutCastENSC_16StoreWithoutCastEEEviT_T0_T2_T3_T4_T5_:
	.zero		548


//--------------------- .nv.constant0._ZN2at6native29vectorized_elementwise_kernelILi2ENS0_11FillFunctorIN3c1015Float8_e4m3fnuzEEESt5arrayIPcLm1EEEEviT0_T1_ --------------------------
	.section	.nv.constant0._ZN2at6native29vectorized_elementwise_kernelILi2ENS0_11FillFunctorIN3c1015Float8_e4m3fnuzEEESt5arrayIPcLm1EEEEviT0_T1_,"a",@progbits
	.sectionflags	@""
	.align	4
.nv.constant0._ZN2at6native29vectorized_elementwise_kernelILi2ENS0_11FillFunctorIN3c1015Float8_e4m3fnuzEEESt5arrayIPcLm1EEEEviT0_T1_:
	.zero		544


//--------------------- .nv.constant0._ZN2at6native29vectorized_elementwise_kernelILi4ENS0_11FillFunctorIN3c1015Float8_e4m3fnuzEEESt5arrayIPcLm1EEEEviT0_T1_ --------------------------
	.section	.nv.constant0._ZN2at6native29vectorized_elementwise_kernelILi4ENS0_11FillFunctorIN3c1015Float8_e4m3fnuzEEESt5arrayIPcLm1EEEEviT0_T1_,"a",@progbits
	.sectionflags	@""
	.align	4
.nv.constant0._ZN2at6native29vectorized_elementwise_kernelILi4ENS0_11FillFunctorIN3c1015Float8_e4m3fnuzEEESt5arrayIPcLm1EEEEviT0_T1_:
	.zero		544


//--------------------- .nv.constant0._ZN2at6native29vectorized_elementwise_kernelILi8ENS0_11FillFunctorIN3c1015Float8_e4m3fnuzEEESt5arrayIPcLm1EEEEviT0_T1_ --------------------------
	.section	.nv.constant0._ZN2at6native29vectorized_elementwise_kernelILi8ENS0_11FillFunctorIN3c1015Float8_e4m3fnuzEEESt5arrayIPcLm1EEEEviT0_T1_,"a",@progbits
	.sectionflags	@""
	.align	4
.nv.constant0._ZN2at6native29vectorized_elementwise_kernelILi8ENS0_11FillFunctorIN3c1015Float8_e4m3fnuzEEESt5arrayIPcLm1EEEEviT0_T1_:
	.zero		544


//--------------------- .nv.constant0._ZN2at6native18elementwise_kernelILi128ELi4EZNS0_15gpu_kernel_implINS0_11FillFunctorIN3c1013Float8_e4m3fnEEEEEvRNS_18TensorIteratorBaseERKT_EUliE_EEviT1_ --------------------------
	.section	.nv.constant0._ZN2at6native18elementwise_kernelILi128ELi4EZNS0_15gpu_kernel_implINS0_11FillFunctorIN3c1013Float8_e4m3fnEEEEEvRNS_18TensorIteratorBaseERKT_EUliE_EEviT1_,"a",@progbits
	.sectionflags	@""
	.align	4
.nv.constant0._ZN2at6native18elementwise_kernelILi128ELi4EZNS0_15gpu_kernel_implINS0_11FillFunctorIN3c1013Float8_e4m3fnEEEEEvRNS_18TensorIteratorBaseERKT_EUliE_EEviT1_:
	.zero		968


//--------------------- .nv.constant0._ZN2at6native27unrolled_elementwise_kernelINS0_11FillFunctorIN3c1013Float8_e4m3fnEEESt5arrayIPcLm1EELi4E23TrivialOffsetCalculatorILi0EjES9_ILi1EjENS0_6memory12LoadWithCastILi0EEENSC_13StoreWithCastILi1EEEEEviT_T0_T2_T3_T4_T5_ --------------------------
	.section	.nv.constant0._ZN2at6native27unrolled_elementwise_kernelINS0_11FillFunctorIN3c1013Float8_e4m3fnEEESt5arrayIPcLm1EELi4E23TrivialOffsetCalculatorILi0EjES9_ILi1EjENS0_6memory12LoadWithCastILi0EEENSC_13StoreWithCastILi1EEEEEviT_T0_T2_T3_T4_T5_,"a",@progbits
	.sectionflags	@""
	.align	4
.nv.constant0._ZN2at6native27unrolled_elementwise_kernelINS0_11FillFunctorIN3c1013Float8_e4m3fnEEESt5arrayIPcLm1EELi4E23TrivialOffsetCalculatorILi0EjES9_ILi1EjENS0_6memory12LoadWithCastILi0EEENSC_13StoreWithCastILi1EEEEEviT_T0_T2_T3_T4_T5_:
	.zero		564


//--------------------- .nv.constant0._ZN2at6native18elementwise_kernelILi128ELi4EZNS0_22gpu_kernel_impl_nocastINS0_11FillFunctorIN3c1013Float8_e4m3fnEEEEEvRNS_18TensorIteratorBaseERKT_EUliE_EEviT1_ --------------------------
	.section	.nv.constant0._ZN2at6native18elementwise_kernelILi128ELi4EZNS0_22gpu_kernel_impl_nocastINS0_11FillFunctorIN3c1013Float8_e4m3fnEEEEEvRNS_18TensorIteratorBaseERKT_EUliE_EEviT1_,"a",@progbits
	.sectionflags	@""
	.align	4
.nv.constant0._ZN2at6native18elementwise_kernelILi128ELi4EZNS0_22gpu_kernel_impl_nocastINS0_11FillFunctorIN3c1013Float8_e4m3fnEEEEEvRNS_18TensorIteratorBaseERKT_EUliE_EEviT1_:
	.zero		968


//--------------------- .nv.constant0._ZN2at6native27unrolled_elementwise_kernelINS0_11FillFunctorIN3c1013Float8_e4m3fnEEESt5arrayIPcLm1EELi4E23TrivialOffsetCalculatorILi0EjES9_ILi1EjENS0_6memory15LoadWithoutCastENSC_16StoreWithoutCastEEEviT_T0_T2_T3_T4_T5_ --------------------------
	.section	.nv.constant0._ZN2at6native27unrolled_elementwise_kernelINS0_11FillFunctorIN3c1013Float8_e4m3fnEEESt5arrayIPcLm1EELi4E23TrivialOffsetCalculatorILi0EjES9_ILi1EjENS0_6memory15LoadWithoutCastENSC_16StoreWithoutCastEEEviT_T0_T2_T3_T4_T5_,"a",@progbits
	.sectionflags	@""
	.align	4
.nv.constant0._ZN2at6native27unrolled_elementwise_kernelINS0_11FillFunctorIN3c1013Float8_e4m3fnEEESt5arrayIPcLm1EELi4E23TrivialOffsetCalculatorILi0EjES9_ILi1EjENS0_6memory15LoadWithoutCastENSC_16StoreWithoutCastEEEviT_T0_T2_T3_T4_T5_:
	.zero		548


//--------------------- .nv.constant0._ZN2at6native29vectorized_elementwise_kernelILi2ENS0_11FillFunctorIN3c1013Float8_e4m3fnEEESt5arrayIPcLm1EEEEviT0_T1_ --------------------------
	.section	.nv.constant0._ZN2at6native29vectorized_elementwise_kernelILi2ENS0_11FillFunctorIN3c1013Float8_e4m3fnEEESt5arrayIPcLm1EEEEviT0_T1_,"a",@progbits
	.sectionflags	@""
	.align	4
.nv.constant0._ZN2at6native29vectorized_elementwise_kernelILi2ENS0_11FillFunctorIN3c1013Float8_e4m3fnEEESt5arrayIPcLm1EEEEviT0_T1_:
	.zero		544


//--------------------- .nv.constant0._ZN2at6native29vectorized_elementwise_kernelILi4ENS0_11FillFunctorIN3c1013Float8_e4m3fnEEESt5arrayIPcLm1EEEEviT0_T1_ --------------------------
	.section	.nv.constant0._ZN2at6native29vectorized_elementwise_kernelILi4ENS0_11FillFunctorIN3c1013Float8_e4m3fnEEESt5arrayIPcLm1EEEEviT0_T1_,"a",@progbits
	.sectionflags	@""
	.align	4
.nv.constant0._ZN2at6native29vectorized_elementwise_kernelILi4ENS0_11FillFunctorIN3c1013Float8_e4m3fnEEESt5arrayIPcLm1EEEEviT0_T1_:
	.zero		544


//--------------------- .nv.constant0._ZN2at6native29vectorized_elementwise_kernelILi8ENS0_11FillFunctorIN3c1013Float8_e4m3fnEEESt5arrayIPcLm1EEEEviT0_T1_ --------------------------
	.section	.nv.constant0._ZN2at6native29vectorized_elementwise_kernelILi8ENS0_11FillFunctorIN3c1013Float8_e4m3fnEEESt5arrayIPcLm1EEEEviT0_T1_,"a",@progbits
	.sectionflags	@""
	.align	4
.nv.constant0._ZN2at6native29vectorized_elementwise_kernelILi8ENS0_11FillFunctorIN3c1013Float8_e4m3fnEEESt5arrayIPcLm1EEEEviT0_T1_:
	.zero		544


//--------------------- .nv.constant0._ZN2at6native18elementwise_kernelILi128ELi4EZNS0_15gpu_kernel_implINS0_11FillFunctorIN3c1015Float8_e5m2fnuzEEEEEvRNS_18TensorIteratorBaseERKT_EUliE_EEviT1_ --------------------------
	.section	.nv.constant0._ZN2at6native18elementwise_kernelILi128ELi4EZNS0_15gpu_kernel_implINS0_11FillFunctorIN3c1015Float8_e5m2fnuzEEEEEvRNS_18TensorIteratorBaseERKT_EUliE_EEviT1_,"a",@progbits
	.sectionflags	@""
	.align	4
.nv.constant0._ZN2at6native18elementwise_kernelILi128ELi4EZNS0_15gpu_kernel_implINS0_11FillFunctorIN3c1015Float8_e5m2fnuzEEEEEvRNS_18TensorIteratorBaseERKT_EUliE_EEviT1_:
	.zero		968


//--------------------- .nv.constant0._ZN2at6native27unrolled_elementwise_kernelINS0_11FillFunctorIN3c1015Float8_e5m2fnuzEEESt5arrayIPcLm1EELi4E23TrivialOffsetCalculatorILi0EjES9_ILi1EjENS0_6memory12LoadWithCastILi0EEENSC_13StoreWithCastILi1EEEEEviT_T0_T2_T3_T4_T5_ --------------------------
	.section	.nv.constant0._ZN2at6native27unrolled_elementwise_kernelINS0_11FillFunctorIN3c1015Float8_e5m2fnuzEEESt5arrayIPcLm1EELi4E23TrivialOffsetCalculatorILi0EjES9_ILi1EjENS0_6memory12LoadWithCastILi0EEENSC_13StoreWithCastILi1EEEEEviT_T0_T2_T3_T4_T5_,"a",@progbits
	.sectionflags	@""
	.align	4
.nv.constant0._ZN2at6native27unrolled_elementwise_kernelINS0_11FillFunctorIN3c1015Float8_e5m2fnuzEEESt5arrayIPcLm1EELi4E23TrivialOffsetCalculatorILi0EjES9_ILi1EjENS0_6memory12LoadWithCastILi0EEENSC_13StoreWithCastILi1EEEEEviT_T0_T2_T3_T4_T5_:
	.zero		564


//--------------------- .nv.constant0._ZN2at6native18elementwise_kernelILi128ELi4EZNS0_22gpu_kernel_impl_nocastINS0_11FillFunctorIN3c1015Float8_e5m2fnuzEEEEEvRNS_18TensorIteratorBaseERKT_EUliE_EEviT1_ --------------------------
	.section	.nv.constant0._ZN2at6native18elementwise_kernelILi128ELi4EZNS0_22gpu_kernel_impl_nocastINS0_11FillFunctorIN3c1015Float8_e5m2fnuzEEEEEvRNS_18TensorIteratorBaseERKT_EUliE_EEviT1_,"a",@progbits
	.sectionflags	@""
	.align	4
.nv.constant0._ZN2at6native18elementwise_kernelILi128ELi4EZNS0_22gpu_kernel_impl_nocastINS0_11FillFunctorIN3c1015Float8_e5m2fnuzEEEEEvRNS_18TensorIteratorBaseERKT_EUliE_EEviT1_:
	.zero		968


//--------------------- .nv.constant0._ZN2at6native27unrolled_elementwise_kernelINS0_11FillFunctorIN3c1015Float8_e5m2fnuzEEESt5arrayIPcLm1EELi4E23TrivialOffsetCalculatorILi0EjES9_ILi1EjENS0_6memory15LoadWithoutCastENSC_16StoreWithoutCastEEEviT_T0_T2_T3_T4_T5_ --------------------------
	.section	.nv.constant0._ZN2at6native27unrolled_elementwise_kernelINS0_11FillFunctorIN3c1015Float8_e5m2fnuzEEESt5arrayIPcLm1EELi4E23TrivialOffsetCalculatorILi0EjES9_ILi1EjENS0_6memory15LoadWithoutCastENSC_16StoreWithoutCastEEEviT_T0_T2_T3_T4_T5_,"a",@progbits
	.sectionflags	@""
	.align	4
.nv.constant0._ZN2at6native27unrolled_elementwise_kernelINS0_11FillFunctorIN3c1015Float8_e5m2fnuzEEESt5arrayIPcLm1EELi4E23TrivialOffsetCalculatorILi0EjES9_ILi1EjENS0_6memory15LoadWithoutCastENSC_16StoreWithoutCastEEEviT_T0_T2_T3_T4_T5_:
	.zero		548


//--------------------- .nv.constant0._ZN2at6native29vectorized_elementwise_kernelILi2ENS0_11FillFunctorIN3c1015Float8_e5m2fnuzEEESt5arrayIPcLm1EEEEviT0_T1_ --------------------------
	.section	.nv.constant0._ZN2at6native29vectorized_elementwise_kernelILi2ENS0_11FillFunctorIN3c1015Float8_e5m2fnuzEEESt5arrayIPcLm1EEEEviT0_T1_,"a",@progbits
	.sectionflags	@""
	.align	4
.nv.constant0._ZN2at6native29vectorized_elementwise_kernelILi2ENS0_11FillFunctorIN3c1015Float8_e5m2fnuzEEESt5arrayIPcLm1EEEEviT0_T1_:
	.zero		544


//--------------------- .nv.constant0._ZN2at6native29vectorized_elementwise_kernelILi4ENS0_11FillFunctorIN3c1015Float8_e5m2fnuzEEESt5arrayIPcLm1EEEEviT0_T1_ --------------------------
	.section	.nv.constant0._ZN2at6native29vectorized_elementwise_kernelILi4ENS0_11FillFunctorIN3c1015Float8_e5m2fnuzEEESt5arrayIPcLm1EEEEviT0_T1_,"a",@progbits
	.sectionflags	@""
	.align	4
.nv.constant0._ZN2at6native29vectorized_elementwise_kernelILi4ENS0_11FillFunctorIN3c1015Float8_e5m2fnuzEEESt5arrayIPcLm1EEEEviT0_T1_:
	.zero		544


//--------------------- .nv.constant0._ZN2at6native29vectorized_elementwise_kernelILi8ENS0_11FillFunctorIN3c1015Float8_e5m2fnuzEEESt5arrayIPcLm1EEEEviT0_T1_ --------------------------
	.section	.nv.constant0._ZN2at6native29vectorized_elementwise_kernelILi8ENS0_11FillFunctorIN3c1015Float8_e5m2fnuzEEESt5arrayIPcLm1EEEEviT0_T1_,"a",@progbits
	.sectionflags	@""
	.align	4
.nv.constant0._ZN2at6native29vectorized_elementwise_kernelILi8ENS0_11FillFunctorIN3c1015Float8_e5m2fnuzEEESt5arrayIPcLm1EEEEviT0_T1_:
	.zero		544


//--------------------- .nv.constant0._ZN2at6native18elementwise_kernelILi128ELi4EZNS0_15gpu_kernel_implINS0_11FillFunctorIN3c1011Float8_e5m2EEEEEvRNS_18TensorIteratorBaseERKT_EUliE_EEviT1_ --------------------------
	.section	.nv.constant0._ZN2at6native18elementwise_kernelILi128ELi4EZNS0_15gpu_kernel_implINS0_11FillFunctorIN3c1011Float8_e5m2EEEEEvRNS_18TensorIteratorBaseERKT_EUliE_EEviT1_,"a",@progbits
	.sectionflags	@""
	.align	4
.nv.constant0._ZN2at6native18elementwise_kernelILi128ELi4EZNS0_15gpu_kernel_implINS0_11FillFunctorIN3c1011Float8_e5m2EEEEEvRNS_18TensorIteratorBaseERKT_EUliE_EEviT1_:
	.zero		968


//--------------------- .nv.constant0._ZN2at6native27unrolled_elementwise_kernelINS0_11FillFunctorIN3c1011Float8_e5m2EEESt5arrayIPcLm1EELi4E23TrivialOffsetCalculatorILi0EjES9_ILi1EjENS0_6memory12LoadWithCastILi0EEENSC_13StoreWithCastILi1EEEEEviT_T0_T2_T3_T4_T5_ --------------------------
	.section	.nv.constant0._ZN2at6native27unrolled_elementwise_kernelINS0_11FillFunctorIN3c1011Float8_e5m2EEESt5arrayIPcLm1EELi4E23TrivialOffsetCalculatorILi0EjES9_ILi1EjENS0_6memory12LoadWithCastILi0EEENSC_13StoreWithCastILi1EEEEEviT_T0_T2_T3_T4_T5_,"a",@progbits
	.sectionflags	@""
	.align	4
.nv.constant0._ZN2at6native27unrolled_elementwise_kernelINS0_11FillFunctorIN3c1011Float8_e5m2EEESt5arrayIPcLm1EELi4E23TrivialOffsetCalculatorILi0EjES9_ILi1EjENS0_6memory12LoadWithCastILi0EEENSC_13StoreWithCastILi1EEEEEviT_T0_T2_T3_T4_T5_:
	.zero		564


//--------------------- .nv.constant0._ZN2at6native18elementwise_kernelILi128ELi4EZNS0_22gpu_kernel_impl_nocastINS0_11FillFunctorIN3c1011Float8_e5m2EEEEEvRNS_18TensorIteratorBaseERKT_EUliE_EEviT1_ --------------------------
	.section	.nv.constant0._ZN2at6native18elementwise_kernelILi128ELi4EZNS0_22gpu_kernel_impl_nocastINS0_11FillFunctorIN3c1011Float8_e5m2EEEEEvRNS_18TensorIteratorBaseERKT_EUliE_EEviT1_,"a",@progbits
	.sectionflags	@""
	.align	4
.nv.constant0._ZN2at6native18elementwise_kernelILi128ELi4EZNS0_22gpu_kernel_impl_nocastINS0_11FillFunctorIN3c1011Float8_e5m2EEEEEvRNS_18TensorIteratorBaseERKT_EUliE_EEviT1_:
	.zero		968


//--------------------- .nv.constant0._ZN2at6native27unrolled_elementwise_kernelINS0_11FillFunctorIN3c1011Float8_e5m2EEESt5arrayIPcLm1EELi4E23TrivialOffsetCalculatorILi0EjES9_ILi1EjENS0_6memory15LoadWithoutCastENSC_16StoreWithoutCastEEEviT_T0_T2_T3_T4_T5_ --------------------------
	.section	.nv.constant0._ZN2at6native27unrolled_elementwise_kernelINS0_11FillFunctorIN3c1011Float8_e5m2EEESt5arrayIPcLm1EELi4E23TrivialOffsetCalculatorILi0EjES9_ILi1EjENS0_6memory15LoadWithoutCastENSC_16StoreWithoutCastEEEviT_T0_T2_T3_T4_T5_,"a",@progbits
	.sectionflags	@""
	.align	4
.nv.constant0._ZN2at6native27unrolled_elementwise_kernelINS0_11FillFunctorIN3c1011Float8_e5m2EEESt5arrayIPcLm1EELi4E23TrivialOffsetCalculatorILi0EjES9_ILi1EjENS0_6memory15LoadWithoutCastENSC_16StoreWithoutCastEEEviT_T0_T2_T3_T4_T5_:
	.zero		548


//--------------------- .nv.constant0._ZN2at6native29vectorized_elementwise_kernelILi2ENS0_11FillFunctorIN3c1011Float8_e5m2EEESt5arrayIPcLm1EEEEviT0_T1_ --------------------------
	.section	.nv.constant0._ZN2at6native29vectorized_elementwise_kernelILi2ENS0_11FillFunctorIN3c1011Float8_e5m2EEESt5arrayIPcLm1EEEEviT0_T1_,"a",@progbits
	.sectionflags	@""
	.align	4
.nv.constant0._ZN2at6native29vectorized_elementwise_kernelILi2ENS0_11FillFunctorIN3c1011Float8_e5m2EEESt5arrayIPcLm1EEEEviT0_T1_:
	.zero		544


//--------------------- .nv.constant0._ZN2at6native29vectorized_elementwise_kernelILi4ENS0_11FillFunctorIN3c1011Float8_e5m2EEESt5arrayIPcLm1EEEEviT0_T1_ --------------------------
	.section	.nv.constant0._ZN2at6native29vectorized_elementwise_kernelILi4ENS0_11FillFunctorIN3c1011Float8_e5m2EEESt5arrayIPcLm1EEEEviT0_T1_,"a",@progbits
	.sectionflags	@""
	.align	4
.nv.constant0._ZN2at6native29vectorized_elementwise_kernelILi4ENS0_11FillFunctorIN3c1011Float8_e5m2EEESt5arrayIPcLm1EEEEviT0_T1_:
	.zero		544


//--------------------- .nv.constant0._ZN2at6native29vectorized_elementwise_kernelILi8ENS0_11FillFunctorIN3c1011Float8_e5m2EEESt5arrayIPcLm1EEEEviT0_T1_ --------------------------
	.section	.nv.constant0._ZN2at6native29vectorized_elementwise_kernelILi8ENS0_11FillFunctorIN3c1011Float8_e5m2EEESt5arrayIPcLm1EEEEviT0_T1_,"a",@progbits
	.sectionflags	@""
	.align	4
.nv.constant0._ZN2at6native29vectorized_elementwise_kernelILi8ENS0_11FillFunctorIN3c1011Float8_e5m2EEESt5arrayIPcLm1EEEEviT0_T1_:
	.zero		544


//--------------------- .nv.constant0._ZN2at6native18elementwise_kernelILi128ELi4EZNS0_15gpu_kernel_implINS0_11FillFunctorIN3c108BFloat16EEEEEvRNS_18TensorIteratorBaseERKT_EUliE_EEviT1_ --------------------------
	.section	.nv.constant0._ZN2at6native18elementwise_kernelILi128ELi4EZNS0_15gpu_kernel_implINS0_11FillFunctorIN3c108BFloat16EEEEEvRNS_18TensorIteratorBaseERKT_EUliE_EEviT1_,"a",@progbits
	.sectionflags	@""
	.align	4
.nv.constant0._ZN2at6native18elementwise_kernelILi128ELi4EZNS0_15gpu_kernel_implINS0_11FillFunctorIN3c108BFloat16EEEEEvRNS_18TensorIteratorBaseERKT_EUliE_EEviT1_:
	.zero		968


//--------------------- .nv.constant0._ZN2at6native27unrolled_elementwise_kernelINS0_11FillFunctorIN3c108BFloat16EEESt5arrayIPcLm1EELi4E23TrivialOffsetCalculatorILi0EjES9_ILi1EjENS0_6memory12LoadWithCastILi0EEENSC_13StoreWithCastILi1EEEEEviT_T0_T2_T3_T4_T5_ --------------------------
	.section	.nv.constant0._ZN2at6native27unrolled_elementwise_kernelINS0_11FillFunctorIN3c108BFloat16EEESt5arrayIPcLm1EELi4E23TrivialOffsetCalculatorILi0EjES9_ILi1EjENS0_6memory12LoadWithCastILi0EEENSC_13StoreWithCastILi1EEEEEviT_T0_T2_T3_T4_T5_,"a",@progbits
	.sectionflags	@""
	.align	4
.nv.constant0._ZN2at6native27unrolled_elementwise_kernelINS0_11FillFunctorIN3c108BFloat16EEESt5arrayIPcLm1EELi4E23TrivialOffsetCalculatorILi0EjES9_ILi1EjENS0_6memory12LoadWithCastILi0EEENSC_13StoreWithCastILi1EEEEEviT_T0_T2_T3_T4_T5_:
	.zero		564


//--------------------- .nv.constant0._ZN2at6native18elementwise_kernelILi128ELi4EZNS0_22gpu_kernel_impl_nocastINS0_11FillFunctorIN3c108BFloat16EEEEEvRNS_18TensorIteratorBaseERKT_EUliE_EEviT1_ --------------------------
	.section	.nv.constant0._ZN2at6native18elementwise_kernelILi128ELi4EZNS0_22gpu_kernel_impl_nocastINS0_11FillFunctorIN3c108BFloat16EEEEEvRNS_18TensorIteratorBaseERKT_EUliE_EEviT1_,"a",@progbits
	.sectionflags	@""
	.align	4
.nv.constant0._ZN2at6native18elementwise_kernelILi128ELi4EZNS0_22gpu_kernel_impl_nocastINS0_11FillFunctorIN3c108BFloat16EEEEEvRNS_18TensorIteratorBaseERKT_EUliE_EEviT1_:
	.zero		968


//--------------------- .nv.constant0._ZN2at6native27unrolled_elementwise_kernelINS0_11FillFunctorIN3c108BFloat16EEESt5arrayIPcLm1EELi4E23TrivialOffsetCalculatorILi0EjES9_ILi1EjENS0_6memory15LoadWithoutCastENSC_16StoreWithoutCastEEEviT_T0_T2_T3_T4_T5_ --------------------------
	.section	.nv.constant0._ZN2at6native27unrolled_elementwise_kernelINS0_11FillFunctorIN3c108BFloat16EEESt5arrayIPcLm1EELi4E23TrivialOffsetCalculatorILi0EjES9_ILi1EjENS0_6memory15LoadWithoutCastENSC_16StoreWithoutCastEEEviT_T0_T2_T3_T4_T5_,"a",@progbits
	.sectionflags	@""
	.align	4
.nv.constant0._ZN2at6native27unrolled_elementwise_kernelINS0_11FillFunctorIN3c108BFloat16EEESt5arrayIPcLm1EELi4E23TrivialOffsetCalculatorILi0EjES9_ILi1EjENS0_6memory15LoadWithoutCastENSC_16StoreWithoutCastEEEviT_T0_T2_T3_T4_T5_:
	.zero		548


//--------------------- .nv.constant0._ZN2at6native29vectorized_elementwise_kernelILi2ENS0_11FillFunctorIN3c108BFloat16EEESt5arrayIPcLm1EEEEviT0_T1_ --------------------------
	.section	.nv.constant0._ZN2at6native29vectorized_elementwise_kernelILi2ENS0_11FillFunctorIN3c108BFloat16EEESt5arrayIPcLm1EEEEviT0_T1_,"a",@progbits
	.sectionflags	@""
	.align	4
.nv.constant0._ZN2at6native29vectorized_elementwise_kernelILi2ENS0_11FillFunctorIN3c108BFloat16EEESt5arrayIPcLm1EEEEviT0_T1_:
	.zero		544


//--------------------- .nv.constant0._ZN2at6native29vectorized_elementwise_kernelILi4ENS0_11FillFunctorIN3c108BFloat16EEESt5arrayIPcLm1EEEEviT0_T1_ --------------------------
	.section	.nv.constant0._ZN2at6native29vectorized_elementwise_kernelILi4ENS0_11FillFunctorIN3c108BFloat16EEESt5arrayIPcLm1EEEEviT0_T1_,"a",@progbits
	.sectionflags	@""
	.align	4
.nv.constant0._ZN2at6native29vectorized_elementwise_kernelILi4ENS0_11FillFunctorIN3c108BFloat16EEESt5arrayIPcLm1EEEEviT0_T1_:
	.zero		544


//--------------------- .nv.constant0._ZN2at6native29vectorized_elementwise_kernelILi8ENS0_11FillFunctorIN3c108BFloat16EEESt5arrayIPcLm1EEEEviT0_T1_ --------------------------
	.section	.nv.constant0._ZN2at6native29vectorized_elementwise_kernelILi8ENS0_11FillFunctorIN3c108BFloat16EEESt5arrayIPcLm1EEEEviT0_T1_,"a",@progbits
	.sectionflags	@""
	.align	4
.nv.constant0._ZN2at6native29vectorized_elementwise_kernelILi8ENS0_11FillFunctorIN3c108BFloat16EEESt5arrayIPcLm1EEEEviT0_T1_:
	.zero		544


//--------------------- .nv.constant0._ZN2at6native18elementwise_kernelILi128ELi4EZNS0_15gpu_kernel_implINS0_11FillFunctorIN3c104HalfEEEEEvRNS_18TensorIteratorBaseERKT_EUliE_EEviT1_ --------------------------
	.section	.nv.constant0._ZN2at6native18elementwise_kernelILi128ELi4EZNS0_15gpu_kernel_implINS0_11FillFunctorIN3c104HalfEEEEEvRNS_18TensorIteratorBaseERKT_EUliE_EEviT1_,"a",@progbits
	.sectionflags	@""
	.align	4
.nv.constant0._ZN2at6native18elementwise_kernelILi128ELi4EZNS0_15gpu_kernel_implINS0_11FillFunctorIN3c104HalfEEEEEvRNS_18TensorIteratorBaseERKT_EUliE_EEviT1_:
	.zero		968


//--------------------- .nv.constant0._ZN2at6native27unrolled_elementwise_kernelINS0_11FillFunctorIN3c104HalfEEESt5arrayIPcLm1EELi4E23TrivialOffsetCalculatorILi0EjES9_ILi1EjENS0_6memory12LoadWithCastILi0EEENSC_13StoreWithCastILi1EEEEEviT_T0_T2_T3_T4_T5_ --------------------------
	.section	.nv.constant0._ZN2at6native27unrolled_elementwise_kernelINS0_11FillFunctorIN3c104HalfEEESt5arrayIPcLm1EELi4E23TrivialOffsetCalculatorILi0EjES9_ILi1EjENS0_6memory12LoadWithCastILi0EEENSC_13StoreWithCastILi1EEEEEviT_T0_T2_T3_T4_T5_,"a",@progbits
	.sectionflags	@""
	.align	4
.nv.constant0._ZN2at6native27unrolled_elementwise_kernelINS0_11FillFunctorIN3c104HalfEEESt5arrayIPcLm1EELi4E23TrivialOffsetCalculatorILi0EjES9_ILi1EjENS0_6memory12LoadWithCastILi0EEENSC_13StoreWithCastILi1EEEEEviT_T0_T2_T3_T4_T5_:
	.zero		564


//--------------------- .nv.constant0._ZN2at6native18elementwise_kernelILi128ELi4EZNS0_22gpu_kernel_impl_nocastINS0_11FillFunctorIN3c104HalfEEEEEvRNS_18TensorIteratorBaseERKT_EUliE_EEviT1_ --------------------------
	.section	.nv.constant0._ZN2at6native18elementwise_kernelILi128ELi4EZNS0_22gpu_kernel_impl_nocastINS0_11FillFunctorIN3c104HalfEEEEEvRNS_18TensorIteratorBaseERKT_EUliE_EEviT1_,"a",@progbits
	.sectionflags	@""
	.align	4
.nv.constant0._ZN2at6native18elementwise_kernelILi128ELi4EZNS0_22gpu_kernel_impl_nocastINS0_11FillFunctorIN3c104HalfEEEEEvRNS_18TensorIteratorBaseERKT_EUliE_EEviT1_:
	.zero		968


//--------------------- .nv.constant0._ZN2at6native27unrolled_elementwise_kernelINS0_11FillFunctorIN3c104HalfEEESt5arrayIPcLm1EELi4E23TrivialOffsetCalculatorILi0EjES9_ILi1EjENS0_6memory15LoadWithoutCastENSC_16StoreWithoutCastEEEviT_T0_T2_T3_T4_T5_ --------------------------
	.section	.nv.constant0._ZN2at6native27unrolled_elementwise_kernelINS0_11FillFunctorIN3c104HalfEEESt5arrayIPcLm1EELi4E23TrivialOffsetCalculatorILi0EjES9_ILi1EjENS0_6memory15LoadWithoutCastENSC_16StoreWithoutCastEEEviT_T0_T2_T3_T4_T5_,"a",@progbits
	.sectionflags	@""
	.align	4
.nv.constant0._ZN2at6native27unrolled_elementwise_kernelINS0_11FillFunctorIN3c104HalfEEESt5arrayIPcLm1EELi4E23TrivialOffsetCalculatorILi0EjES9_ILi1EjENS0_6memory15LoadWithoutCastENSC_16StoreWithoutCastEEEviT_T0_T2_T3_T4_T5_:
	.zero		548


//--------------------- .nv.constant0._ZN2at6native29vectorized_elementwise_kernelILi2ENS0_11FillFunctorIN3c104HalfEEESt5arrayIPcLm1EEEEviT0_T1_ --------------------------
	.section	.nv.constant0._ZN2at6native29vectorized_elementwise_kernelILi2ENS0_11FillFunctorIN3c104HalfEEESt5arrayIPcLm1EEEEviT0_T1_,"a",@progbits
	.sectionflags	@""
	.align	4
.nv.constant0._ZN2at6native29vectorized_elementwise_kernelILi2ENS0_11FillFunctorIN3c104HalfEEESt5arrayIPcLm1EEEEviT0_T1_:
	.zero		544


//--------------------- .nv.constant0._ZN2at6native29vectorized_elementwise_kernelILi4ENS0_11FillFunctorIN3c104HalfEEESt5arrayIPcLm1EEEEviT0_T1_ --------------------------
	.section	.nv.constant0._ZN2at6native29vectorized_elementwise_kernelILi4ENS0_11FillFunctorIN3c104HalfEEESt5arrayIPcLm1EEEEviT0_T1_,"a",@progbits
	.sectionflags	@""
	.align	4
.nv.constant0._ZN2at6native29vectorized_elementwise_kernelILi4ENS0_11FillFunctorIN3c104HalfEEESt5arrayIPcLm1EEEEviT0_T1_:
	.zero		544


//--------------------- .nv.constant0._ZN2at6native29vectorized_elementwise_kernelILi8ENS0_11FillFunctorIN3c104HalfEEESt5arrayIPcLm1EEEEviT0_T1_ --------------------------
	.section	.nv.constant0._ZN2at6native29vectorized_elementwise_kernelILi8ENS0_11FillFunctorIN3c104HalfEEESt5arrayIPcLm1EEEEviT0_T1_,"a",@progbits
	.sectionflags	@""
	.align	4
.nv.constant0._ZN2at6native29vectorized_elementwise_kernelILi8ENS0_11FillFunctorIN3c104HalfEEESt5arrayIPcLm1EEEEviT0_T1_:
	.zero		544


//--------------------- .nv.constant0._ZN2at6native18elementwise_kernelILi128ELi4EZNS0_15gpu_kernel_implINS0_11FillFunctorIbEEEEvRNS_18TensorIteratorBaseERKT_EUliE_EEviT1_ --------------------------
	.section	.nv.constant0._ZN2at6native18elementwise_kernelILi128ELi4EZNS0_15gpu_kernel_implINS0_11FillFunctorIbEEEEvRNS_18TensorIteratorBaseERKT_EUliE_EEviT1_,"a",@progbits
	.sectionflags	@""
	.align	4
.nv.constant0._ZN2at6native18elementwise_kernelILi128ELi4EZNS0_15gpu_kernel_implINS0_11FillFunctorIbEEEEvRNS_18TensorIteratorBaseERKT_EUliE_EEviT1_:
	.zero		968


//--------------------- .nv.constant0._ZN2at6native27unrolled_elementwise_kernelINS0_11FillFunctorIbEESt5arrayIPcLm1EELi4E23TrivialOffsetCalculatorILi0EjES7_ILi1EjENS0_6memory12LoadWithCastILi0EEENSA_13StoreWithCastILi1EEEEEviT_T0_T2_T3_T4_T5_ --------------------------
	.section	.nv.constant0._ZN2at6native27unrolled_elementwise_kernelINS0_11FillFunctorIbEESt5arrayIPcLm1EELi4E23TrivialOffsetCalculatorILi0EjES7_ILi1EjENS0_6memory12LoadWithCastILi0EEENSA_13StoreWithCastILi1EEEEEviT_T0_T2_T3_T4_T5_,"a",@progbits
	.sectionflags	@""
	.align	4
.nv.constant0._ZN2at6native27unrolled_elementwise_kernelINS0_11FillFunctorIbEESt5arrayIPcLm1EELi4E23TrivialOffsetCalculatorILi0EjES7_ILi1EjENS0_6memory12LoadWithCastILi0EEENSA_13StoreWithCastILi1EEEEEviT_T0_T2_T3_T4_T5_:
	.zero		564


//--------------------- .nv.constant0._ZN2at6native18elementwise_kernelILi128ELi4EZNS0_22gpu_kernel_impl_nocastINS0_11FillFunctorIbEEEEvRNS_18TensorIteratorBaseERKT_EUliE_EEviT1_ --------------------------
	.section	.nv.constant0._ZN2at6native18elementwise_kernelILi128ELi4EZNS0_22gpu_kernel_impl_nocastINS0_11FillFunctorIbEEEEvRNS_18TensorIteratorBaseERKT_EUliE_EEviT1_,"a",@progbits
	.sectionflags	@""
	.align	4
.nv.constant0._ZN2at6native18elementwise_kernelILi128ELi4EZNS0_22gpu_kernel_impl_nocastINS0_11FillFunctorIbEEEEvRNS_18TensorIteratorBaseERKT_EUliE_EEviT1_:
	.zero		968


//--------------------- .nv.constant0._ZN2at6native27unrolled_elementwise_kernelINS0_11FillFunctorIbEESt5arrayIPcLm1EELi4E23TrivialOffsetCalculatorILi0EjES7_ILi1EjENS0_6memory15LoadWithoutCastENSA_16StoreWithoutCastEEEviT_T0_T2_T3_T4_T5_ --------------------------
	.section	.nv.constant0._ZN2at6native27unrolled_elementwise_kernelINS0_11FillFunctorIbEESt5arrayIPcLm1EELi4E23TrivialOffsetCalculatorILi0EjES7_ILi1EjENS0_6memory15LoadWithoutCastENSA_16StoreWithoutCastEEEviT_T0_T2_T3_T4_T5_,"a",@progbits
	.sectionflags	@""
	.align	4
.nv.constant0._ZN2at6native27unrolled_elementwise_kernelINS0_11FillFunctorIbEESt5arrayIPcLm1EELi4E23TrivialOffsetCalculatorILi0EjES7_ILi1EjENS0_6memory15LoadWithoutCastENSA_16StoreWithoutCastEEEviT_T0_T2_T3_T4_T5_:
	.zero		548


//--------------------- .nv.constant0._ZN2at6native29vectorized_elementwise_kernelILi2ENS0_11FillFunctorIbEESt5arrayIPcLm1EEEEviT0_T1_ --------------------------
	.section	.nv.constant0._ZN2at6native29vectorized_elementwise_kernelILi2ENS0_11FillFunctorIbEESt5arrayIPcLm1EEEEviT0_T1_,"a",@progbits
	.sectionflags	@""
	.align	4
.nv.constant0._ZN2at6native29vectorized_elementwise_kernelILi2ENS0_11FillFunctorIbEESt5arrayIPcLm1EEEEviT0_T1_:
	.zero		544


//--------------------- .nv.constant0._ZN2at6native29vectorized_elementwise_kernelILi4ENS0_11FillFunctorIbEESt5arrayIPcLm1EEEEviT0_T1_ --------------------------
	.section	.nv.constant0._ZN2at6native29vectorized_elementwise_kernelILi4ENS0_11FillFunctorIbEESt5arrayIPcLm1EEEEviT0_T1_,"a",@progbits
	.sectionflags	@""
	.align	4
.nv.constant0._ZN2at6native29vectorized_elementwise_kernelILi4ENS0_11FillFunctorIbEESt5arrayIPcLm1EEEEviT0_T1_:
	.zero		544


//--------------------- .nv.constant0._ZN2at6native29vectorized_elementwise_kernelILi8ENS0_11FillFunctorIbEESt5arrayIPcLm1EEEEviT0_T1_ --------------------------
	.section	.nv.constant0._ZN2at6native29vectorized_elementwise_kernelILi8ENS0_11FillFunctorIbEESt5arrayIPcLm1EEEEviT0_T1_,"a",@progbits
	.sectionflags	@""
	.align	4
.nv.constant0._ZN2at6native29vectorized_elementwise_kernelILi8ENS0_11FillFunctorIbEESt5arrayIPcLm1EEEEviT0_T1_:
	.zero		544


//--------------------- .nv.constant0._ZN2at6native18elementwise_kernelILi128ELi4EZNS0_15gpu_kernel_implINS0_11FillFunctorIN3c107complexINS4_4HalfEEEEEEEvRNS_18TensorIteratorBaseERKT_EUliE_EEviT1_ --------------------------
	.section	.nv.constant0._ZN2at6native18elementwise_kernelILi128ELi4EZNS0_15gpu_kernel_implINS0_11FillFunctorIN3c107complexINS4_4HalfEEEEEEEvRNS_18TensorIteratorBaseERKT_EUliE_EEviT1_,"a",@progbits
	.sectionflags	@""
	.align	4
.nv.constant0._ZN2at6native18elementwise_kernelILi128ELi4EZNS0_15gpu_kernel_implINS0_11FillFunctorIN3c107complexINS4_4HalfEEEEEEEvRNS_18TensorIteratorBaseERKT_EUliE_EEviT1_:
	.zero		968


//--------------------- .nv.constant0._ZN2at6native27unrolled_elementwise_kernelINS0_11FillFunctorIN3c107complexINS3_4HalfEEEEESt5arrayIPcLm1EELi4E23TrivialOffsetCalculatorILi0EjESB_ILi1EjENS0_6memory12LoadWithCastILi0EEENSE_13StoreWithCastILi1EEEEEviT_T0_T2_T3_T4_T5_ --------------------------
	.section	.nv.constant0._ZN2at6native27unrolled_elementwise_kernelINS0_11FillFunctorIN3c107complexINS3_4HalfEEEEESt5arrayIPcLm1EELi4E23TrivialOffsetCalculatorILi0EjESB_ILi1EjENS0_6memory12LoadWithCastILi0EEENSE_13StoreWithCastILi1EEEEEviT_T0_T2_T3_T4_T5_,"a",@progbits
	.sectionflags	@""
	.align	4
.nv.constant0._ZN2at6native27unrolled_elementwise_kernelINS0_11FillFunctorIN3c107complexINS3_4HalfEEEEESt5arrayIPcLm1EELi4E23TrivialOffsetCalculatorILi0EjESB_ILi1EjENS0_6memory12LoadWithCastILi0EEENSE_13StoreWithCastILi1EEEEEviT_T0_T2_T3_T4_T5_:
	.zero		564


//--------------------- .nv.constant0._ZN2at6native18elementwise_kernelILi128ELi2EZNS0_22gpu_kernel_impl_nocastINS0_11FillFunctorIN3c107complexINS4_4HalfEEEEEEEvRNS_18TensorIteratorBaseERKT_EUliE_EEviT1_ --------------------------
	.section	.nv.constant0._ZN2at6native18elementwise_kernelILi128ELi2EZNS0_22gpu_kernel_impl_nocastINS0_11FillFunctorIN3c107complexINS4_4HalfEEEEEEEvRNS_18TensorIteratorBaseERKT_EUliE_EEviT1_,"a",@progbits
	.sectionflags	@""
	.align	4
.nv.constant0._ZN2at6native18elementwise_kernelILi128ELi2EZNS0_22gpu_kernel_impl_nocastINS0_11FillFunctorIN3c107complexINS4_4HalfEEEEEEEvRNS_18TensorIteratorBaseERKT_EUliE_EEviT1_:
	.zero		968


//--------------------- .nv.constant0._ZN2at6native27unrolled_elementwise_kernelINS0_11FillFunctorIN3c107complexINS3_4HalfEEEEESt5arrayIPcLm1EELi4E23TrivialOffsetCalculatorILi0EjESB_ILi1EjENS0_6memory15LoadWithoutCastENSE_16StoreWithoutCastEEEviT_T0_T2_T3_T4_T5_ --------------------------
	.section	.nv.constant0._ZN2at6native27unrolled_elementwise_kernelINS0_11FillFunctorIN3c107complexINS3_4HalfEEEEESt5arrayIPcLm1EELi4E23TrivialOffsetCalculatorILi0EjESB_ILi1EjENS0_6memory15LoadWithoutCastENSE_16StoreWithoutCastEEEviT_T0_T2_T3_T4_T5_,"a",@progbits
	.sectionflags	@""
	.align	4
.nv.constant0._ZN2at6native27unrolled_elementwise_kernelINS0_11FillFunctorIN3c107complexINS3_4HalfEEEEESt5arrayIPcLm1EELi4E23TrivialOffsetCalculatorILi0EjESB_ILi1EjENS0_6memory15LoadWithoutCastENSE_16StoreWithoutCastEEEviT_T0_T2_T3_T4_T5_:
	.zero		548


//--------------------- .nv.constant0._ZN2at6native29vectorized_elementwise_kernelILi2ENS0_11FillFunctorIN3c107complexINS3_4HalfEEEEESt5arrayIPcLm1EEEEviT0_T1_ --------------------------
	.section	.nv.constant0._ZN2at6native29vectorized_elementwise_kernelILi2ENS0_11FillFunctorIN3c107complexINS3_4HalfEEEEESt5arrayIPcLm1EEEEviT0_T1_,"a",@progbits
	.sectionflags	@""
	.align	4
.nv.constant0._ZN2at6native29vectorized_elementwise_kernelILi2ENS0_11FillFunctorIN3c107complexINS3_4HalfEEEEESt5arrayIPcLm1EEEEviT0_T1_:
	.zero		544


//--------------------- .nv.constant0._ZN2at6native29vectorized_elementwise_kernelILi4ENS0_11FillFunctorIN3c107complexINS3_4HalfEEEEESt5arrayIPcLm1EEEEviT0_T1_ --------------------------
	.section	.nv.constant0._ZN2at6native29vectorized_elementwise_kernelILi4ENS0_11FillFunctorIN3c107complexINS3_4HalfEEEEESt5arrayIPcLm1EEEEviT0_T1_,"a",@progbits
	.sectionflags	@""
	.align	4
.nv.constant0._ZN2at6native29vectorized_elementwise_kernelILi4ENS0_11FillFunctorIN3c107complexINS3_4HalfEEEEESt5arrayIPcLm1EEEEviT0_T1_:
	.zero		544


//--------------------- .nv.constant0._ZN2at6native29vectorized_elementwise_kernelILi8ENS0_11FillFunctorIN3c107complexINS3_4HalfEEEEESt5arrayIPcLm1EEEEviT0_T1_ --------------------------
	.section	.nv.constant0._ZN2at6native29vectorized_elementwise_kernelILi8ENS0_11FillFunctorIN3c107complexINS3_4HalfEEEEESt5arrayIPcLm1EEEEviT0_T1_,"a",@progbits
	.sectionflags	@""
	.align	4
.nv.constant0._ZN2at6native29vectorized_elementwise_kernelILi8ENS0_11FillFunctorIN3c107complexINS3_4HalfEEEEESt5arrayIPcLm1EEEEviT0_T1_:
	.zero		544


//--------------------- .nv.constant0._ZN2at6native18elementwise_kernelILi128ELi4EZNS0_15gpu_kernel_implINS0_11FillFunctorIN3c107complexIfEEEEEEvRNS_18TensorIteratorBaseERKT_EUliE_EEviT1_ --------------------------
	.section	.nv.constant0._ZN2at6native18elementwise_kernelILi128ELi4EZNS0_15gpu_kernel_implINS0_11FillFunctorIN3c107complexIfEEEEEEvRNS_18TensorIteratorBaseERKT_EUliE_EEviT1_,"a",@progbits
	.sectionflags	@""
	.align	4
.nv.constant0._ZN2at6native18elementwise_kernelILi128ELi4EZNS0_15gpu_kernel_implINS0_11FillFunctorIN3c107complexIfEEEEEEvRNS_18TensorIteratorBaseERKT_EUliE_EEviT1_:
	.zero		976


//--------------------- .nv.constant0._ZN2at6native27unrolled_elementwise_kernelINS0_11FillFunctorIN3c107complexIfEEEESt5arrayIPcLm1EELi4E23TrivialOffsetCalculatorILi0EjESA_ILi1EjENS0_6memory12LoadWithCastILi0EEENSD_13StoreWithCastILi1EEEEEviT_T0_T2_T3_T4_T5_ --------------------------
	.section	.nv.constant0._ZN2at6native27unrolled_elementwise_kernelINS0_11FillFunctorIN3c107complexIfEEEESt5arrayIPcLm1EELi4E23TrivialOffsetCalculatorILi0EjESA_ILi1EjENS0_6memory12LoadWithCastILi0EEENSD_13StoreWithCastILi1EEEEEviT_T0_T2_T3_T4_T5_,"a",@progbits
	.sectionflags	@""
	.align	4
.nv.constant0._ZN2at6native27unrolled_elementwise_kernelINS0_11FillFunctorIN3c107complexIfEEEESt5arrayIPcLm1EELi4E23TrivialOffsetCalculatorILi0EjESA_ILi1EjENS0_6memory12LoadWithCastILi0EEENSD_13StoreWithCastILi1EEEEEviT_T0_T2_T3_T4_T5_:
	.zero		572


//--------------------- .nv.constant0._ZN2at6native18elementwise_kernelILi128ELi2EZNS0_22gpu_kernel_impl_nocastINS0_11FillFunctorIN3c107complexIfEEEEEEvRNS_18TensorIteratorBaseERKT_EUliE_EEviT1_ --------------------------
	.section	.nv.constant0._ZN2at6native18elementwise_kernelILi128ELi2EZNS0_22gpu_kernel_impl_nocastINS0_11FillFunctorIN3c107complexIfEEEEEEvRNS_18TensorIteratorBaseERKT_EUliE_EEviT1_,"a",@progbits
	.sectionflags	@""
	.align	4
.nv.constant0._ZN2at6native18elementwise_kernelILi128ELi2EZNS0_22gpu_kernel_impl_nocastINS0_11FillFunctorIN3c107complexIfEEEEEEvRNS_18TensorIteratorBaseERKT_EUliE_EEviT1_:
	.zero		968


//--------------------- .nv.constant0._ZN2at6native27unrolled_elementwise_kernelINS0_11FillFunctorIN3c107complexIfEEEESt5arrayIPcLm1EELi4E23TrivialOffsetCalculatorILi0EjESA_ILi1EjENS0_6memory15LoadWithoutCastENSD_16StoreWithoutCastEEEviT_T0_T2_T3_T4_T5_ --------------------------
	.section	.nv.constant0._ZN2at6native27unrolled_elementwise_kernelINS0_11FillFunctorIN3c107complexIfEEEESt5arrayIPcLm1EELi4E23TrivialOffsetCalculatorILi0EjESA_ILi1EjENS0_6memory15LoadWithoutCastENSD_16StoreWithoutCastEEEviT_T0_T2_T3_T4_T5_,"a",@progbits
	.sectionflags	@""
	.align	4
.nv.constant0._ZN2at6native27unrolled_elementwise_kernelINS0_11FillFunctorIN3c107complexIfEEEESt5arrayIPcLm1EELi4E23TrivialOffsetCalculatorILi0EjESA_ILi1EjENS0_6memory15LoadWithoutCastENSD_16StoreWithoutCastEEEviT_T0_T2_T3_T4_T5_:
	.zero		556


//--------------------- .nv.constant0._ZN2at6native29vectorized_elementwise_kernelILi2ENS0_11FillFunctorIN3c107complexIfEEEESt5arrayIPcLm1EEEEviT0_T1_ --------------------------
	.section	.nv.constant0._ZN2at6native29vectorized_elementwise_kernelILi2ENS0_11FillFunctorIN3c107complexIfEEEESt5arrayIPcLm1EEEEviT0_T1_,"a",@progbits
	.sectionflags	@""
	.align	4
.nv.constant0._ZN2at6native29vectorized_elementwise_kernelILi2ENS0_11FillFunctorIN3c107complexIfEEEESt5arrayIPcLm1EEEEviT0_T1_:
	.zero		552


//--------------------- .nv.constant0._ZN2at6native29vectorized_elementwise_kernelILi4ENS0_11FillFunctorIN3c107complexIfEEEESt5arrayIPcLm1EEEEviT0_T1_ --------------------------
	.section	.nv.constant0._ZN2at6native29vectorized_elementwise_kernelILi4ENS0_11FillFunctorIN3c107complexIfEEEESt5arrayIPcLm1EEEEviT0_T1_,"a",@progbits
	.sectionflags	@""
	.align	4
.nv.constant0._ZN2at6native29vectorized_elementwise_kernelILi4ENS0_11FillFunctorIN3c107complexIfEEEESt5arrayIPcLm1EEEEviT0_T1_:
	.zero		552


//--------------------- .nv.constant0._ZN2at6native29vectorized_elementwise_kernelILi8ENS0_11FillFunctorIN3c107complexIfEEEESt5arrayIPcLm1EEEEviT0_T1_ --------------------------
	.section	.nv.constant0._ZN2at6native29vectorized_elementwise_kernelILi8ENS0_11FillFunctorIN3c107complexIfEEEESt5arrayIPcLm1EEEEviT0_T1_,"a",@progbits
	.sectionflags	@""
	.align	4
.nv.constant0._ZN2at6native29vectorized_elementwise_kernelILi8ENS0_11FillFunctorIN3c107complexIfEEEESt5arrayIPcLm1EEEEviT0_T1_:
	.zero		552


//--------------------- .nv.constant0._ZN2at6native18elementwise_kernelILi128ELi4EZNS0_15gpu_kernel_implINS0_11FillFunctorIN3c107complexIdEEEEEEvRNS_18TensorIteratorBaseERKT_EUliE_EEviT1_ --------------------------
	.section	.nv.constant0._ZN2at6native18elementwise_kernelILi128ELi4EZNS0_15gpu_kernel_implINS0_11FillFunctorIN3c107complexIdEEEEEEvRNS_18TensorIteratorBaseERKT_EUliE_EEviT1_,"a",@progbits
	.sectionflags	@""
	.align	4
.nv.constant0._ZN2at6native18elementwise_kernelILi128ELi4EZNS0_15gpu_kernel_implINS0_11FillFunctorIN3c107complexIdEEEEEEvRNS_18TensorIteratorBaseERKT_EUliE_EEviT1_:
	.zero		992


//--------------------- .nv.constant0._ZN2at6native27unrolled_elementwise_kernelINS0_11FillFunctorIN3c107complexIdEEEESt5arrayIPcLm1EELi4E23TrivialOffsetCalculatorILi0EjESA_ILi1EjENS0_6memory12LoadWithCastILi0EEENSD_13StoreWithCastILi1EEEEEviT_T0_T2_T3_T4_T5_ --------------------------
	.section	.nv.constant0._ZN2at6native27unrolled_elementwise_kernelINS0_11FillFunctorIN3c107complexIdEEEESt5arrayIPcLm1EELi4E23TrivialOffsetCalculatorILi0EjESA_ILi1EjENS0_6memory12LoadWithCastILi0EEENSD_13StoreWithCastILi1EEEEEviT_T0_T2_T3_T4_T5_,"a",@progbits
	.sectionflags	@""
	.align	4
.nv.constant0._ZN2at6native27unrolled_elementwise_kernelINS0_11FillFunctorIN3c107complexIdEEEESt5arrayIPcLm1EELi4E23TrivialOffsetCalculatorILi0EjESA_ILi1EjENS0_6memory12LoadWithCastILi0EEENSD_13StoreWithCastILi1EEEEEviT_T0_T2_T3_T4_T5_:
	.zero		588


//--------------------- .nv.constant0._ZN2at6native18elementwise_kernelILi128ELi2EZNS0_22gpu_kernel_impl_nocastINS0_11FillFunctorIN3c107complexIdEEEEEEvRNS_18TensorIteratorBaseERKT_EUliE_EEviT1_ --------------------------
	.section	.nv.constant0._ZN2at6native18elementwise_kernelILi128ELi2EZNS0_22gpu_kernel_impl_nocastINS0_11FillFunctorIN3c107complexIdEEEEEEvRNS_18TensorIteratorBaseERKT_EUliE_EEviT1_,"a",@progbits
	.sectionflags	@""
	.align	4
.nv.constant0._ZN2at6native18elementwise_kernelILi128ELi2EZNS0_22gpu_kernel_impl_nocastINS0_11FillFunctorIN3c107complexIdEEEEEEvRNS_18TensorIteratorBaseERKT_EUliE_EEviT1_:
	.zero		992


//--------------------- .nv.constant0._ZN2at6native27unrolled_elementwise_kernelINS0_11FillFunctorIN3c107complexIdEEEESt5arrayIPcLm1EELi4E23TrivialOffsetCalculatorILi0EjESA_ILi1EjENS0_6memory15LoadWithoutCastENSD_16StoreWithoutCastEEEviT_T0_T2_T3_T4_T5_ --------------------------
	.section	.nv.constant0._ZN2at6native27unrolled_elementwise_kernelINS0_11FillFunctorIN3c107complexIdEEEESt5arrayIPcLm1EELi4E23TrivialOffsetCalculatorILi0EjESA_ILi1EjENS0_6memory15LoadWithoutCastENSD_16StoreWithoutCastEEEviT_T0_T2_T3_T4_T5_,"a",@progbits
	.sectionflags	@""
	.align	4
.nv.constant0._ZN2at6native27unrolled_elementwise_kernelINS0_11FillFunctorIN3c107complexIdEEEESt5arrayIPcLm1EELi4E23TrivialOffsetCalculatorILi0EjESA_ILi1EjENS0_6memory15LoadWithoutCastENSD_16StoreWithoutCastEEEviT_T0_T2_T3_T4_T5_:
	.zero		572


//--------------------- .nv.constant0._ZN2at6native29vectorized_elementwise_kernelILi2ENS0_11FillFunctorIN3c107complexIdEEEESt5arrayIPcLm1EEEEviT0_T1_ --------------------------
	.section	.nv.constant0._ZN2at6native29vectorized_elementwise_kernelILi2ENS0_11FillFunctorIN3c107complexIdEEEESt5arrayIPcLm1EEEEviT0_T1_,"a",@progbits
	.sectionflags	@""
	.align	4
.nv.constant0._ZN2at6native29vectorized_elementwise_kernelILi2ENS0_11FillFunctorIN3c107complexIdEEEESt5arrayIPcLm1EEEEviT0_T1_:
	.zero		568


//--------------------- .nv.constant0._ZN2at6native29vectorized_elementwise_kernelILi4ENS0_11FillFunctorIN3c107complexIdEEEESt5arrayIPcLm1EEEEviT0_T1_ --------------------------
	.section	.nv.constant0._ZN2at6native29vectorized_elementwise_kernelILi4ENS0_11FillFunctorIN3c107complexIdEEEESt5arrayIPcLm1EEEEviT0_T1_,"a",@progbits
	.sectionflags	@""
	.align	4
.nv.constant0._ZN2at6native29vectorized_elementwise_kernelILi4ENS0_11FillFunctorIN3c107complexIdEEEESt5arrayIPcLm1EEEEviT0_T1_:
	.zero		568


//--------------------- .nv.constant0._ZN2at6native29vectorized_elementwise_kernelILi8ENS0_11FillFunctorIN3c107complexIdEEEESt5arrayIPcLm1EEEEviT0_T1_ --------------------------
	.section	.nv.constant0._ZN2at6native29vectorized_elementwise_kernelILi8ENS0_11FillFunctorIN3c107complexIdEEEESt5arrayIPcLm1EEEEviT0_T1_,"a",@progbits
	.sectionflags	@""
	.align	4
.nv.constant0._ZN2at6native29vectorized_elementwise_kernelILi8ENS0_11FillFunctorIN3c107complexIdEEEESt5arrayIPcLm1EEEEviT0_T1_:
	.zero		568


//--------------------- .nv.constant0._ZN2at6native18elementwise_kernelILi128ELi4EZNS0_15gpu_kernel_implINS0_11FillFunctorIfEEEEvRNS_18TensorIteratorBaseERKT_EUliE_EEviT1_ --------------------------
	.section	.nv.constant0._ZN2at6native18elementwise_kernelILi128ELi4EZNS0_15gpu_kernel_implINS0_11FillFunctorIfEEEEvRNS_18TensorIteratorBaseERKT_EUliE_EEviT1_,"a",@progbits
	.sectionflags	@""
	.align	4
.nv.constant0._ZN2at6native18elementwise_kernelILi128ELi4EZNS0_15gpu_kernel_implINS0_11FillFunctorIfEEEEvRNS_18TensorIteratorBaseERKT_EUliE_EEviT1_:
	.zero		968


//--------------------- .nv.constant0._ZN2at6native27unrolled_elementwise_kernelINS0_11FillFunctorIfEESt5arrayIPcLm1EELi4E23TrivialOffsetCalculatorILi0EjES7_ILi1EjENS0_6memory12LoadWithCastILi0EEENSA_13StoreWithCastILi1EEEEEviT_T0_T2_T3_T4_T5_ --------------------------
	.section	.nv.constant0._ZN2at6native27unrolled_elementwise_kernelINS0_11FillFunctorIfEESt5arrayIPcLm1EELi4E23TrivialOffsetCalculatorILi0EjES7_ILi1EjENS0_6memory12LoadWithCastILi0EEENSA_13StoreWithCastILi1EEEEEviT_T0_T2_T3_T4_T5_,"a",@progbits
	.sectionflags	@""
	.align	4
.nv.constant0._ZN2at6native27unrolled_elementwise_kernelINS0_11FillFunctorIfEESt5arrayIPcLm1EELi4E23TrivialOffsetCalculatorILi0EjES7_ILi1EjENS0_6memory12LoadWithCastILi0EEENSA_13StoreWithCastILi1EEEEEviT_T0_T2_T3_T4_T5_:
	.zero		564


//--------------------- .nv.constant0._ZN2at6native18elementwise_kernelILi128ELi2EZNS0_22gpu_kernel_impl_nocastINS0_11FillFunctorIfEEEEvRNS_18TensorIteratorBaseERKT_EUliE_EEviT1_ --------------------------
	.section	.nv.constant0._ZN2at6native18elementwise_kernelILi128ELi2EZNS0_22gpu_kernel_impl_nocastINS0_11FillFunctorIfEEEEvRNS_18TensorIteratorBaseERKT_EUliE_EEviT1_,"a",@progbits
	.sectionflags	@""
	.align	4
.nv.constant0._ZN2at6native18elementwise_kernelILi128ELi2EZNS0_22gpu_kernel_impl_nocastINS0_11FillFunctorIfEEEEvRNS_18TensorIteratorBaseERKT_EUliE_EEviT1_:
	.zero		968


//--------------------- .nv.constant0._ZN2at6native27unrolled_elementwise_kernelINS0_11FillFunctorIfEESt5arrayIPcLm1EELi4E23TrivialOffsetCalculatorILi0EjES7_ILi1EjENS0_6memory15LoadWithoutCastENSA_16StoreWithoutCastEEEviT_T0_T2_T3_T4_T5_ --------------------------
	.section	.nv.constant0._ZN2at6native27unrolled_elementwise_kernelINS0_11FillFunctorIfEESt5arrayIPcLm1EELi4E23TrivialOffsetCalculatorILi0EjES7_ILi1EjENS0_6memory15LoadWithoutCastENSA_16StoreWithoutCastEEEviT_T0_T2_T3_T4_T5_,"a",@progbits
	.sectionflags	@""
	.align	4
.nv.constant0._ZN2at6native27unrolled_elementwise_kernelINS0_11FillFunctorIfEESt5arrayIPcLm1EELi4E23TrivialOffsetCalculatorILi0EjES7_ILi1EjENS0_6memory15LoadWithoutCastENSA_16StoreWithoutCastEEEviT_T0_T2_T3_T4_T5_:
	.zero		548


//--------------------- .nv.constant0._ZN2at6native29vectorized_elementwise_kernelILi2ENS0_11FillFunctorIfEESt5arrayIPcLm1EEEEviT0_T1_ --------------------------
	.section	.nv.constant0._ZN2at6native29vectorized_elementwise_kernelILi2ENS0_11FillFunctorIfEESt5arrayIPcLm1EEEEviT0_T1_,"a",@progbits
	.sectionflags	@""
	.align	4
.nv.constant0._ZN2at6native29vectorized_elementwise_kernelILi2ENS0_11FillFunctorIfEESt5arrayIPcLm1EEEEviT0_T1_:
	.zero		544


//--------------------- .nv.constant0._ZN2at6native29vectorized_elementwise_kernelILi4ENS0_11FillFunctorIfEESt5arrayIPcLm1EEEEviT0_T1_ --------------------------
	.section	.nv.constant0._ZN2at6native29vectorized_elementwise_kernelILi4ENS0_11FillFunctorIfEESt5arrayIPcLm1EEEEviT0_T1_,"a",@progbits
	.sectionflags	@""
	.align	4
.nv.constant0._ZN2at6native29vectorized_elementwise_kernelILi4ENS0_11FillFunctorIfEESt5arrayIPcLm1EEEEviT0_T1_:
	.zero		544


//--------------------- .nv.constant0._ZN2at6native29vectorized_elementwise_kernelILi8ENS0_11FillFunctorIfEESt5arrayIPcLm1EEEEviT0_T1_ --------------------------
	.section	.nv.constant0._ZN2at6native29vectorized_elementwise_kernelILi8ENS0_11FillFunctorIfEESt5arrayIPcLm1EEEEviT0_T1_,"a",@progbits
	.sectionflags	@""
	.align	4
.nv.constant0._ZN2at6native29vectorized_elementwise_kernelILi8ENS0_11FillFunctorIfEESt5arrayIPcLm1EEEEviT0_T1_:
	.zero		544


//--------------------- .nv.constant0._ZN2at6native18elementwise_kernelILi128ELi4EZNS0_15gpu_kernel_implINS0_11FillFunctorIdEEEEvRNS_18TensorIteratorBaseERKT_EUliE_EEviT1_ --------------------------
	.section	.nv.constant0._ZN2at6native18elementwise_kernelILi128ELi4EZNS0_15gpu_kernel_implINS0_11FillFunctorIdEEEEvRNS_18TensorIteratorBaseERKT_EUliE_EEviT1_,"a",@progbits
	.sectionflags	@""
	.align	4
.nv.constant0._ZN2at6native18elementwise_kernelILi128ELi4EZNS0_15gpu_kernel_implINS0_11FillFunctorIdEEEEvRNS_18TensorIteratorBaseERKT_EUliE_EEviT1_:
	.zero		976


//--------------------- .nv.constant0._ZN2at6native27unrolled_elementwise_kernelINS0_11FillFunctorIdEESt5arrayIPcLm1EELi4E23TrivialOffsetCalculatorILi0EjES7_ILi1EjENS0_6memory12LoadWithCastILi0EEENSA_13StoreWithCastILi1EEEEEviT_T0_T2_T3_T4_T5_ --------------------------
	.section	.nv.constant0._ZN2at6native27unrolled_elementwise_kernelINS0_11FillFunctorIdEESt5arrayIPcLm1EELi4E23TrivialOffsetCalculatorILi0EjES7_ILi1EjENS0_6memory12LoadWithCastILi0EEENSA_13StoreWithCastILi1EEEEEviT_T0_T2_T3_T4_T5_,"a",@progbits
	.sectionflags	@""
	.align	4
.nv.constant0._ZN2at6native27unrolled_elementwise_kernelINS0_11FillFunctorIdEESt5arrayIPcLm1EELi4E23TrivialOffsetCalculatorILi0EjES7_ILi1EjENS0_6memory12LoadWithCastILi0EEENSA_13StoreWithCastILi1EEEEEviT_T0_T2_T3_T4_T5_:
	.zero		572


//--------------------- .nv.constant0._ZN2at6native18elementwise_kernelILi128ELi2EZNS0_22gpu_kernel_impl_nocastINS0_11FillFunctorIdEEEEvRNS_18TensorIteratorBaseERKT_EUliE_EEviT1_ --------------------------
	.section	.nv.constant0._ZN2at6native18elementwise_kernelILi128ELi2EZNS0_22gpu_kernel_impl_nocastINS0_11FillFunctorIdEEEEvRNS_18TensorIteratorBaseERKT_EUliE_EEviT1_,"a",@progbits
	.sectionflags	@""
	.align	4
.nv.constant0._ZN2at6native18elementwise_kernelILi128ELi2EZNS0_22gpu_kernel_impl_nocastINS0_11FillFunctorIdEEEEvRNS_18TensorIteratorBaseERKT_EUliE_EEviT1_:
	.zero		968


//--------------------- .nv.constant0._ZN2at6native27unrolled_elementwise_kernelINS0_11FillFunctorIdEESt5arrayIPcLm1EELi4E23TrivialOffsetCalculatorILi0EjES7_ILi1EjENS0_6memory15LoadWithoutCastENSA_16StoreWithoutCastEEEviT_T0_T2_T3_T4_T5_ --------------------------
	.section	.nv.constant0._ZN2at6native27unrolled_elementwise_kernelINS0_11FillFunctorIdEESt5arrayIPcLm1EELi4E23TrivialOffsetCalculatorILi0EjES7_ILi1EjENS0_6memory15LoadWithoutCastENSA_16StoreWithoutCastEEEviT_T0_T2_T3_T4_T5_,"a",@progbits
	.sectionflags	@""
	.align	4
.nv.constant0._ZN2at6native27unrolled_elementwise_kernelINS0_11FillFunctorIdEESt5arrayIPcLm1EELi4E23TrivialOffsetCalculatorILi0EjES7_ILi1EjENS0_6memory15LoadWithoutCastENSA_16StoreWithoutCastEEEviT_T0_T2_T3_T4_T5_:
	.zero		556


//--------------------- .nv.constant0._ZN2at6native29vectorized_elementwise_kernelILi2ENS0_11FillFunctorIdEESt5arrayIPcLm1EEEEviT0_T1_ --------------------------
	.section	.nv.constant0._ZN2at6native29vectorized_elementwise_kernelILi2ENS0_11FillFunctorIdEESt5arrayIPcLm1EEEEviT0_T1_,"a",@progbits
	.sectionflags	@""
	.align	4
.nv.constant0._ZN2at6native29vectorized_elementwise_kernelILi2ENS0_11FillFunctorIdEESt5arrayIPcLm1EEEEviT0_T1_:
	.zero		552


//--------------------- .nv.constant0._ZN2at6native29vectorized_elementwise_kernelILi4ENS0_11FillFunctorIdEESt5arrayIPcLm1EEEEviT0_T1_ --------------------------
	.section	.nv.constant0._ZN2at6native29vectorized_elementwise_kernelILi4ENS0_11FillFunctorIdEESt5arrayIPcLm1EEEEviT0_T1_,"a",@progbits
	.sectionflags	@""
	.align	4
.nv.constant0._ZN2at6native29vectorized_elementwise_kernelILi4ENS0_11FillFunctorIdEESt5arrayIPcLm1EEEEviT0_T1_:
	.zero		552


//--------------------- .nv.constant0._ZN2at6native29vectorized_elementwise_kernelILi8ENS0_11FillFunctorIdEESt5arrayIPcLm1EEEEviT0_T1_ --------------------------
	.section	.nv.constant0._ZN2at6native29vectorized_elementwise_kernelILi8ENS0_11FillFunctorIdEESt5arrayIPcLm1EEEEviT0_T1_,"a",@progbits
	.sectionflags	@""
	.align	4
.nv.constant0._ZN2at6native29vectorized_elementwise_kernelILi8ENS0_11FillFunctorIdEESt5arrayIPcLm1EEEEviT0_T1_:
	.zero		552


//--------------------- .nv.constant0._ZN2at6native18elementwise_kernelILi128ELi4EZNS0_15gpu_kernel_implINS0_11FillFunctorIsEEEEvRNS_18TensorIteratorBaseERKT_EUliE_EEviT1_ --------------------------
	.section	.nv.constant0._ZN2at6native18elementwise_kernelILi128ELi4EZNS0_15gpu_kernel_implINS0_11FillFunctorIsEEEEvRNS_18TensorIteratorBaseERKT_EUliE_EEviT1_,"a",@progbits
	.sectionflags	@""
	.align	4
.nv.constant0._ZN2at6native18elementwise_kernelILi128ELi4EZNS0_15gpu_kernel_implINS0_11FillFunctorIsEEEEvRNS_18TensorIteratorBaseERKT_EUliE_EEviT1_:
	.zero		968


//--------------------- .nv.constant0._ZN2at6native27unrolled_elementwise_kernelINS0_11FillFunctorIsEESt5arrayIPcLm1EELi4E23TrivialOffsetCalculatorILi0EjES7_ILi1EjENS0_6memory12LoadWithCastILi0EEENSA_13StoreWithCastILi1EEEEEviT_T0_T2_T3_T4_T5_ --------------------------
	.section	.nv.constant0._ZN2at6native27unrolled_elementwise_kernelINS0_11FillFunctorIsEESt5arrayIPcLm1EELi4E23TrivialOffsetCalculatorILi0EjES7_ILi1EjENS0_6memory12LoadWithCastILi0EEENSA_13StoreWithCastILi1EEEEEviT_T0_T2_T3_T4_T5_,"a",@progbits
	.sectionflags	@""
	.align	4
.nv.constant0._ZN2at6native27unrolled_elementwise_kernelINS0_11FillFunctorIsEESt5arrayIPcLm1EELi4E23TrivialOffsetCalculatorILi0EjES7_ILi1EjENS0_6memory12LoadWithCastILi0EEENSA_13StoreWithCastILi1EEEEEviT_T0_T2_T3_T4_T5_:
	.zero		564


//--------------------- .nv.constant0._ZN2at6native18elementwise_kernelILi128ELi4EZNS0_22gpu_kernel_impl_nocastINS0_11FillFunctorIsEEEEvRNS_18TensorIteratorBaseERKT_EUliE_EEviT1_ --------------------------
	.section	.nv.constant0._ZN2at6native18elementwise_kernelILi128ELi4EZNS0_22gpu_kernel_impl_nocastINS0_11FillFunctorIsEEEEvRNS_18TensorIteratorBaseERKT_EUliE_EEviT1_,"a",@progbits
	.sectionflags	@""
	.align	4
.nv.constant0._ZN2at6native18elementwise_kernelILi128ELi4EZNS0_22gpu_kernel_impl_nocastINS0_11FillFunctorIsEEEEvRNS_18TensorIteratorBaseERKT_EUliE_EEviT1_:
	.zero		968


//--------------------- .nv.constant0._ZN2at6native27unrolled_elementwise_kernelINS0_11FillFunctorIsEESt5arrayIPcLm1EELi4E23TrivialOffsetCalculatorILi0EjES7_ILi1EjENS0_6memory15LoadWithoutCastENSA_16StoreWithoutCastEEEviT_T0_T2_T3_T4_T5_ --------------------------
	.section	.nv.constant0._ZN2at6native27unrolled_elementwise_kernelINS0_11FillFunctorIsEESt5arrayIPcLm1EELi4E23TrivialOffsetCalculatorILi0EjES7_ILi1EjENS0_6memory15LoadWithoutCastENSA_16StoreWithoutCastEEEviT_T0_T2_T3_T4_T5_,"a",@progbits
	.sectionflags	@""
	.align	4
.nv.constant0._ZN2at6native27unrolled_elementwise_kernelINS0_11FillFunctorIsEESt5arrayIPcLm1EELi4E23TrivialOffsetCalculatorILi0EjES7_ILi1EjENS0_6memory15LoadWithoutCastENSA_16StoreWithoutCastEEEviT_T0_T2_T3_T4_T5_:
	.zero		548


//--------------------- .nv.constant0._ZN2at6native29vectorized_elementwise_kernelILi2ENS0_11FillFunctorIsEESt5arrayIPcLm1EEEEviT0_T1_ --------------------------
	.section	.nv.constant0._ZN2at6native29vectorized_elementwise_kernelILi2ENS0_11FillFunctorIsEESt5arrayIPcLm1EEEEviT0_T1_,"a",@progbits
	.sectionflags	@""
	.align	4
.nv.constant0._ZN2at6native29vectorized_elementwise_kernelILi2ENS0_11FillFunctorIsEESt5arrayIPcLm1EEEEviT0_T1_:
	.zero		544


//--------------------- .nv.constant0._ZN2at6native29vectorized_elementwise_kernelILi4ENS0_11FillFunctorIsEESt5arrayIPcLm1EEEEviT0_T1_ --------------------------
	.section	.nv.constant0._ZN2at6native29vectorized_elementwise_kernelILi4ENS0_11FillFunctorIsEESt5arrayIPcLm1EEEEviT0_T1_,"a",@progbits
	.sectionflags	@""
	.align	4
.nv.constant0._ZN2at6native29vectorized_elementwise_kernelILi4ENS0_11FillFunctorIsEESt5arrayIPcLm1EEEEviT0_T1_:
	.zero		544


//--------------------- .nv.constant0._ZN2at6native29vectorized_elementwise_kernelILi8ENS0_11FillFunctorIsEESt5arrayIPcLm1EEEEviT0_T1_ --------------------------
	.section	.nv.constant0._ZN2at6native29vectorized_elementwise_kernelILi8ENS0_11FillFunctorIsEESt5arrayIPcLm1EEEEviT0_T1_,"a",@progbits
	.sectionflags	@""
	.align	4
.nv.constant0._ZN2at6native29vectorized_elementwise_kernelILi8ENS0_11FillFunctorIsEESt5arrayIPcLm1EEEEviT0_T1_:
	.zero		544


//--------------------- .nv.constant0._ZN2at6native18elementwise_kernelILi128ELi4EZNS0_15gpu_kernel_implINS0_11FillFunctorIlEEEEvRNS_18TensorIteratorBaseERKT_EUliE_EEviT1_ --------------------------
	.section	.nv.constant0._ZN2at6native18elementwise_kernelILi128ELi4EZNS0_15gpu_kernel_implINS0_11FillFunctorIlEEEEvRNS_18TensorIteratorBaseERKT_EUliE_EEviT1_,"a",@progbits
	.sectionflags	@""
	.align	4
.nv.constant0._ZN2at6native18elementwise_kernelILi128ELi4EZNS0_15gpu_kernel_implINS0_11FillFunctorIlEEEEvRNS_18TensorIteratorBaseERKT_EUliE_EEviT1_:
	.zero		976


//--------------------- .nv.constant0._ZN2at6native27unrolled_elementwise_kernelINS0_11FillFunctorIlEESt5arrayIPcLm1EELi4E23TrivialOffsetCalculatorILi0EjES7_ILi1EjENS0_6memory12LoadWithCastILi0EEENSA_13StoreWithCastILi1EEEEEviT_T0_T2_T3_T4_T5_ --------------------------
	.section	.nv.constant0._ZN2at6native27unrolled_elementwise_kernelINS0_11FillFunctorIlEESt5arrayIPcLm1EELi4E23TrivialOffsetCalculatorILi0EjES7_ILi1EjENS0_6memory12LoadWithCastILi0EEENSA_13StoreWithCastILi1EEEEEviT_T0_T2_T3_T4_T5_,"a",@progbits
	.sectionflags	@""
	.align	4
.nv.constant0._ZN2at6native27unrolled_elementwise_kernelINS0_11FillFunctorIlEESt5arrayIPcLm1EELi4E23TrivialOffsetCalculatorILi0EjES7_ILi1EjENS0_6memory12LoadWithCastILi0EEENSA_13StoreWithCastILi1EEEEEviT_T0_T2_T3_T4_T5_:
	.zero		572


//--------------------- .nv.constant0._ZN2at6native18elementwise_kernelILi128ELi2EZNS0_22gpu_kernel_impl_nocastINS0_11FillFunctorIlEEEEvRNS_18TensorIteratorBaseERKT_EUliE_EEviT1_ --------------------------
	.section	.nv.constant0._ZN2at6native18elementwise_kernelILi128ELi2EZNS0_22gpu_kernel_impl_nocastINS0_11FillFunctorIlEEEEvRNS_18TensorIteratorBaseERKT_EUliE_EEviT1_,"a",@progbits
	.sectionflags	@""
	.align	4
.nv.constant0._ZN2at6native18elementwise_kernelILi128ELi2EZNS0_22gpu_kernel_impl_nocastINS0_11FillFunctorIlEEEEvRNS_18TensorIteratorBaseERKT_EUliE_EEviT1_:
	.zero		968


//--------------------- .nv.constant0._ZN2at6native27unrolled_elementwise_kernelINS0_11FillFunctorIlEESt5arrayIPcLm1EELi4E23TrivialOffsetCalculatorILi0EjES7_ILi1EjENS0_6memory15LoadWithoutCastENSA_16StoreWithoutCastEEEviT_T0_T2_T3_T4_T5_ --------------------------
	.section	.nv.constant0._ZN2at6native27unrolled_elementwise_kernelINS0_11FillFunctorIlEESt5arrayIPcLm1EELi4E23TrivialOffsetCalculatorILi0EjES7_ILi1EjENS0_6memory15LoadWithoutCastENSA_16StoreWithoutCastEEEviT_T0_T2_T3_T4_T5_,"a",@progbits
	.sectionflags	@""
	.align	4
.nv.constant0._ZN2at6native27unrolled_elementwise_kernelINS0_11FillFunctorIlEESt5arrayIPcLm1EELi4E23TrivialOffsetCalculatorILi0EjES7_ILi1EjENS0_6memory15LoadWithoutCastENSA_16StoreWithoutCastEEEviT_T0_T2_T3_T4_T5_:
	.zero		556


//--------------------- .nv.constant0._ZN2at6native29vectorized_elementwise_kernelILi2ENS0_11FillFunctorIlEESt5arrayIPcLm1EEEEviT0_T1_ --------------------------
	.section	.nv.constant0._ZN2at6native29vectorized_elementwise_kernelILi2ENS0_11FillFunctorIlEESt5arrayIPcLm1EEEEviT0_T1_,"a",@progbits
	.sectionflags	@""
	.align	4
.nv.constant0._ZN2at6native29vectorized_elementwise_kernelILi2ENS0_11FillFunctorIlEESt5arrayIPcLm1EEEEviT0_T1_:
	.zero		552


//--------------------- .nv.constant0._ZN2at6native29vectorized_elementwise_kernelILi4ENS0_11FillFunctorIlEESt5arrayIPcLm1EEEEviT0_T1_ --------------------------
	.section	.nv.constant0._ZN2at6native29vectorized_elementwise_kernelILi4ENS0_11FillFunctorIlEESt5arrayIPcLm1EEEEviT0_T1_,"a",@progbits
	.sectionflags	@""
	.align	4
.nv.constant0._ZN2at6native29vectorized_elementwise_kernelILi4ENS0_11FillFunctorIlEESt5arrayIPcLm1EEEEviT0_T1_:
	.zero		552


//--------------------- .nv.constant0._ZN2at6native29vectorized_elementwise_kernelILi8ENS0_11FillFunctorIlEESt5arrayIPcLm1EEEEviT0_T1_ --------------------------
	.section	.nv.constant0._ZN2at6native29vectorized_elementwise_kernelILi8ENS0_11FillFunctorIlEESt5arrayIPcLm1EEEEviT0_T1_,"a",@progbits
	.sectionflags	@""
	.align	4
.nv.constant0._ZN2at6native29vectorized_elementwise_kernelILi8ENS0_11FillFunctorIlEESt5arrayIPcLm1EEEEviT0_T1_:
	.zero		552


//--------------------- .nv.constant0._ZN2at6native18elementwise_kernelILi128ELi4EZNS0_15gpu_kernel_implINS0_11FillFunctorIiEEEEvRNS_18TensorIteratorBaseERKT_EUliE_EEviT1_ --------------------------
	.section	.nv.constant0._ZN2at6native18elementwise_kernelILi128ELi4EZNS0_15gpu_kernel_implINS0_11FillFunctorIiEEEEvRNS_18TensorIteratorBaseERKT_EUliE_EEviT1_,"a",@progbits
	.sectionflags	@""
	.align	4
.nv.constant0._ZN2at6native18elementwise_kernelILi128ELi4EZNS0_15gpu_kernel_implINS0_11FillFunctorIiEEEEvRNS_18TensorIteratorBaseERKT_EUliE_EEviT1_:
	.zero		968


//--------------------- .nv.constant0._ZN2at6native27unrolled_elementwise_kernelINS0_11FillFunctorIiEESt5arrayIPcLm1EELi4E23TrivialOffsetCalculatorILi0EjES7_ILi1EjENS0_6memory12LoadWithCastILi0EEENSA_13StoreWithCastILi1EEEEEviT_T0_T2_T3_T4_T5_ --------------------------
	.section	.nv.constant0._ZN2at6native27unrolled_elementwise_kernelINS0_11FillFunctorIiEESt5arrayIPcLm1EELi4E23TrivialOffsetCalculatorILi0EjES7_ILi1EjENS0_6memory12LoadWithCastILi0EEENSA_13StoreWithCastILi1EEEEEviT_T0_T2_T3_T4_T5_,"a",@progbits
	.sectionflags	@""
	.align	4
.nv.constant0._ZN2at6native27unrolled_elementwise_kernelINS0_11FillFunctorIiEESt5arrayIPcLm1EELi4E23TrivialOffsetCalculatorILi0EjES7_ILi1EjENS0_6memory12LoadWithCastILi0EEENSA_13StoreWithCastILi1EEEEEviT_T0_T2_T3_T4_T5_:
	.zero		564


//--------------------- .nv.constant0._ZN2at6native18elementwise_kernelILi128ELi2EZNS0_22gpu_kernel_impl_nocastINS0_11FillFunctorIiEEEEvRNS_18TensorIteratorBaseERKT_EUliE_EEviT1_ --------------------------
	.section	.nv.constant0._ZN2at6native18elementwise_kernelILi128ELi2EZNS0_22gpu_kernel_impl_nocastINS0_11FillFunctorIiEEEEvRNS_18TensorIteratorBaseERKT_EUliE_EEviT1_,"a",@progbits
	.sectionflags	@""
	.align	4
.nv.constant0._ZN2at6native18elementwise_kernelILi128ELi2EZNS0_22gpu_kernel_impl_nocastINS0_11FillFunctorIiEEEEvRNS_18TensorIteratorBaseERKT_EUliE_EEviT1_:
	.zero		968


//--------------------- .nv.constant0._ZN2at6native27unrolled_elementwise_kernelINS0_11FillFunctorIiEESt5arrayIPcLm1EELi4E23TrivialOffsetCalculatorILi0EjES7_ILi1EjENS0_6memory15LoadWithoutCastENSA_16StoreWithoutCastEEEviT_T0_T2_T3_T4_T5_ --------------------------
	.section	.nv.constant0._ZN2at6native27unrolled_elementwise_kernelINS0_11FillFunctorIiEESt5arrayIPcLm1EELi4E23TrivialOffsetCalculatorILi0EjES7_ILi1EjENS0_6memory15LoadWithoutCastENSA_16StoreWithoutCastEEEviT_T0_T2_T3_T4_T5_,"a",@progbits
	.sectionflags	@""
	.align	4
.nv.constant0._ZN2at6native27unrolled_elementwise_kernelINS0_11FillFunctorIiEESt5arrayIPcLm1EELi4E23TrivialOffsetCalculatorILi0EjES7_ILi1EjENS0_6memory15LoadWithoutCastENSA_16StoreWithoutCastEEEviT_T0_T2_T3_T4_T5_:
	.zero		548


//--------------------- .nv.constant0._ZN2at6native29vectorized_elementwise_kernelILi2ENS0_11FillFunctorIiEESt5arrayIPcLm1EEEEviT0_T1_ --------------------------
	.section	.nv.constant0._ZN2at6native29vectorized_elementwise_kernelILi2ENS0_11FillFunctorIiEESt5arrayIPcLm1EEEEviT0_T1_,"a",@progbits
	.sectionflags	@""
	.align	4
.nv.constant0._ZN2at6native29vectorized_elementwise_kernelILi2ENS0_11FillFunctorIiEESt5arrayIPcLm1EEEEviT0_T1_:
	.zero		544


//--------------------- .nv.constant0._ZN2at6native29vectorized_elementwise_kernelILi4ENS0_11FillFunctorIiEESt5arrayIPcLm1EEEEviT0_T1_ --------------------------
	.section	.nv.constant0._ZN2at6native29vectorized_elementwise_kernelILi4ENS0_11FillFunctorIiEESt5arrayIPcLm1EEEEviT0_T1_,"a",@progbits
	.sectionflags	@""
	.align	4
.nv.constant0._ZN2at6native29vectorized_elementwise_kernelILi4ENS0_11FillFunctorIiEESt5arrayIPcLm1EEEEviT0_T1_:
	.zero		544


//--------------------- .nv.constant0._ZN2at6native29vectorized_elementwise_kernelILi8ENS0_11FillFunctorIiEESt5arrayIPcLm1EEEEviT0_T1_ --------------------------
	.section	.nv.constant0._ZN2at6native29vectorized_elementwise_kernelILi8ENS0_11FillFunctorIiEESt5arrayIPcLm1EEEEviT0_T1_,"a",@progbits
	.sectionflags	@""
	.align	4
.nv.constant0._ZN2at6native29vectorized_elementwise_kernelILi8ENS0_11FillFunctorIiEESt5arrayIPcLm1EEEEviT0_T1_:
	.zero		544


//--------------------- .nv.constant0._ZN2at6native18elementwise_kernelILi128ELi4EZNS0_15gpu_kernel_implINS0_11FillFunctorIaEEEEvRNS_18TensorIteratorBaseERKT_EUliE_EEviT1_ --------------------------
	.section	.nv.constant0._ZN2at6native18elementwise_kernelILi128ELi4EZNS0_15gpu_kernel_implINS0_11FillFunctorIaEEEEvRNS_18TensorIteratorBaseERKT_EUliE_EEviT1_,"a",@progbits
	.sectionflags	@""
	.align	4
.nv.constant0._ZN2at6native18elementwise_kernelILi128ELi4EZNS0_15gpu_kernel_implINS0_11FillFunctorIaEEEEvRNS_18TensorIteratorBaseERKT_EUliE_EEviT1_:
	.zero		968


//--------------------- .nv.constant0._ZN2at6native27unrolled_elementwise_kernelINS0_11FillFunctorIaEESt5arrayIPcLm1EELi4E23TrivialOffsetCalculatorILi0EjES7_ILi1EjENS0_6memory12LoadWithCastILi0EEENSA_13StoreWithCastILi1EEEEEviT_T0_T2_T3_T4_T5_ --------------------------
	.section	.nv.constant0._ZN2at6native27unrolled_elementwise_kernelINS0_11FillFunctorIaEESt5arrayIPcLm1EELi4E23TrivialOffsetCalculatorILi0EjES7_ILi1EjENS0_6memory12LoadWithCastILi0EEENSA_13StoreWithCastILi1EEEEEviT_T0_T2_T3_T4_T5_,"a",@progbits
	.sectionflags	@""
	.align	4
.nv.constant0._ZN2at6native27unrolled_elementwise_kernelINS0_11FillFunctorIaEESt5arrayIPcLm1EELi4E23TrivialOffsetCalculatorILi0EjES7_ILi1EjENS0_6memory12LoadWithCastILi0EEENSA_13StoreWithCastILi1EEEEEviT_T0_T2_T3_T4_T5_:
	.zero		564


//--------------------- .nv.constant0._ZN2at6native18elementwise_kernelILi128ELi4EZNS0_22gpu_kernel_impl_nocastINS0_11FillFunctorIaEEEEvRNS_18TensorIteratorBaseERKT_EUliE_EEviT1_ --------------------------
	.section	.nv.constant0._ZN2at6native18elementwise_kernelILi128ELi4EZNS0_22gpu_kernel_impl_nocastINS0_11FillFunctorIaEEEEvRNS_18TensorIteratorBaseERKT_EUliE_EEviT1_,"a",@progbits
	.sectionflags	@""
	.align	4
.nv.constant0._ZN2at6native18elementwise_kernelILi128ELi4EZNS0_22gpu_kernel_impl_nocastINS0_11FillFunctorIaEEEEvRNS_18TensorIteratorBaseERKT_EUliE_EEviT1_:
	.zero		968


//--------------------- .nv.constant0._ZN2at6native27unrolled_elementwise_kernelINS0_11FillFunctorIaEESt5arrayIPcLm1EELi4E23TrivialOffsetCalculatorILi0EjES7_ILi1EjENS0_6memory15LoadWithoutCastENSA_16StoreWithoutCastEEEviT_T0_T2_T3_T4_T5_ --------------------------
	.section	.nv.constant0._ZN2at6native27unrolled_elementwise_kernelINS0_11FillFunctorIaEESt5arrayIPcLm1EELi4E23TrivialOffsetCalculatorILi0EjES7_ILi1EjENS0_6memory15LoadWithoutCastENSA_16StoreWithoutCastEEEviT_T0_T2_T3_T4_T5_,"a",@progbits
	.sectionflags	@""
	.align	4
.nv.constant0._ZN2at6native27unrolled_elementwise_kernelINS0_11FillFunctorIaEESt5arrayIPcLm1EELi4E23TrivialOffsetCalculatorILi0EjES7_ILi1EjENS0_6memory15LoadWithoutCastENSA_16StoreWithoutCastEEEviT_T0_T2_T3_T4_T5_:
	.zero		548


//--------------------- .nv.constant0._ZN2at6native29vectorized_elementwise_kernelILi2ENS0_11FillFunctorIaEESt5arrayIPcLm1EEEEviT0_T1_ --------------------------
	.section	.nv.constant0._ZN2at6native29vectorized_elementwise_kernelILi2ENS0_11FillFunctorIaEESt5arrayIPcLm1EEEEviT0_T1_,"a",@progbits
	.sectionflags	@""
	.align	4
.nv.constant0._ZN2at6native29vectorized_elementwise_kernelILi2ENS0_11FillFunctorIaEESt5arrayIPcLm1EEEEviT0_T1_:
	.zero		544


//--------------------- .nv.constant0._ZN2at6native29vectorized_elementwise_kernelILi4ENS0_11FillFunctorIaEESt5arrayIPcLm1EEEEviT0_T1_ --------------------------
	.section	.nv.constant0._ZN2at6native29vectorized_elementwise_kernelILi4ENS0_11FillFunctorIaEESt5arrayIPcLm1EEEEviT0_T1_,"a",@progbits
	.sectionflags	@""
	.align	4
.nv.constant0._ZN2at6native29vectorized_elementwise_kernelILi4ENS0_11FillFunctorIaEESt5arrayIPcLm1EEEEviT0_T1_:
	.zero		544


//--------------------- .nv.constant0._ZN2at6native29vectorized_elementwise_kernelILi8ENS0_11FillFunctorIaEESt5arrayIPcLm1EEEEviT0_T1_ --------------------------
	.section	.nv.constant0._ZN2at6native29vectorized_elementwise_kernelILi8ENS0_11FillFunctorIaEESt5arrayIPcLm1EEEEviT0_T1_,"a",@progbits
	.sectionflags	@""
	.align	4
.nv.constant0._ZN2at6native29vectorized_elementwise_kernelILi8ENS0_11FillFunctorIaEESt5arrayIPcLm1EEEEviT0_T1_:
	.zero		544


//--------------------- .nv.constant0._ZN2at6native18elementwise_kernelILi128ELi4EZNS0_15gpu_kernel_implINS0_11FillFunctorIhEEEEvRNS_18TensorIteratorBaseERKT_EUliE_EEviT1_ --------------------------
	.section	.nv.constant0._ZN2at6native18elementwise_kernelILi128ELi4EZNS0_15gpu_kernel_implINS0_11FillFunctorIhEEEEvRNS_18TensorIteratorBaseERKT_EUliE_EEviT1_,"a",@progbits
	.sectionflags	@""
	.align	4
.nv.constant0._ZN2at6native18elementwise_kernelILi128ELi4EZNS0_15gpu_kernel_implINS0_11FillFunctorIhEEEEvRNS_18TensorIteratorBaseERKT_EUliE_EEviT1_:
	.zero		968


//--------------------- .nv.constant0._ZN2at6native27unrolled_elementwise_kernelINS0_11FillFunctorIhEESt5arrayIPcLm1EELi4E23TrivialOffsetCalculatorILi0EjES7_ILi1EjENS0_6memory12LoadWithCastILi0EEENSA_13StoreWithCastILi1EEEEEviT_T0_T2_T3_T4_T5_ --------------------------
	.section	.nv.constant0._ZN2at6native27unrolled_elementwise_kernelINS0_11FillFunctorIhEESt5arrayIPcLm1EELi4E23TrivialOffsetCalculatorILi0EjES7_ILi1EjENS0_6memory12LoadWithCastILi0EEENSA_13StoreWithCastILi1EEEEEviT_T0_T2_T3_T4_T5_,"a",@progbits
	.sectionflags	@""
	.align	4
.nv.constant0._ZN2at6native27unrolled_elementwise_kernelINS0_11FillFunctorIhEESt5arrayIPcLm1EELi4E23TrivialOffsetCalculatorILi0EjES7_ILi1EjENS0_6memory12LoadWithCastILi0EEENSA_13StoreWithCastILi1EEEEEviT_T0_T2_T3_T4_T5_:
	.zero		564


//--------------------- .nv.constant0._ZN2at6native18elementwise_kernelILi128ELi4EZNS0_22gpu_kernel_impl_nocastINS0_11FillFunctorIhEEEEvRNS_18TensorIteratorBaseERKT_EUliE_EEviT1_ --------------------------
	.section	.nv.constant0._ZN2at6native18elementwise_kernelILi128ELi4EZNS0_22gpu_kernel_impl_nocastINS0_11FillFunctorIhEEEEvRNS_18TensorIteratorBaseERKT_EUliE_EEviT1_,"a",@progbits
	.sectionflags	@""
	.align	4
.nv.constant0._ZN2at6native18elementwise_kernelILi128ELi4EZNS0_22gpu_kernel_impl_nocastINS0_11FillFunctorIhEEEEvRNS_18TensorIteratorBaseERKT_EUliE_EEviT1_:
	.zero		968


//--------------------- .nv.constant0._ZN2at6native27unrolled_elementwise_kernelINS0_11FillFunctorIhEESt5arrayIPcLm1EELi4E23TrivialOffsetCalculatorILi0EjES7_ILi1EjENS0_6memory15LoadWithoutCastENSA_16StoreWithoutCastEEEviT_T0_T2_T3_T4_T5_ --------------------------
	.section	.nv.constant0._ZN2at6native27unrolled_elementwise_kernelINS0_11FillFunctorIhEESt5arrayIPcLm1EELi4E23TrivialOffsetCalculatorILi0EjES7_ILi1EjENS0_6memory15LoadWithoutCastENSA_16StoreWithoutCastEEEviT_T0_T2_T3_T4_T5_,"a",@progbits
	.sectionflags	@""
	.align	4
.nv.constant0._ZN2at6native27unrolled_elementwise_kernelINS0_11FillFunctorIhEESt5arrayIPcLm1EELi4E23TrivialOffsetCalculatorILi0EjES7_ILi1EjENS0_6memory15LoadWithoutCastENSA_16StoreWithoutCastEEEviT_T0_T2_T3_T4_T5_:
	.zero		548


//--------------------- .nv.constant0._ZN2at6native29vectorized_elementwise_kernelILi2ENS0_11FillFunctorIhEESt5arrayIPcLm1EEEEviT0_T1_ --------------------------
	.section	.nv.constant0._ZN2at6native29vectorized_elementwise_kernelILi2ENS0_11FillFunctorIhEESt5arrayIPcLm1EEEEviT0_T1_,"a",@progbits
	.sectionflags	@""
	.align	4
.nv.constant0._ZN2at6native29vectorized_elementwise_kernelILi2ENS0_11FillFunctorIhEESt5arrayIPcLm1EEEEviT0_T1_:
	.zero		544


//--------------------- .nv.constant0._ZN2at6native29vectorized_elementwise_kernelILi4ENS0_11FillFunctorIhEESt5arrayIPcLm1EEEEviT0_T1_ --------------------------
	.section	.nv.constant0._ZN2at6native29vectorized_elementwise_kernelILi4ENS0_11FillFunctorIhEESt5arrayIPcLm1EEEEviT0_T1_,"a",@progbits
	.sectionflags	@""
	.align	4
.nv.constant0._ZN2at6native29vectorized_elementwise_kernelILi4ENS0_11FillFunctorIhEESt5arrayIPcLm1EEEEviT0_T1_:
	.zero		544


//--------------------- .nv.constant0._ZN2at6native29vectorized_elementwise_kernelILi8ENS0_11FillFunctorIhEESt5arrayIPcLm1EEEEviT0_T1_ --------------------------
	.section	.nv.constant0._ZN2at6native29vectorized_elementwise_kernelILi8ENS0_11FillFunctorIhEESt5arrayIPcLm1EEEEviT0_T1_,"a",@progbits
	.sectionflags	@""
	.align	4
.nv.constant0._ZN2at6native29vectorized_elementwise_kernelILi8ENS0_11FillFunctorIhEESt5arrayIPcLm1EEEEviT0_T1_:
	.zero		544


//--------------------- SYMBOLS --------------------------

	.type		.nv.reservedSmem.offset0,@object
	.size		.nv.reservedSmem.offset0,0x4
	.type		__assertfail,@function
